	.target	sm_90a

	.elftype	@"ET_EXEC"


//--------------------- .note.nv.tkinfo           --------------------------
	.section	.note.nv.tkinfo,"",@"SHT_NOTE"
	.sectionflags	@"SHF_NOTE_NV_TKINFO"
	.tkinfo
        /*0018*/ 	.word	0x00000002
        /*0030*/ 	.string	""
        /*0030*/ 	.string	"ptxas"
        /*0030*/ 	.string	"Cuda compilation tools, release 13.0, V13.0.88"
        /*0030*/ 	.string	"Build cuda_13.0.r13.0/compiler.36424714_0"
        /*0030*/ 	.string	"-v  -suppress-debug-info  -lineinfo  -arch sm_90a "



//--------------------- .note.nv.cuinfo           --------------------------
	.section	.note.nv.cuinfo,"",@"SHT_NOTE"
	.sectionflags	@"SHF_NOTE_NV_CUINFO"
        /*0018*/ 	.short	0x0002
        /*001a*/ 	.short	0x005a
        /*001c*/ 	.short	0x0082
	.zero		2


//--------------------- .nv.info                  --------------------------
	.section	.nv.info,"",@"SHT_CUDA_INFO"
	.align	4


	//----- nvinfo : EIATTR_REGCOUNT
	.align		4
        /*0000*/ 	.byte	0x04, 0x2f
        /*0002*/ 	.short	(.L_1 - .L_0)
	.align		4
.L_0:
        /*0004*/ 	.word	index@(matmul_kernel)
        /*0008*/ 	.word	0x000000ff


	//----- nvinfo : EIATTR_FRAME_SIZE
	.align		4
.L_1:
        /*000c*/ 	.byte	0x04, 0x11
        /*000e*/ 	.short	(.L_3 - .L_2)
	.align		4
.L_2:
        /*0010*/ 	.word	index@(matmul_kernel)
        /*0014*/ 	.word	0x000010b0


	//----- nvinfo : EIATTR_MIN_STACK_SIZE
	.align		4
.L_3:
        /*0018*/ 	.byte	0x04, 0x12
        /*001a*/ 	.short	(.L_5 - .L_4)
	.align		4
.L_4:
        /*001c*/ 	.word	index@(matmul_kernel)
        /*0020*/ 	.word	0x000010b0
.L_5:


//--------------------- .nv.compat                --------------------------
	.section	.nv.compat,"",@"SHT_CUDA_COMPAT_INFO"
	.align	4
        /*0000*/ 	.byte	0x02, 0x09, 0x01, 0x00, 0x02, 0x02, 0x04, 0x00, 0x02, 0x05, 0x05, 0x00, 0x03, 0x07, 0x01, 0x01
        /*0010*/ 	.byte	0x02, 0x03, 0x00, 0x00, 0x02, 0x06, 0x01, 0x00, 0x04, 0x0b, 0x08, 0x00, 0x00, 0x00, 0x00, 0x00
        /*0020*/ 	.byte	0x00, 0x00, 0x00, 0x00


//--------------------- .nv.info.matmul_kernel    --------------------------
	.section	.nv.info.matmul_kernel,"",@"SHT_CUDA_INFO"
	.sectionflags	@""
	.align	4


	//----- nvinfo : EIATTR_CUDA_API_VERSION
	.align		4
        /*0000*/ 	.byte	0x04, 0x37
        /*0002*/ 	.short	(.L_7 - .L_6)
.L_6:
        /*0004*/ 	.word	0x00000082


	//----- nvinfo : EIATTR_KPARAM_INFO
	.align		4
.L_7:
        /*0008*/ 	.byte	0x04, 0x17
        /*000a*/ 	.short	(.L_9 - .L_8)
.L_8:
        /*000c*/ 	.word	0x00000000
        /*0010*/ 	.short	0x000d
        /*0012*/ 	.short	0x0048
        /*0014*/ 	.byte	0x00, 0xf4, 0x21, 0x00


	//----- nvinfo : EIATTR_KPARAM_INFO
	.align		4
.L_9:
        /*0018*/ 	.byte	0x04, 0x17
        /*001a*/ 	.short	(.L_11 - .L_10)
.L_10:
        /*001c*/ 	.word	0x00000000
        /*0020*/ 	.short	0x000c
        /*0022*/ 	.short	0x0040
        /*0024*/ 	.byte	0x00, 0xf4, 0x21, 0x00


	//----- nvinfo : EIATTR_KPARAM_INFO
	.align		4
.L_11:
        /*0028*/ 	.byte	0x04, 0x17
        /*002a*/ 	.short	(.L_13 - .L_12)
.L_12:
        /*002c*/ 	.word	0x00000000
        /*0030*/ 	.short	0x000b
        /*0032*/ 	.short	0x0038
        /*0034*/ 	.byte	0x00, 0xf0, 0x11, 0x00


	//----- nvinfo : EIATTR_KPARAM_INFO
	.align		4
.L_13:
        /*0038*/ 	.byte	0x04, 0x17
        /*003a*/ 	.short	(.L_15 - .L_14)
.L_14:
        /*003c*/ 	.word	0x00000000
        /*0040*/ 	.short	0x000a
        /*0042*/ 	.short	0x0034
        /*0044*/ 	.byte	0x00, 0xf0, 0x11, 0x00


	//----- nvinfo : EIATTR_KPARAM_INFO
	.align		4
.L_15:
        /*0048*/ 	.byte	0x04, 0x17
        /*004a*/ 	.short	(.L_17 - .L_16)
.L_16:
        /*004c*/ 	.word	0x00000000
        /*0050*/ 	.short	0x0009
        /*0052*/ 	.short	0x0030
        /*0054*/ 	.byte	0x00, 0xf0, 0x11, 0x00


	//----- nvinfo : EIATTR_KPARAM_INFO
	.align		4
.L_17:
        /*0058*/ 	.byte	0x04, 0x17
        /*005a*/ 	.short	(.L_19 - .L_18)
.L_18:
        /*005c*/ 	.word	0x00000000
        /*0060*/ 	.short	0x0008
        /*0062*/ 	.short	0x002c
        /*0064*/ 	.byte	0x00, 0xf0, 0x11, 0x00


	//----- nvinfo : EIATTR_KPARAM_INFO
	.align		4
.L_19:
        /*0068*/ 	.byte	0x04, 0x17
        /*006a*/ 	.short	(.L_21 - .L_20)
.L_20:
        /*006c*/ 	.word	0x00000000
        /*0070*/ 	.short	0x0007
        /*0072*/ 	.short	0x0028
        /*0074*/ 	.byte	0x00, 0xf0, 0x11, 0x00


	//----- nvinfo : EIATTR_KPARAM_INFO
	.align		4
.L_21:
        /*0078*/ 	.byte	0x04, 0x17
        /*007a*/ 	.short	(.L_23 - .L_22)
.L_22:
        /*007c*/ 	.word	0x00000000
        /*0080*/ 	.short	0x0006
        /*0082*/ 	.short	0x0024
        /*0084*/ 	.byte	0x00, 0xf0, 0x11, 0x00


	//----- nvinfo : EIATTR_KPARAM_INFO
	.align		4
.L_23:
        /*0088*/ 	.byte	0x04, 0x17
        /*008a*/ 	.short	(.L_25 - .L_24)
.L_24:
        /*008c*/ 	.word	0x00000000
        /*0090*/ 	.short	0x0005
        /*0092*/ 	.short	0x0020
        /*0094*/ 	.byte	0x00, 0xf0, 0x11, 0x00


	//----- nvinfo : EIATTR_KPARAM_INFO
	.align		4
.L_25:
        /*0098*/ 	.byte	0x04, 0x17
        /*009a*/ 	.short	(.L_27 - .L_26)
.L_26:
        /*009c*/ 	.word	0x00000000
        /*00a0*/ 	.short	0x0004
        /*00a2*/ 	.short	0x001c
        /*00a4*/ 	.byte	0x00, 0xf0, 0x11, 0x00


	//----- nvinfo : EIATTR_KPARAM_INFO
	.align		4
.L_27:
        /*00a8*/ 	.byte	0x04, 0x17
        /*00aa*/ 	.short	(.L_29 - .L_28)
.L_28:
        /*00ac*/ 	.word	0x00000000
        /*00b0*/ 	.short	0x0003
        /*00b2*/ 	.short	0x0018
        /*00b4*/ 	.byte	0x00, 0xf0, 0x11, 0x00


	//----- nvinfo : EIATTR_KPARAM_INFO
	.align		4
.L_29:
        /*00b8*/ 	.byte	0x04, 0x17
        /*00ba*/ 	.short	(.L_31 - .L_30)
.L_30:
        /*00bc*/ 	.word	0x00000000
        /*00c0*/ 	.short	0x0002
        /*00c2*/ 	.short	0x0010
        /*00c4*/ 	.byte	0x00, 0xf4, 0x21, 0x00


	//----- nvinfo : EIATTR_KPARAM_INFO
	.align		4
.L_31:
        /*00c8*/ 	.byte	0x04, 0x17
        /*00ca*/ 	.short	(.L_33 - .L_32)
.L_32:
        /*00cc*/ 	.word	0x00000000
        /*00d0*/ 	.short	0x0001
        /*00d2*/ 	.short	0x0008
        /*00d4*/ 	.byte	0x00, 0xf4, 0x21, 0x00


	//----- nvinfo : EIATTR_KPARAM_INFO
	.align		4
.L_33:
        /*00d8*/ 	.byte	0x04, 0x17
        /*00da*/ 	.short	(.L_35 - .L_34)
.L_34:
        /*00dc*/ 	.word	0x00000000
        /*00e0*/ 	.short	0x0000
        /*00e2*/ 	.short	0x0000
        /*00e4*/ 	.byte	0x00, 0xf4, 0x21, 0x00


	//----- nvinfo : EIATTR_SPARSE_MMA_MASK
	.align		4
.L_35:
        /*00e8*/ 	.byte	0x03, 0x50
        /*00ea*/ 	.short	0x0000


	//----- nvinfo : EIATTR_MAXREG_COUNT
	.align		4
        /*00ec*/ 	.byte	0x03, 0x1b
        /*00ee*/ 	.short	0x00ff


	//----- nvinfo : EIATTR_NUM_BARRIERS
	.align		4
        /*00f0*/ 	.byte	0x02, 0x4c
        /*00f2*/ 	.byte	0x01
	.zero		1


	//----- nvinfo : EIATTR_ANNOTATIONS
	.align		4
        /*00f4*/ 	.byte	0x04, 0x55
        /*00f6*/ 	.short	(.L_37 - .L_36)


	//   ....[0]....
.L_36:
        /*00f8*/ 	.word	0x00000001
        /*00fc*/ 	.byte	0x40, 0x05, 0x00, 0x00, 0x01, 0x00, 0x00, 0x00, 0x70, 0x05, 0x00, 0x00, 0x01, 0x00, 0x00, 0x00
        /* <DEDUP_REMOVED lines=1957> */
        /*7b5c*/ 	.byte	0x00, 0xe4, 0x02, 0x00


	//----- nvinfo : EIATTR_MERCURY_ISA_VERSION
	.align		4
.L_37:
        /*7b60*/ 	.byte	0x03, 0x5f
        /*7b62*/ 	.short	0x0101


	//----- nvinfo : EIATTR_EXIT_INSTR_OFFSETS
	.align		4
        /*7b64*/ 	.byte	0x04, 0x1c
        /*7b66*/ 	.short	(.L_39 - .L_38)


	//   ....[0]....
.L_38:
        /*7b68*/ 	.word	0x00037450


	//   ....[1]....
        /*7b6c*/ 	.word	0x00037470


	//----- nvinfo : EIATTR_REQNTID
	.align		4
.L_39:
        /*7b70*/ 	.byte	0x04, 0x10
        /*7b72*/ 	.short	(.L_41 - .L_40)
.L_40:
        /*7b74*/ 	.word	0x00000080
        /*7b78*/ 	.word	0x00000001
        /*7b7c*/ 	.word	0x00000001


	//----- nvinfo : EIATTR_CBANK_PARAM_SIZE
	.align		4
.L_41:
        /*7b80*/ 	.byte	0x03, 0x19
        /*7b82*/ 	.short	0x0050


	//----- nvinfo : EIATTR_PARAM_CBANK
	.align		4
        /*7b84*/ 	.byte	0x04, 0x0a
        /*7b86*/ 	.short	(.L_43 - .L_42)
	.align		4
.L_42:
        /*7b88*/ 	.word	index@(.nv.constant0.matmul_kernel)
        /*7b8c*/ 	.short	0x0210
        /*7b8e*/ 	.short	0x0050


	//----- nvinfo : EIATTR_SW_WAR
	.align		4
.L_43:
        /*7b90*/ 	.byte	0x04, 0x36
        /*7b92*/ 	.short	(.L_45 - .L_44)
.L_44:
        /*7b94*/ 	.word	0x00000008
.L_45:


//--------------------- .nv.callgraph             --------------------------
	.section	.nv.callgraph,"",@"SHT_CUDA_CALLGRAPH"
	.align	4
	.sectionentsize	8
	.align		4
        /*0000*/ 	.word	0x00000000
	.align		4
        /*0004*/ 	.word	0xffffffff
	.align		4
        /*0008*/ 	.word	0x00000000
	.align		4
        /*000c*/ 	.word	0xfffffffe
	.align		4
        /*0010*/ 	.word	0x00000000
	.align		4
        /*0014*/ 	.word	0xfffffffd
	.align		4
        /*0018*/ 	.word	0x00000000
	.align		4
        /*001c*/ 	.word	0xfffffffc


//--------------------- .text.matmul_kernel       --------------------------
	.section	.text.matmul_kernel,"ax",@progbits
	.align	128
        .global         matmul_kernel
        .type           matmul_kernel,@function
        .size           matmul_kernel,(.L_x_4 - matmul_kernel)
        .other          matmul_kernel,@"STO_CUDA_ENTRY STV_DEFAULT"
matmul_kernel:
.text.matmul_kernel:
[----:B------:R-:W0:Y:S08]  /*0000*/  LDC R1, c[0x0][0x28] ;  /* 0x00000a00ff017b82 */ /* 0x000e300000000800 */
[----:B------:R-:W1:Y:S01]  /*0010*/  LDC.64 R124, c[0x0][0x228] ;  /* 0x00008a00ff7c7b82 */ /* 0x000e620000000a00 */
[----:B------:R-:W2:Y:S01]  /*0020*/  S2R R5, SR_CTAID.X ;  /* 0x0000000000057919 */ /* 0x000ea20000002500 */
[----:B0-----:R-:W-:Y:S01]  /*0030*/  VIADD R1, R1, 0xffffef50 ;  /* 0xffffef5001017836 */ /* 0x001fe20000000000 */
[----:B------:R-:W-:Y:S01]  /*0040*/  UMOV UR8, 0x400 ;  /* 0x0000040000087882 */ /* 0x000fe20000000000 */
[----:B------:R-:W-:Y:S01]  /*0050*/  ULDC.64 UR16, c[0x0][0x208] ;  /* 0x0000820000107ab9 */ /* 0x000fe20000000a00 */
[----:B------:R-:W0:Y:S03]  /*0060*/  S2R R240, SR_TID.X ;  /* 0x0000000000f07919 */ /* 0x000e260000002100 */
[----:B------:R-:W3:Y:S01]  /*0070*/  S2UR UR4, SR_CgaCtaId ;  /* 0x00000000000479c3 */ /* 0x000ee20000008800 */
[----:B-1----:R-:W-:-:S05]  /*0080*/  VIADD R0, R125, 0xff ;  /* 0x000000ff7d007836 */ /* 0x002fca0000000000 */
[----:B------:R-:W-:Y:S01]  /*0090*/  SHF.R.S32.HI R3, RZ, 0x1f, R0 ;  /* 0x0000001fff037819 */ /* 0x000fe20000011400 */
[----:B---3--:R-:W-:-:S03]  /*00a0*/  ULEA UR8, UR4, UR8, 0x18 ;  /* 0x0000000804087291 */ /* 0x008fc6000f8ec03f */
[----:B------:R-:W-:Y:S02]  /*00b0*/  LEA.HI R3, R3, R0, RZ, 0x8 ;  /* 0x0000000003037211 */ /* 0x000fe400078f40ff */
[----:B--2---:R-:W-:Y:S02]  /*00c0*/  IABS R8, R5 ;  /* 0x0000000500087213 */ /* 0x004fe40000000000 */
[----:B------:R-:W-:Y:S02]  /*00d0*/  SHF.R.S32.HI R3, RZ, 0x8, R3 ;  /* 0x00000008ff037819 */ /* 0x000fe40000011403 */
[----:B0-----:R-:W-:-:S03]  /*00e0*/  LOP3.LUT R12, R240, 0x7f, RZ, 0xc0, !PT ;  /* 0x0000007ff00c7812 */ /* 0x001fc600078ec0ff */
[----:B------:R-:W-:-:S05]  /*00f0*/  IMAD.SHL.U32 R4, R3, 0x8, RZ ;  /* 0x0000000803047824 */ /* 0x000fca00078e00ff */
[-C--:B------:R-:W-:Y:S02]  /*0100*/  IABS R7, R4.reuse ;  /* 0x0000000400077213 */ /* 0x080fe40000000000 */
[----:B------:R-:W-:Y:S02]  /*0110*/  IABS R10, R4 ;  /* 0x00000004000a7213 */ /* 0x000fe40000000000 */
[----:B------:R-:W0:Y:S08]  /*0120*/  I2F.RP R0, R7 ;  /* 0x0000000700007306 */ /* 0x000e300000209400 */
[----:B0-----:R-:W0:Y:S02]  /*0130*/  MUFU.RCP R0, R0 ;  /* 0x0000000000007308 */ /* 0x001e240000001000 */
[----:B0-----:R-:W-:-:S02]  /*0140*/  VIADD R2, R0, 0xffffffe ;  /* 0x0ffffffe00027836 */ /* 0x001fc40000000000 */
[----:B------:R-:W-:-:S04]  /*0150*/  IMAD.MOV R0, RZ, RZ, -R10 ;  /* 0x000000ffff007224 */ /* 0x000fc800078e0a0a */
[----:B------:R0:W1:Y:S02]  /*0160*/  F2I.FTZ.U32.TRUNC.NTZ R3, R2 ;  /* 0x0000000200037305 */ /* 0x000064000021f000 */
[----:B0-----:R-:W-:Y:S02]  /*0170*/  IMAD.MOV.U32 R2, RZ, RZ, RZ ;  /* 0x000000ffff027224 */ /* 0x001fe400078e00ff */
[----:B-1----:R-:W-:-:S04]  /*0180*/  IMAD.MOV R6, RZ, RZ, -R3 ;  /* 0x000000ffff067224 */ /* 0x002fc800078e0a03 */
[----:B------:R-:W-:Y:S02]  /*0190*/  IMAD R9, R6, R7, RZ ;  /* 0x0000000706097224 */ /* 0x000fe400078e02ff */
[----:B------:R-:W-:Y:S02]  /*01a0*/  IMAD.MOV.U32 R6, RZ, RZ, R8 ;  /* 0x000000ffff067224 */ /* 0x000fe400078e0008 */
[----:B------:R-:W-:-:S06]  /*01b0*/  IMAD.HI.U32 R3, R3, R9, R2 ;  /* 0x0000000903037227 */ /* 0x000fcc00078e0002 */
[----:B------:R-:W-:-:S04]  /*01c0*/  IMAD.HI.U32 R3, R3, R6, RZ ;  /* 0x0000000603037227 */ /* 0x000fc800078e00ff */
[----:B------:R-:W-:-:S05]  /*01d0*/  IMAD R0, R3, R0, R6 ;  /* 0x0000000003007224 */ /* 0x000fca00078e0206 */
[----:B------:R-:W-:-:S13]  /*01e0*/  ISETP.GT.U32.AND P1, PT, R7, R0, PT ;  /* 0x000000000700720c */ /* 0x000fda0003f24070 */
[----:B------:R-:W-:Y:S02]  /*01f0*/  @!P1 IMAD.IADD R0, R0, 0x1, -R7 ;  /* 0x0000000100009824 */ /* 0x000fe400078e0a07 */
[----:B------:R-:W-:Y:S01]  /*0200*/  @!P1 VIADD R3, R3, 0x1 ;  /* 0x0000000103039836 */ /* 0x000fe20000000000 */
[----:B------:R-:W-:Y:S02]  /*0210*/  ISETP.NE.AND P1, PT, R4, RZ, PT ;  /* 0x000000ff0400720c */ /* 0x000fe40003f25270 */
[----:B------:R-:W-:Y:S02]  /*0220*/  ISETP.GE.U32.AND P0, PT, R0, R7, PT ;  /* 0x000000070000720c */ /* 0x000fe40003f06070 */
[----:B------:R-:W-:-:S04]  /*0230*/  LOP3.LUT R0, R5, R4, RZ, 0x3c, !PT ;  /* 0x0000000405007212 */ /* 0x000fc800078e3cff */
[----:B------:R-:W-:Y:S01]  /*0240*/  ISETP.GE.AND P2, PT, R0, RZ, PT ;  /* 0x000000ff0000720c */ /* 0x000fe20003f46270 */
[----:B------:R-:W-:-:S06]  /*0250*/  VIADD R0, R124, 0x7f ;  /* 0x0000007f7c007836 */ /* 0x000fcc0000000000 */
[----:B------:R-:W-:-:S04]  /*0260*/  @P0 VIADD R3, R3, 0x1 ;  /* 0x0000000103030836 */ /* 0x000fc80000000000 */
[----:B------:R-:W-:Y:S01]  /*0270*/  IMAD.MOV.U32 R2, RZ, RZ, R3 ;  /* 0x000000ffff027224 */ /* 0x000fe200078e0003 */
[----:B------:R-:W-:-:S03]  /*0280*/  SHF.R.S32.HI R3, RZ, 0x1f, R0 ;  /* 0x0000001fff037819 */ /* 0x000fc60000011400 */
[----:B------:R-:W-:Y:S01]  /*0290*/  @!P2 IMAD.MOV R2, RZ, RZ, -R2 ;  /* 0x000000ffff02a224 */ /* 0x000fe200078e0a02 */
[----:B------:R-:W-:Y:S02]  /*02a0*/  @!P1 LOP3.LUT R2, RZ, R4, RZ, 0x33, !PT ;  /* 0x00000004ff029212 */ /* 0x000fe400078e33ff */
[----:B------:R-:W-:-:S03]  /*02b0*/  LEA.HI R3, R3, R0, RZ, 0x7 ;  /* 0x0000000003037211 */ /* 0x000fc600078f38ff */
[----:B------:R-:W-:Y:S02]  /*02c0*/  IMAD.SHL.U32 R6, R2, 0x8, RZ ;  /* 0x0000000802067824 */ /* 0x000fe400078e00ff */
[----:B------:R-:W-:-:S03]  /*02d0*/  IMAD.MOV R2, RZ, RZ, -R2 ;  /* 0x000000ffff027224 */ /* 0x000fc600078e0a02 */
[----:B------:R-:W-:Y:S01]  /*02e0*/  LEA.HI.SX32 R3, R3, -R6, 0x19 ;  /* 0x8000000603037211 */ /* 0x000fe200078fcaff */
[----:B------:R-:W-:-:S03]  /*02f0*/  IMAD R8, R4, R2, R5 ;  /* 0x0000000204087224 */ /* 0x000fc600078e0205 */
[----:B------:R-:W-:-:S04]  /*0300*/  VIMNMX R11, R3, 0x8, PT ;  /* 0x00000008030b7848 */ /* 0x000fc80003fe0100 */
[-C--:B------:R-:W-:Y:S02]  /*0310*/  IABS R7, R11.reuse ;  /* 0x0000000b00077213 */ /* 0x080fe40000000000 */
[----:B------:R-:W-:Y:S02]  /*0320*/  IABS R4, R11 ;  /* 0x0000000b00047213 */ /* 0x000fe40000000000 */
[----:B------:R-:W0:Y:S08]  /*0330*/  I2F.RP R0, R7 ;  /* 0x0000000700007306 */ /* 0x000e300000209400 */
[----:B0-----:R-:W0:Y:S02]  /*0340*/  MUFU.RCP R0, R0 ;  /* 0x0000000000007308 */ /* 0x001e240000001000 */
[----:B0-----:R-:W-:-:S02]  /*0350*/  VIADD R3, R0, 0xffffffe ;  /* 0x0ffffffe00037836 */ /* 0x001fc40000000000 */
[----:B------:R-:W-:Y:S02]  /*0360*/  IMAD.MOV R0, RZ, RZ, -R4 ;  /* 0x000000ffff007224 */ /* 0x000fe400078e0a04 */
[----:B------:R-:W0:Y:S02]  /*0370*/  LDC R4, c[0x0][0x230] ;  /* 0x00008c00ff047b82 */ /* 0x000e240000000800 */
[----:B------:R-:W1:Y:S02]  /*0380*/  F2I.FTZ.U32.TRUNC.NTZ R3, R3 ;  /* 0x0000000300037305 */ /* 0x000e64000021f000 */
[----:B-1----:R-:W-:-:S04]  /*0390*/  IMAD.MOV R9, RZ, RZ, -R3 ;  /* 0x000000ffff097224 */ /* 0x002fc800078e0a03 */
[----:B------:R-:W-:Y:S01]  /*03a0*/  IMAD.MOV.U32 R2, RZ, RZ, R9 ;  /* 0x000000ffff027224 */ /* 0x000fe200078e0009 */
[----:B------:R-:W-:Y:S01]  /*03b0*/  IABS R9, R8 ;  /* 0x0000000800097213 */ /* 0x000fe20000000000 */
[----:B0-----:R-:W-:Y:S02]  /*03c0*/  VIADD R13, R4, 0x7f ;  /* 0x0000007f040d7836 */ /* 0x001fe40000000000 */
[----:B------:R-:W-:Y:S02]  /*03d0*/  IMAD R5, R2, R7, RZ ;  /* 0x0000000702057224 */ /* 0x000fe400078e02ff */
[----:B------:R-:W-:-:S04]  /*03e0*/  IMAD.MOV.U32 R2, RZ, RZ, RZ ;  /* 0x000000ffff027224 */ /* 0x000fc800078e00ff */
        /* <DEDUP_REMOVED lines=9> */
[----:B------:R-:W-:-:S07]  /*0480*/  ISETP.GE.AND P2, PT, R0, RZ, PT ;  /* 0x000000ff0000720c */ /* 0x000fce0003f46270 */
[----:B------:R-:W-:Y:S01]  /*0490*/  @P0 VIADD R2, R2, 0x1 ;  /* 0x0000000102020836 */ /* 0x000fe20000000000 */
[----:B------:R-:W-:-:S05]  /*04a0*/  ISETP.GT.AND P0, PT, R13, 0x7f, PT ;  /* 0x0000007f0d00780c */ /* 0x000fca0003f04270 */
[----:B------:R-:W-:Y:S01]  /*04b0*/  @!P2 IMAD.MOV R2, RZ, RZ, -R2 ;  /* 0x000000ffff02a224 */ /* 0x000fe200078e0a02 */
[----:B------:R-:W-:-:S05]  /*04c0*/  @!P1 LOP3.LUT R2, RZ, R11, RZ, 0x33, !PT ;  /* 0x0000000bff029212 */ /* 0x000fca00078e33ff */
[----:B------:R-:W-:-:S04]  /*04d0*/  IMAD.MOV R0, RZ, RZ, -R2 ;  /* 0x000000ffff007224 */ /* 0x000fc800078e0a02 */
[----:B------:R-:W-:-:S04]  /*04e0*/  IMAD R0, R11, R0, R8 ;  /* 0x000000000b007224 */ /* 0x000fc800078e0208 */
[----:B------:R-:W-:Y:S02]  /*04f0*/  IMAD.IADD R3, R6, 0x1, R0 ;  /* 0x0000000106037824 */ /* 0x000fe400078e0200 */
[----:B------:R-:W-:-:S04]  /*0500*/  IMAD.SHL.U32 R0, R2, 0x100, RZ ;  /* 0x0000010002007824 */ /* 0x000fc800078e00ff */
[C---:B------:R-:W-:Y:S02]  /*0510*/  VIADD R4, R0.reuse, 0x1 ;  /* 0x0000000100047836 */ /* 0x040fe40000000000 */
[C---:B------:R-:W-:Y:S02]  /*0520*/  VIADD R2, R0.reuse, 0x2 ;  /* 0x0000000200027836 */ /* 0x040fe40000000000 */
[C---:B------:R-:W-:Y:S01]  /*0530*/  VIADD R5, R0.reuse, 0x3 ;  /* 0x0000000300057836 */ /* 0x040fe20000000000 */
[----:B------:R0:W-:Y:S01]  /*0540*/  STL [R1+0x64], R4 ;  /* 0x0000640401007387 */ /* 0x0001e20000100800 */
[C---:B------:R-:W-:Y:S02]  /*0550*/  VIADD R252, R0.reuse, 0xf ;  /* 0x0000000f00fc7836 */ /* 0x040fe40000000000 */
[C---:B------:R-:W-:Y:S01]  /*0560*/  VIADD R248, R0.reuse, 0x10 ;  /* 0x0000001000f87836 */ /* 0x040fe20000000000 */
[----:B------:R1:W-:Y:S01]  /*0570*/  STL [R1+0x60], R2 ;  /* 0x0000600201007387 */ /* 0x0003e20000100800 */
[----:B------:R-:W-:-:S02]  /*0580*/  VIADD R247, R0, 0x11 ;  /* 0x0000001100f77836 */ /* 0x000fc40000000000 */
[C---:B------:R-:W-:Y:S01]  /*0590*/  VIADD R249, R0.reuse, 0x12 ;  /* 0x0000001200f97836 */ /* 0x040fe20000000000 */
[----:B------:R2:W-:Y:S01]  /*05a0*/  STL [R1+0x5c], R5 ;  /* 0x00005c0501007387 */ /* 0x0005e20000100800 */
[C---:B------:R-:W-:Y:S02]  /*05b0*/  VIADD R246, R0.reuse, 0x13 ;  /* 0x0000001300f67836 */ /* 0x040fe40000000000 */
[C---:B0-----:R-:W-:Y:S02]  /*05c0*/  VIADD R4, R0.reuse, 0x4 ;  /* 0x0000000400047836 */ /* 0x041fe40000000000 */
[C---:B------:R-:W-:Y:S02]  /*05d0*/  VIADD R245, R0.reuse, 0x14 ;  /* 0x0000001400f57836 */ /* 0x040fe40000000000 */
[C---:B-1----:R-:W-:Y:S01]  /*05e0*/  VIADD R2, R0.reuse, 0x5 ;  /* 0x0000000500027836 */ /* 0x042fe20000000000 */
[----:B------:R0:W-:Y:S01]  /*05f0*/  STL [R1+0x58], R4 ;  /* 0x0000580401007387 */ /* 0x0001e20000100800 */
[----:B------:R-:W-:-:S02]  /*0600*/  VIADD R244, R0, 0x15 ;  /* 0x0000001500f47836 */ /* 0x000fc40000000000 */
[C---:B--2---:R-:W-:Y:S01]  /*0610*/  VIADD R5, R0.reuse, 0x6 ;  /* 0x0000000600057836 */ /* 0x044fe20000000000 */
[----:B------:R1:W-:Y:S01]  /*0620*/  STL [R1+0x54], R2 ;  /* 0x0000540201007387 */ /* 0x0003e20000100800 */
[C---:B------:R-:W-:Y:S02]  /*0630*/  VIADD R6, R0.reuse, 0x17 ;  /* 0x0000001700067836 */ /* 0x040fe40000000000 */
[C---:B------:R-:W-:Y:S01]  /*0640*/  VIADD R7, R0.reuse, 0x18 ;  /* 0x0000001800077836 */ /* 0x040fe20000000000 */
[----:B------:R2:W-:Y:S01]  /*0650*/  STL [R1+0x50], R5 ;  /* 0x0000500501007387 */ /* 0x0005e20000100800 */
[C---:B------:R-:W-:Y:S02]  /*0660*/  VIADD R8, R0.reuse, 0x19 ;  /* 0x0000001900087836 */ /* 0x040fe40000000000 */
[C---:B0-----:R-:W-:Y:S02]  /*0670*/  VIADD R4, R0.reuse, 0x7 ;  /* 0x0000000700047836 */ /* 0x041fe40000000000 */
[----:B------:R-:W-:-:S02]  /*0680*/  VIADD R228, R0, 0x1a ;  /* 0x0000001a00e47836 */ /* 0x000fc40000000000 */
[C---:B-1----:R-:W-:Y:S01]  /*0690*/  VIADD R2, R0.reuse, 0x8 ;  /* 0x0000000800027836 */ /* 0x042fe20000000000 */
[----:B------:R0:W-:Y:S01]  /*06a0*/  STL [R1+0x4c], R4 ;  /* 0x00004c0401007387 */ /* 0x0001e20000100800 */
[C---:B------:R-:W-:Y:S02]  /*06b0*/  VIADD R227, R0.reuse, 0x1b ;  /* 0x0000001b00e37836 */ /* 0x040fe40000000000 */
[C---:B--2---:R-:W-:Y:S01]  /*06c0*/  VIADD R5, R0.reuse, 0x9 ;  /* 0x0000000900057836 */ /* 0x044fe20000000000 */
[----:B------:R1:W-:Y:S01]  /*06d0*/  STL [R1+0x48], R2 ;  /* 0x0000480201007387 */ /* 0x0003e20000100800 */
[C---:B------:R-:W-:Y:S02]  /*06e0*/  VIADD R226, R0.reuse, 0x1c ;  /* 0x0000001c00e27836 */ /* 0x040fe40000000000 */
[C---:B------:R-:W-:Y:S01]  /*06f0*/  VIADD R224, R0.reuse, 0x1d ;  /* 0x0000001d00e07836 */ /* 0x040fe20000000000 */
[----:B------:R2:W-:Y:S01]  /*0700*/  STL [R1+0x44], R5 ;  /* 0x0000440501007387 */ /* 0x0005e20000100800 */
[----:B------:R-:W-:-:S02]  /*0710*/  VIADD R229, R0, 0x1e ;  /* 0x0000001e00e57836 */ /* 0x000fc40000000000 */
[C---:B0-----:R-:W-:Y:S02]  /*0720*/  VIADD R4, R0.reuse, 0xa ;  /* 0x0000000a00047836 */ /* 0x041fe40000000000 */
[C---:B------:R-:W-:Y:S02]  /*0730*/  VIADD R225, R0.reuse, 0x1f ;  /* 0x0000001f00e17836 */ /* 0x040fe40000000000 */
[C---:B-1----:R-:W-:Y:S01]  /*0740*/  VIADD R2, R0.reuse, 0xb ;  /* 0x0000000b00027836 */ /* 0x042fe20000000000 */
[----:B------:R0:W-:Y:S01]  /*0750*/  STL [R1+0x40], R4 ;  /* 0x0000400401007387 */ /* 0x0001e20000100800 */
[C---:B------:R-:W-:Y:S02]  /*0760*/  VIADD R223, R0.reuse, 0x20 ;  /* 0x0000002000df7836 */ /* 0x040fe40000000000 */
[C---:B--2---:R-:W-:Y:S01]  /*0770*/  VIADD R5, R0.reuse, 0xc ;  /* 0x0000000c00057836 */ /* 0x044fe20000000000 */
        /* <DEDUP_REMOVED lines=8> */
[----:B------:R-:W-:Y:S01]  /*0800*/  STL [R1+0x24], R4 ;  /* 0x0000240401007387 */ /* 0x000fe20000100800 */
[----:B------:R-:W-:-:S02]  /*0810*/  VIADD R219, R0, 0x25 ;  /* 0x0000002500db7836 */ /* 0x000fc40000000000 */
[----:B--2---:R-:W-:Y:S01]  /*0820*/  IMAD R5, R3, 0x80, R12 ;  /* 0x0000008003057824 */ /* 0x004fe200078e020c */
[----:B------:R0:W-:Y:S01]  /*0830*/  STL [R1+0x20], R2 ;  /* 0x0000200201007387 */ /* 0x0001e20000100800 */
[C---:B------:R-:W-:Y:S02]  /*0840*/  VIADD R216, R0.reuse, 0x26 ;  /* 0x0000002600d87836 */ /* 0x040fe40000000000 */
[C---:B------:R-:W-:Y:S01]  /*0850*/  VIADD R215, R0.reuse, 0x27 ;  /* 0x0000002700d77836 */ /* 0x040fe20000000000 */
[----:B------:R1:W-:Y:S01]  /*0860*/  STL [R1+0xe28], R5 ;  /* 0x000e280501007387 */ /* 0x0003e20000100800 */
[C---:B------:R-:W-:Y:S02]  /*0870*/  VIADD R214, R0.reuse, 0x28 ;  /* 0x0000002800d67836 */ /* 0x040fe40000000000 */
[C---:B------:R-:W-:Y:S02]  /*0880*/  VIADD R213, R0.reuse, 0x29 ;  /* 0x0000002900d57836 */ /* 0x040fe40000000000 */
[----:B------:R-:W-:-:S02]  /*0890*/  VIADD R211, R0, 0x2a ;  /* 0x0000002a00d37836 */ /* 0x000fc40000000000 */
[C---:B0-----:R-:W-:Y:S02]  /*08a0*/  VIADD R2, R0.reuse, 0x16 ;  /* 0x0000001600027836 */ /* 0x041fe40000000000 */
[C---:B------:R-:W-:Y:S02]  /*08b0*/  VIADD R212, R0.reuse, 0x2b ;  /* 0x0000002b00d47836 */ /* 0x040fe40000000000 */
[C---:B------:R-:W-:Y:S02]  /*08c0*/  VIADD R210, R0.reuse, 0x2c ;  /* 0x0000002c00d27836 */ /* 0x040fe40000000000 */
[C---:B------:R-:W-:Y:S02]  /*08d0*/  VIADD R208, R0.reuse, 0x2d ;  /* 0x0000002d00d07836 */ /* 0x040fe40000000000 */
[C---:B------:R-:W-:Y:S02]  /*08e0*/  VIADD R209, R0.reuse, 0x2e ;  /* 0x0000002e00d17836 */ /* 0x040fe40000000000 */
[----:B------:R-:W-:-:S02]  /*08f0*/  VIADD R207, R0, 0x2f ;  /* 0x0000002f00cf7836 */ /* 0x000fc40000000000 */
[C---:B------:R-:W-:Y:S02]  /*0900*/  VIADD R217, R0.reuse, 0x30 ;  /* 0x0000003000d97836 */ /* 0x040fe40000000000 */
        /* <DEDUP_REMOVED lines=206> */
[----:B------:R-:W-:Y:S01]  /*15f0*/  VIADD R243, R0, 0xff ;  /* 0x000000ff00f37836 */ /* 0x000fe20000000000 */
[----:B-1----:R-:W-:Y:S06]  /*1600*/  @P0 BRA `(.L_x_0) ;  /* 0x0000000c000c0947 */ /* 0x002fec0003800000 */
[----:B------:R-:W-:Y:S01]  /*1610*/  IMAD.SHL.U32 R2, R240, 0x10, RZ ;  /* 0x00000010f0027824 */ /* 0x000fe200078e00ff */
[----:B------:R1:W-:Y:S01]  /*1620*/  STL [R1], RZ ;  /* 0x000000ff01007387 */ /* 0x0003e20000100800 */
[----:B------:R-:W-:Y:S02]  /*1630*/  CS2R R24, SRZ ;  /* 0x0000000000187805 */ /* 0x000fe4000001ff00 */
[----:B------:R-:W-:Y:S02]  /*1640*/  CS2R R26, SRZ ;  /* 0x00000000001a7805 */ /* 0x000fe4000001ff00 */
[----:B------:R-:W-:Y:S01]  /*1650*/  CS2R R28, SRZ ;  /* 0x00000000001c7805 */ /* 0x000fe2000001ff00 */
[----:B------:R1:W-:Y:S01]  /*1660*/  STL [R1+0xe24], R2 ;  /* 0x000e240201007387 */ /* 0x0003e20000100800 */
[----:B------:R-:W-:Y:S02]  /*1670*/  CS2R R30, SRZ ;  /* 0x00000000001e7805 */ /* 0x000fe4000001ff00 */
[----:B------:R-:W-:-:S02]  /*1680*/  CS2R R32, SRZ ;  /* 0x0000000000207805 */ /* 0x000fc4000001ff00 */
[----:B------:R-:W-:Y:S01]  /*1690*/  CS2R R34, SRZ ;  /* 0x0000000000227805 */ /* 0x000fe2000001ff00 */
[----:B------:R1:W-:Y:S01]  /*16a0*/  STL [R1+0x4], RZ ;  /* 0x000004ff01007387 */ /* 0x0003e20000100800 */
[----:B------:R-:W-:Y:S02]  /*16b0*/  CS2R R36, SRZ ;  /* 0x0000000000247805 */ /* 0x000fe4000001ff00 */
[----:B------:R-:W-:Y:S02]  /*16c0*/  CS2R R38, SRZ ;  /* 0x0000000000267805 */ /* 0x000fe4000001ff00 */
[----:B------:R-:W-:Y:S01]  /*16d0*/  CS2R R40, SRZ ;  /* 0x0000000000287805 */ /* 0x000fe2000001ff00 */
[----:B------:R1:W-:Y:S01]  /*16e0*/  STL [R1+0x8], RZ ;  /* 0x000008ff01007387 */ /* 0x0003e20000100800 */
        /* <DEDUP_REMOVED lines=72> */
[----:B------:R-:W-:-:S03]  /*1b70*/  CS2R R150, SRZ ;  /* 0x0000000000967805 */ /* 0x000fc6000001ff00 */
[----:B------:R1:W-:Y:S04]  /*1b80*/  STL [R1+0x54], RZ ;  /* 0x000054ff01007387 */ /* 0x0003e80000100800 */
        /* <DEDUP_REMOVED lines=105> */
[----:B------:R1:W-:Y:S01]  /*2220*/  STL [R1+0x1fc], RZ ;  /* 0x0001fcff01007387 */ /* 0x0003e20000100800 */
[----:B------:R-:W-:Y:S05]  /*2230*/  BRA `(.L_x_1) ;  /* 0x000002b000587947 */ /* 0x000fea0003800000 */
.L_x_0:
[----:B------:R-:W-:Y:S01]  /*2240*/  IABS R240, R124 ;  /* 0x0000007c00f07213 */ /* 0x000fe20000000000 */
[----:B------:R0:W-:Y:S01]  /*2250*/  STL [R1+0xe68], R125 ;  /* 0x000e687d01007387 */ /* 0x0001e20000100800 */
[----:B------:R-:W-:Y:S01]  /*2260*/  IABS R3, R125 ;  /* 0x0000007d00037213 */ /* 0x000fe20000000000 */
[----:B------:R-:W-:Y:S01]  /*2270*/  ULDC UR9, c[0x0][0x23c] ;  /* 0x00008f0000097ab9 */ /* 0x000fe20000000800 */
[----:B------:R-:W1:Y:S01]  /*2280*/  I2F.RP R4, R240 ;  /* 0x000000f000047306 */ /* 0x000e620000209400 */
[----:B------:R-:W-:Y:S01]  /*2290*/  IABS R251, R242 ;  /* 0x000000f200fb7213 */ /* 0x000fe20000000000 */
[----:B------:R-:W-:Y:S01]  /*22a0*/  ULDC.64 UR4, c[0x0][0x218] ;  /* 0x0000860000047ab9 */ /* 0x000fe20000000a00 */
[----:B------:R-:W-:Y:S01]  /*22b0*/  ISETP.GE.AND P2, PT, R243, RZ, PT ;  /* 0x000000fff300720c */ /* 0x000fe20003f46270 */
[----:B------:R-:W-:Y:S01]  /*22c0*/  ULDC.64 UR6, c[0x0][0x210] ;  /* 0x0000840000067ab9 */ /* 0x000fe20000000a00 */
[----:B------:R-:W-:Y:S01]  /*22d0*/  ISETP.GE.AND P6, PT, R241, RZ, PT ;  /* 0x000000fff100720c */ /* 0x000fe20003fc6270 */
[----:B0-----:R-:W-:-:S02]  /*22e0*/  IMAD.MOV.U32 R125, RZ, RZ, R5 ;  /* 0x000000ffff7d7224 */ /* 0x001fc400078e0005 */
[----:B------:R-:W0:Y:S01]  /*22f0*/  I2F.RP R10, R3 ;  /* 0x00000003000a7306 */ /* 0x000e220000209400 */
[----:B------:R-:W-:-:S07]  /*2300*/  ISETP.GE.AND P3, PT, R242, RZ, PT ;  /* 0x000000fff200720c */ /* 0x000fce0003f66270 */
[----:B-1----:R-:W1:Y:S08]  /*2310*/  MUFU.RCP R4, R4 ;  /* 0x0000000400047308 */ /* 0x002e700000001000 */
[----:B0-----:R-:W0:Y:S01]  /*2320*/  MUFU.RCP R10, R10 ;  /* 0x0000000a000a7308 */ /* 0x001e220000001000 */
[----:B-1----:R-:W-:-:S07]  /*2330*/  VIADD R4, R4, 0xffffffe ;  /* 0x0ffffffe04047836 */ /* 0x002fce0000000000 */
[----:B------:R-:W1:Y:S01]  /*2340*/  F2I.FTZ.U32.TRUNC.NTZ R5, R4 ;  /* 0x0000000400057305 */ /* 0x000e62000021f000 */
[----:B0-----:R-:W-:-:S07]  /*2350*/  VIADD R10, R10, 0xffffffe ;  /* 0x0ffffffe0a0a7836 */ /* 0x001fce0000000000 */
[----:B------:R0:W2:Y:S01]  /*2360*/  F2I.FTZ.U32.TRUNC.NTZ R11, R10 ;  /* 0x0000000a000b7305 */ /* 0x0000a2000021f000 */
[----:B-1----:R-:W-:Y:S01]  /*2370*/  IMAD.MOV R4, RZ, RZ, -R5 ;  /* 0x000000ffff047224 */ /* 0x002fe200078e0a05 */
[----:B0-----:R-:W-:-:S03]  /*2380*/  IABS R10, R125 ;  /* 0x0000007d000a7213 */ /* 0x001fc60000000000 */
[----:B------:R-:W-:Y:S02]  /*2390*/  IMAD R250, R4, R240, RZ ;  /* 0x000000f004fa7224 */ /* 0x000fe400078e02ff */
[----:B------:R-:W-:-:S04]  /*23a0*/  IMAD.MOV.U32 R4, RZ, RZ, RZ ;  /* 0x000000ffff047224 */ /* 0x000fc800078e00ff */
[----:B------:R-:W-:-:S04]  /*23b0*/  IMAD.HI.U32 R250, R5, R250, R4 ;  /* 0x000000fa05fa7227 */ /* 0x000fc800078e0004 */
[----:B--2---:R-:W-:Y:S02]  /*23c0*/  IMAD.MOV R4, RZ, RZ, -R11 ;  /* 0x000000ffff047224 */ /* 0x004fe400078e0a0b */
[----:B------:R-:W-:-:S04]  /*23d0*/  IMAD.HI.U32 R250, R250, R10, RZ ;  /* 0x0000000afafa7227 */ /* 0x000fc800078e00ff */
[----:B------:R-:W-:Y:S02]  /*23e0*/  IMAD.MOV R250, RZ, RZ, -R250 ;  /* 0x000000fffffa7224 */ /* 0x000fe400078e0afa */
[----:B------:R-:W-:Y:S02]  /*23f0*/  IMAD R5, R4, R3, RZ ;  /* 0x0000000304057224 */ /* 0x000fe400078e02ff */
[----:B------:R-:W-:Y:S01]  /*2400*/  IMAD R4, R240, R250, R10 ;  /* 0x000000faf0047224 */ /* 0x000fe200078e020a */
[----:B------:R-:W-:Y:S01]  /*2410*/  IABS R250, R243 ;  /* 0x000000f300fa7213 */ /* 0x000fe20000000000 */
[----:B------:R-:W-:-:S03]  /*2420*/  IMAD.MOV.U32 R10, RZ, RZ, RZ ;  /* 0x000000ffff0a7224 */ /* 0x000fc600078e00ff */
[----:B------:R-:W-:Y:S01]  /*2430*/  ISETP.GT.U32.AND P0, PT, R240, R4, PT ;  /* 0x00000004f000720c */ /* 0x000fe20003f04070 */
[----:B------:R-:W-:Y:S01]  /*2440*/  IMAD.HI.U32 R5, R11, R5, R10 ;  /* 0x000000050b057227 */ /* 0x000fe200078e000a */
[----:B------:R-:W-:-:S03]  /*2450*/  IABS R10, R241 ;  /* 0x000000f1000a7213 */ /* 0x000fc60000000000 */
[----:B------:R-:W-:Y:S02]  /*2460*/  IMAD.MOV.U32 R241, RZ, RZ, R251 ;  /* 0x000000fffff17224 */ /* 0x000fe400078e00fb */
[----:B------:R-:W-:-:S04]  /*2470*/  IMAD.HI.U32 R11, R5, R250, RZ ;  /* 0x000000fa050b7227 */ /* 0x000fc800078e00ff */
[----:B------:R-:W-:Y:S02]  /*2480*/  IMAD.MOV R11, RZ, RZ, -R11 ;  /* 0x000000ffff0b7224 */ /* 0x000fe400078e0a0b */
[----:B------:R-:W-:Y:S01]  /*2490*/  @!P0 IMAD.IADD R4, R4, 0x1, -R240 ;  /* 0x0000000104048824 */ /* 0x000fe200078e0af0 */
[----:B------:R-:W-:Y:S01]  /*24a0*/  ISETP.GE.AND P0, PT, R125, RZ, PT ;  /* 0x000000ff7d00720c */ /* 0x000fe20003f06270 */
[----:B------:R-:W-:Y:S01]  /*24b0*/  IMAD R11, R3, R11, R250 ;  /* 0x0000000b030b7224 */ /* 0x000fe200078e02fa */
[----:B------:R-:W-:Y:S01]  /*24c0*/  IABS R250, R239 ;  /* 0x000000ef00fa7213 */ /* 0x000fe20000000000 */
[----:B------:R-:W-:Y:S01]  /*24d0*/  IMAD.HI.U32 R243, R5, R10, RZ ;  /* 0x0000000a05f37227 */ /* 0x000fe200078e00ff */
[----:B------:R-:W-:Y:S02]  /*24e0*/  ISETP.GT.U32.AND P1, PT, R240, R4, PT ;  /* 0x00000004f000720c */ /* 0x000fe40003f24070 */
[----:B------:R-:W-:Y:S01]  /*24f0*/  ISETP.GT.U32.AND P4, PT, R3, R11, PT ;  /* 0x0000000b0300720c */ /* 0x000fe20003f84070 */
[----:B------:R-:W-:-:S02]  /*2500*/  IMAD.MOV R251, RZ, RZ, -R243 ;  /* 0x000000fffffb7224 */ /* 0x000fc400078e0af3 */
[----:B------:R-:W-:-:S04]  /*2510*/  IMAD.HI.U32 R242, R5, R241, RZ ;  /* 0x000000f105f27227 */ /* 0x000fc800078e00ff */
[----:B------:R-:W-:Y:S02]  /*2520*/  IMAD R10, R3, R251, R10 ;  /* 0x000000fb030a7224 */ /* 0x000fe400078e020a */
[----:B------:R-:W-:Y:S02]  /*2530*/  IMAD.MOV R242, RZ, RZ, -R242 ;  /* 0x000000fffff27224 */ /* 0x000fe400078e0af2 */
[----:B------:R-:W-:Y:S01]  /*2540*/  @!P1 IMAD.IADD R4, R4, 0x1, -R240 ;  /* 0x0000000104049824 */ /* 0x000fe200078e0af0 */
[----:B------:R-:W-:Y:S01]  /*2550*/  ISETP.NE.AND P1, PT, R124, RZ, PT ;  /* 0x000000ff7c00720c */ /* 0x000fe20003f25270 */
[----:B------:R-:W-:Y:S01]  /*2560*/  @!P4 IMAD.IADD R11, R11, 0x1, -R3 ;  /* 0x000000010b0bc824 */ /* 0x000fe200078e0a03 */
[C---:B------:R-:W-:Y:S01]  /*2570*/  ISETP.GT.U32.AND P4, PT, R3.reuse, R10, PT ;  /* 0x0000000a0300720c */ /* 0x040fe20003f84070 */
[----:B------:R-:W-:Y:S02]  /*2580*/  IMAD.MOV.U32 R243, RZ, RZ, R250 ;  /* 0x000000fffff37224 */ /* 0x000fe400078e00fa */
[C---:B------:R-:W-:Y:S01]  /*2590*/  IMAD R242, R3.reuse, R242, R241 ;  /* 0x000000f203f27224 */ /* 0x040fe200078e02f1 */
[----:B------:R-:W-:Y:S01]  /*25a0*/  ISETP.GT.U32.AND P5, PT, R3, R11, PT ;  /* 0x0000000b0300720c */ /* 0x000fe20003fa4070 */
[----:B------:R-:W-:Y:S01]  /*25b0*/  @!P0 IMAD.MOV R4, RZ, RZ, -R4 ;  /* 0x000000ffff048224 */ /* 0x000fe200078e0a04 */
[----:B------:R-:W-:Y:S01]  /*25c0*/  ISETP.GE.AND P0, PT, R239, RZ, PT ;  /* 0x000000ffef00720c */ /* 0x000fe20003f06270 */
[----:B------:R-:W-:Y:S01]  /*25d0*/  IMAD.HI.U32 R240, R5, R243, RZ ;  /* 0x000000f305f07227 */ /* 0x000fe200078e00ff */
[----:B------:R-:W-:-:S02]  /*25e0*/  IABS R239, R236 ;  /* 0x000000ec00ef7213 */ /* 0x000fc40000000000 */
[----:B------:R-:W-:Y:S01]  /*25f0*/  IABS R241, R9 ;  /* 0x0000000900f17213 */ /* 0x000fe20000000000 */
[----:B------:R-:W-:Y:S01]  /*2600*/  IMAD.MOV R240, RZ, RZ, -R240 ;  /* 0x000000fffff07224 */ /* 0x000fe200078e0af0 */
[----:B------:R-:W-:Y:S01]  /*2610*/  @!P1 LOP3.LUT R4, RZ, R124, RZ, 0x33, !PT ;  /* 0x0000007cff049212 */ /* 0x000fe200078e33ff */
[--C-:B------:R-:W-:Y:S01]  /*2620*/  @!P4 IMAD.IADD R10, R10, 0x1, -R3.reuse ;  /* 0x000000010a0ac824 */ /* 0x100fe200078e0a03 */
[----:B------:R-:W-:Y:S01]  /*2630*/  ISETP.GT.U32.AND P1, PT, R3, R242, PT ;  /* 0x000000f20300720c */ /* 0x000fe20003f24070 */
[----:B------:R-:W-:Y:S01]  /*2640*/  IMAD.HI.U32 R250, R5, R239, RZ ;  /* 0x000000ef05fa7227 */ /* 0x000fe200078e00ff */
[----:B------:R-:W-:Y:S01]  /*2650*/  IABS R124, R186 ;  /* 0x000000ba007c7213 */ /* 0x000fe20000000000 */
[----:B------:R0:W-:Y:S01]  /*2660*/  STL [R1+0xe4c], R4 ;  /* 0x000e4c0401007387 */ /* 0x0001e20000100800 */
[----:B------:R-:W-:Y:S01]  /*2670*/  ISETP.GT.U32.AND P4, PT, R3, R10, PT ;  /* 0x0000000a0300720c */ /* 0x000fe20003f84070 */
[----:B------:R-:W-:Y:S02]  /*2680*/  @!P5 IMAD.IADD R11, R11, 0x1, -R3 ;  /* 0x000000010b0bd824 */ /* 0x000fe400078e0a03 */
[----:B------:R-:W-:Y:S01]  /*2690*/  IMAD R240, R3, R240, R243 ;  /* 0x000000f003f07224 */ /* 0x000fe200078e02f3 */
[----:B------:R-:W-:Y:S01]  /*26a0*/  IABS R243, R235 ;  /* 0x000000eb00f37213 */ /* 0x000fe20000000000 */
[----:B------:R-:W-:-:S02]  /*26b0*/  IMAD.MOV.U32 R125, RZ, RZ, R11 ;  /* 0x000000ffff7d7224 */ /* 0x000fc400078e000b */
[----:B------:R-:W-:Y:S01]  /*26c0*/  IMAD.MOV R11, RZ, RZ, -R250 ;  /* 0x000000ffff0b7224 */ /* 0x000fe200078e0afa */
[----:B------:R-:W-:Y:S01]  /*26d0*/  ISETP.GT.U32.AND P5, PT, R3, R240, PT ;  /* 0x000000f00300720c */ /* 0x000fe20003fa4070 */
[----:B------:R-:W-:-:S04]  /*26e0*/  IMAD.HI.U32 R250, R5, R241, RZ ;  /* 0x000000f105fa7227 */ /* 0x000fc800078e00ff */
[----:B------:R-:W-:Y:S02]  /*26f0*/  IMAD.MOV R250, RZ, RZ, -R250 ;  /* 0x000000fffffa7224 */ /* 0x000fe400078e0afa */
[--C-:B------:R-:W-:Y:S02]  /*2700*/  @!P4 IMAD.IADD R10, R10, 0x1, -R3.reuse ;  /* 0x000000010a0ac824 */ /* 0x100fe400078e0a03 */
[----:B------:R-:W-:Y:S02]  /*2710*/  @!P1 IMAD.IADD R242, R242, 0x1, -R3 ;  /* 0x00000001f2f29824 */ /* 0x000fe400078e0a03 */
[----:B------:R-:W-:Y:S01]  /*2720*/  @!P2 IMAD.MOV R125, RZ, RZ, -R125 ;  /* 0x000000ffff7da224 */ /* 0x000fe200078e0a7d */
[----:B------:R-:W-:Y:S01]  /*2730*/  ISETP.GE.AND P2, PT, R236, RZ, PT ;  /* 0x000000ffec00720c */ /* 0x000fe20003f46270 */
[C---:B------:R-:W-:Y:S01]  /*2740*/  IMAD R239, R3.reuse, R11, R239 ;  /* 0x0000000b03ef7224 */ /* 0x040fe200078e02ef */
[C---:B------:R-:W-:Y:S01]  /*2750*/  ISETP.GT.U32.AND P1, PT, R3.reuse, R242, PT ;  /* 0x000000f20300720c */ /* 0x040fe20003f24070 */
[C---:B------:R-:W-:Y:S01]  /*2760*/  IMAD R236, R3.reuse, R250, R241 ;  /* 0x000000fa03ec7224 */ /* 0x040fe200078e02f1 */
[----:B------:R-:W-:Y:S01]  /*2770*/  STL [R1+0x1c], R125 ;  /* 0x00001c7d01007387 */ /* 0x000fe20000100800 */
[----:B0-----:R-:W-:Y:S01]  /*2780*/  IMAD.MOV.U32 R4, RZ, RZ, R10 ;  /* 0x000000ffff047224 */ /* 0x001fe200078e000a */
[C---:B------:R-:W-:Y:S01]  /*2790*/  ISETP.GT.U32.AND P4, PT, R3.reuse, R239, PT ;  /* 0x000000ef0300720c */ /* 0x040fe20003f84070 */
[----:B------:R-:W-:Y:S01]  /*27a0*/  @!P5 IMAD.IADD R240, R240, 0x1, -R3 ;  /* 0x00000001f0f0d824 */ /* 0x000fe200078e0a03 */
[----:B------:R-:W-:Y:S01]  /*27b0*/  IABS R10, R180 ;  /* 0x000000b4000a7213 */ /* 0x000fe20000000000 */
[----:B------:R-:W-:Y:S01]  /*27c0*/  @!P6 IMAD.MOV R4, RZ, RZ, -R4 ;  /* 0x000000ffff04e224 */ /* 0x000fe200078e0a04 */
[C---:B------:R-:W-:Y:S01]  /*27d0*/  ISETP.GT.U32.AND P6, PT, R3.reuse, R236, PT ;  /* 0x000000ec0300720c */ /* 0x040fe20003fc4070 */
[----:B------:R-:W-:Y:S01]  /*27e0*/  IMAD.MOV.U32 R11, RZ, RZ, R243 ;  /* 0x000000ffff0b7224 */ /* 0x000fe200078e00f3 */
[----:B------:R-:W-:Y:S01]  /*27f0*/  ISETP.GT.U32.AND P5, PT, R3, R240, PT ;  /* 0x000000f00300720c */ /* 0x000fe20003fa4070 */
[C---:B------:R-:W-:Y:S01]  /*2800*/  IMAD.HI.U32 R243, R5.reuse, R124, RZ ;  /* 0x0000007c05f37227 */ /* 0x040fe200078e00ff */
[----:B------:R0:W-:Y:S03]  /*2810*/  STL [R1+0x18], R4 ;  /* 0x0000180401007387 */ /* 0x0001e60000100800 */
[----:B------:R-:W-:-:S04]  /*2820*/  IMAD.HI.U32 R241, R5, R11, RZ ;  /* 0x0000000b05f17227 */ /* 0x000fc800078e00ff */
[--C-:B------:R-:W-:Y:S02]  /*2830*/  @!P1 IMAD.IADD R242, R242, 0x1, -R3.reuse ;  /* 0x00000001f2f29824 */ /* 0x100fe400078e0a03 */
[----:B------:R-:W-:Y:S02]  /*2840*/  @!P4 IMAD.IADD R239, R239, 0x1, -R3 ;  /* 0x00000001efefc824 */ /* 0x000fe400078e0a03 */
[----:B------:R-:W-:Y:S02]  /*2850*/  IMAD.MOV R241, RZ, RZ, -R241 ;  /* 0x000000fffff17224 */ /* 0x000fe400078e0af1 */
[----:B0-----:R-:W-:Y:S01]  /*2860*/  IMAD.MOV.U32 R4, RZ, RZ, R242 ;  /* 0x000000ffff047224 */ /* 0x001fe200078e00f2 */
[----:B------:R-:W-:Y:S01]  /*2870*/  ISETP.GT.U32.AND P4, PT, R3, R239, PT ;  /* 0x000000ef0300720c */ /* 0x000fe20003f84070 */
[----:B------:R-:W-:Y:S01]  /*2880*/  @!P6 IMAD.IADD R236, R236, 0x1, -R3 ;  /* 0x00000001ecece824 */ /* 0x000fe200078e0a03 */
[----:B------:R-:W-:Y:S01]  /*2890*/  ISETP.GE.AND P6, PT, R9, RZ, PT ;  /* 0x000000ff0900720c */ /* 0x000fe20003fc6270 */
[----:B------:R-:W-:-:S02]  /*28a0*/  IMAD.MOV R243, RZ, RZ, -R243 ;  /* 0x000000fffff37224 */ /* 0x000fc400078e0af3 */
[C---:B------:R-:W-:Y:S01]  /*28b0*/  IMAD R11, R3.reuse, R241, R11 ;  /* 0x000000f1030b7224 */ /* 0x040fe200078e020b */
[----:B------:R-:W-:Y:S01]  /*28c0*/  IABS R241, R17 ;  /* 0x0000001100f17213 */ /* 0x000fe20000000000 */
[----:B------:R-:W-:Y:S01]  /*28d0*/  @!P3 IMAD.MOV R4, RZ, RZ, -R4 ;  /* 0x000000ffff04b224 */ /* 0x000fe200078e0a04 */
[C---:B------:R-:W-:Y:S01]  /*28e0*/  ISETP.GT.U32.AND P3, PT, R3.reuse, R236, PT ;  /* 0x000000ec0300720c */ /* 0x040fe20003f64070 */
[----:B------:R-:W-:Y:S02]  /*28f0*/  IMAD R124, R3, R243, R124 ;  /* 0x000000f3037c7224 */ /* 0x000fe400078e027c */
[----:B------:R-:W-:Y:S01]  /*2900*/  @!P5 IMAD.IADD R240, R240, 0x1, -R3 ;  /* 0x00000001f0f0d824 */ /* 0x000fe200078e0a03 */
[----:B------:R0:W-:Y:S01]  /*2910*/  STL [R1+0x14], R4 ;  /* 0x0000140401007387 */ /* 0x0001e20000100800 */
[----:B------:R-:W-:Y:S01]  /*2920*/  IMAD.HI.U32 R9, R5, R241, RZ ;  /* 0x000000f105097227 */ /* 0x000fe200078e00ff */
[C---:B------:R-:W-:Y:S02]  /*2930*/  ISETP.GT.U32.AND P1, PT, R3.reuse, R124, PT ;  /* 0x0000007c0300720c */ /* 0x040fe40003f24070 */
[----:B------:R-:W-:Y:S01]  /*2940*/  ISETP.GT.U32.AND P5, PT, R3, R11, PT ;  /* 0x0000000b0300720c */ /* 0x000fe20003fa4070 */
[----:B------:R-:W-:-:S04]  /*2950*/  IMAD.HI.U32 R242, R5, R10, RZ ;  /* 0x0000000a05f27227 */ /* 0x000fc800078e00ff */
[----:B------:R-:W-:Y:S02]  /*2960*/  IMAD.MOV R9, RZ, RZ, -R9 ;  /* 0x000000ffff097224 */ /* 0x000fe400078e0a09 */
[----:B0-----:R-:W-:Y:S02]  /*2970*/  IMAD.MOV.U32 R4, RZ, RZ, R240 ;  /* 0x000000ffff047224 */ /* 0x001fe400078e00f0 */
[----:B------:R-:W-:Y:S01]  /*2980*/  @!P4 IMAD.IADD R239, R239, 0x1, -R3 ;  /* 0x00000001efefc824 */ /* 0x000fe200078e0a03 */
[----:B------:R-:W-:Y:S01]  /*2990*/  ISETP.GE.AND P4, PT, R186, RZ, PT ;  /* 0x000000ffba00720c */ /* 0x000fe20003f86270 */
[----:B------:R-:W-:Y:S02]  /*29a0*/  @!P0 IMAD.MOV R4, RZ, RZ, -R4 ;  /* 0x000000ffff048224 */ /* 0x000fe400078e0a04 */
[----:B------:R-:W-:Y:S02]  /*29b0*/  IMAD.MOV R186, RZ, RZ, -R242 ;  /* 0x000000ffffba7224 */ /* 0x000fe400078e0af2 */
[----:B------:R-:W-:Y:S01]  /*29c0*/  IMAD R9, R3, R9, R241 ;  /* 0x0000000903097224 */ /* 0x000fe200078e02f1 */
[----:B------:R0:W-:Y:S01]  /*29d0*/  STL [R1+0x10], R4 ;  /* 0x0000100401007387 */ /* 0x0001e20000100800 */
[----:B------:R-:W-:-:S02]  /*29e0*/  @!P3 IMAD.IADD R236, R236, 0x1, -R3 ;  /* 0x00000001ececb824 */ /* 0x000fc400078e0a03 */
[C---:B------:R-:W-:Y:S01]  /*29f0*/  IMAD R10, R3.reuse, R186, R10 ;  /* 0x000000ba030a7224 */ /* 0x040fe200078e020a */
[----:B------:R-:W-:Y:S01]  /*2a00*/  ISETP.GT.U32.AND P3, PT, R3, R9, PT ;  /* 0x000000090300720c */ /* 0x000fe20003f64070 */
[--C-:B------:R-:W-:Y:S01]  /*2a10*/  @!P1 IMAD.IADD R124, R124, 0x1, -R3.reuse ;  /* 0x000000017c7c9824 */ /* 0x100fe200078e0a03 */
[----:B------:R-:W-:Y:S01]  /*2a20*/  IABS R186, R181 ;  /* 0x000000b500ba7213 */ /* 0x000fe20000000000 */
[----:B------:R-:W-:Y:S01]  /*2a30*/  @!P5 IMAD.IADD R11, R11, 0x1, -R3 ;  /* 0x000000010b0bd824 */ /* 0x000fe200078e0a03 */
[----:B------:R-:W-:Y:S01]  /*2a40*/  ISETP.GE.AND P1, PT, R235, RZ, PT ;  /* 0x000000ffeb00720c */ /* 0x000fe20003f26270 */
[----:B------:R-:W-:Y:S01]  /*2a50*/  IMAD.MOV.U32 R125, RZ, RZ, R239 ;  /* 0x000000ffff7d7224 */ /* 0x000fe200078e00ef */
[C---:B------:R-:W-:Y:S01]  /*2a60*/  ISETP.GT.U32.AND P0, PT, R3.reuse, R124, PT ;  /* 0x0000007c0300720c */ /* 0x040fe20003f04070 */
[----:B0-----:R-:W-:Y:S01]  /*2a70*/  IMAD.MOV.U32 R4, RZ, RZ, R236 ;  /* 0x000000ffff047224 */ /* 0x001fe200078e00ec */
[----:B------:R-:W-:Y:S01]  /*2a80*/  ISETP.GT.U32.AND P5, PT, R3, R11, PT ;  /* 0x0000000b0300720c */ /* 0x000fe20003fa4070 */
[----:B------:R-:W-:Y:S01]  /*2a90*/  @!P2 IMAD.MOV R125, RZ, RZ, -R125 ;  /* 0x000000ffff7da224 */ /* 0x000fe200078e0a7d */
[----:B------:R-:W-:Y:S01]  /*2aa0*/  ISETP.GE.AND P2, PT, R17, RZ, PT ;  /* 0x000000ff1100720c */ /* 0x000fe20003f46270 */
[----:B------:R-:W-:Y:S01]  /*2ab0*/  @!P6 IMAD.MOV R4, RZ, RZ, -R4 ;  /* 0x000000ffff04e224 */ /* 0x000fe200078e0a04 */
[----:B------:R-:W-:Y:S01]  /*2ac0*/  ISETP.GT.U32.AND P6, PT, R3, R10, PT ;  /* 0x0000000a0300720c */ /* 0x000fe20003fc4070 */
[----:B------:R-:W-:Y:S01]  /*2ad0*/  @!P3 IMAD.IADD R9, R9, 0x1, -R3 ;  /* 0x000000010909b824 */ /* 0x000fe200078e0a03 */
[----:B------:R-:W-:Y:S01]  /*2ae0*/  IABS R17, R182 ;  /* 0x000000b600117213 */ /* 0x000fe20000000000 */
[----:B------:R-:W-:Y:S01]  /*2af0*/  IMAD.HI.U32 R235, R5, R186, RZ ;  /* 0x000000ba05eb7227 */ /* 0x000fe200078e00ff */
[----:B------:R0:W-:Y:S01]  /*2b00*/  STL [R1+0xc], R125 ;  /* 0x00000c7d01007387 */ /* 0x0001e20000100800 */
[----:B------:R-:W-:-:S02]  /*2b10*/  ISETP.GE.AND P3, PT, R182, RZ, PT ;  /* 0x000000ffb600720c */ /* 0x000fc40003f66270 */
[--C-:B------:R-:W-:Y:S01]  /*2b20*/  @!P0 IMAD.IADD R124, R124, 0x1, -R3.reuse ;  /* 0x000000017c7c8824 */ /* 0x100fe200078e0a03 */
[----:B------:R-:W-:Y:S01]  /*2b30*/  ISETP.GE.AND P0, PT, R180, RZ, PT ;  /* 0x000000ffb400720c */ /* 0x000fe20003f06270 */
[----:B------:R-:W-:Y:S01]  /*2b40*/  @!P5 IMAD.IADD R11, R11, 0x1, -R3 ;  /* 0x000000010b0bd824 */ /* 0x000fe200078e0a03 */
[----:B------:R-:W-:Y:S01]  /*2b50*/  ISETP.GE.AND P5, PT, R181, RZ, PT ;  /* 0x000000ffb500720c */ /* 0x000fe20003fa6270 */
[----:B------:R-:W-:Y:S01]  /*2b60*/  IMAD.MOV R235, RZ, RZ, -R235 ;  /* 0x000000ffffeb7224 */ /* 0x000fe200078e0aeb */
[----:B------:R-:W-:Y:S01]  /*2b70*/  IABS R180, R12 ;  /* 0x0000000c00b47213 */ /* 0x000fe20000000000 */
[----:B------:R-:W-:Y:S01]  /*2b80*/  @!P6 IMAD.IADD R10, R10, 0x1, -R3 ;  /* 0x000000010a0ae824 */ /* 0x000fe200078e0a03 */
[----:B------:R-:W-:Y:S01]  /*2b90*/  ISETP.GT.U32.AND P6, PT, R3, R9, PT ;  /* 0x000000090300720c */ /* 0x000fe20003fc4070 */
[----:B0-----:R-:W-:Y:S01]  /*2ba0*/  IMAD.MOV.U32 R125, RZ, RZ, R124 ;  /* 0x000000ffff7d7224 */ /* 0x001fe200078e007c */
[----:B------:R0:W-:Y:S01]  /*2bb0*/  STL [R1+0x8], R4 ;  /* 0x0000080401007387 */ /* 0x0001e20000100800 */
[----:B------:R-:W-:-:S04]  /*2bc0*/  IMAD.HI.U32 R181, R5, R17, RZ ;  /* 0x0000001105b57227 */ /* 0x000fc800078e00ff */
[----:B------:R-:W-:Y:S01]  /*2bd0*/  @!P4 IMAD.MOV R125, RZ, RZ, -R125 ;  /* 0x000000ffff7dc224 */ /* 0x000fe200078e0a7d */
[C---:B------:R-:W-:Y:S01]  /*2be0*/  ISETP.GT.U32.AND P4, PT, R3.reuse, R10, PT ;  /* 0x0000000a0300720c */ /* 0x040fe20003f84070 */
[----:B------:R-:W-:Y:S02]  /*2bf0*/  IMAD.MOV R181, RZ, RZ, -R181 ;  /* 0x000000ffffb57224 */ /* 0x000fe400078e0ab5 */
[----:B0-----:R-:W-:Y:S01]  /*2c00*/  IMAD.MOV.U32 R4, RZ, RZ, R11 ;  /* 0x000000ffff047224 */ /* 0x001fe200078e000b */
[----:B------:R-:W-:Y:S01]  /*2c10*/  IABS R182, R13 ;  /* 0x0000000d00b67213 */ /* 0x000fe20000000000 */
[----:B------:R-:W-:Y:S01]  /*2c20*/  IMAD R11, R3, R235, R186 ;  /* 0x000000eb030b7224 */ /* 0x000fe200078e02ba */
[----:B------:R0:W-:Y:S01]  /*2c30*/  STL [R1+0x4], R125 ;  /* 0x0000047d01007387 */ /* 0x0001e20000100800 */
[----:B------:R-:W-:Y:S02]  /*2c40*/  IMAD.MOV.U32 R124, RZ, RZ, R180 ;  /* 0x000000ffff7c7224 */ /* 0x000fe400078e00b4 */
[----:B------:R-:W-:Y:S01]  /*2c50*/  @!P1 IMAD.MOV R4, RZ, RZ, -R4 ;  /* 0x000000ffff049224 */ /* 0x000fe200078e0a04 */
[----:B------:R-:W-:Y:S01]  /*2c60*/  ISETP.GE.AND P1, PT, R12, RZ, PT ;  /* 0x000000ff0c00720c */ /* 0x000fe20003f26270 */
[----:B------:R-:W-:Y:S01]  /*2c70*/  @!P6 IMAD.IADD R9, R9, 0x1, -R3 ;  /* 0x000000010909e824 */ /* 0x000fe200078e0a03 */
[C---:B------:R-:W-:Y:S01]  /*2c80*/  ISETP.GT.U32.AND P6, PT, R3.reuse, R11, PT ;  /* 0x0000000b0300720c */ /* 0x040fe20003fc4070 */
[----:B------:R-:W-:-:S02]  /*2c90*/  IMAD R12, R3, R181, R17 ;  /* 0x000000b5030c7224 */ /* 0x000fc400078e0211 */
[----:B------:R-:W-:-:S04]  /*2ca0*/  IMAD.HI.U32 R181, R5, R124, RZ ;  /* 0x0000007c05b57227 */ /* 0x000fc800078e00ff */
[----:B------:R-:W-:Y:S01]  /*2cb0*/  @!P4 IMAD.IADD R10, R10, 0x1, -R3 ;  /* 0x000000010a0ac824 */ /* 0x000fe200078e0a03 */
[----:B------:R-:W-:Y:S01]  /*2cc0*/  IABS R186, R16 ;  /* 0x0000001000ba7213 */ /* 0x000fe20000000000 */
[----:B------:R-:W-:Y:S01]  /*2cd0*/  IMAD.MOV R181, RZ, RZ, -R181 ;  /* 0x000000ffffb57224 */ /* 0x000fe200078e0ab5 */
[----:B------:R-:W-:Y:S01]  /*2ce0*/  ISETP.GT.U32.AND P4, PT, R3, R12, PT ;  /* 0x0000000c0300720c */ /* 0x000fe20003f84070 */
[----:B------:R-:W-:Y:S01]  /*2cf0*/  IMAD.HI.U32 R236, R5, R182, RZ ;  /* 0x000000b605ec7227 */ /* 0x000fe200078e00ff */
[----:B0-----:R-:W2:Y:S03]  /*2d00*/  LDL.LU R125, [R1+0x4c] ;  /* 0x00004c00017d7983 */ /* 0x001ea60000300800 */
[----:B------:R-:W-:Y:S02]  /*2d10*/  IMAD R124, R3, R181, R124 ;  /* 0x000000b5037c7224 */ /* 0x000fe400078e027c */
[----:B------:R-:W-:Y:S01]  /*2d20*/  @!P6 IMAD.IADD R11, R11, 0x1, -R3 ;  /* 0x000000010b0be824 */ /* 0x000fe200078e0a03 */
[----:B------:R-:W-:-:S05]  /*2d30*/  IABS R180, R28 ;  /* 0x0000001c00b47213 */ /* 0x000fca0000000000 */
[----:B------:R-:W-:Y:S01]  /*2d40*/  @!P4 IMAD.IADD R12, R12, 0x1, -R3 ;  /* 0x000000010c0cc824 */ /* 0x000fe200078e0a03 */
[C---:B------:R-:W-:Y:S02]  /*2d50*/  ISETP.GT.U32.AND P6, PT, R3.reuse, R124, PT ;  /* 0x0000007c0300720c */ /* 0x040fe40003fc4070 */
[----:B------:R-:W-:Y:S01]  /*2d60*/  IABS R17, R22 ;  /* 0x0000001600117213 */ /* 0x000fe20000000000 */
[----:B------:R-:W-:Y:S01]  /*2d70*/  @!P2 IMAD.MOV R9, RZ, RZ, -R9 ;  /* 0x000000ffff09a224 */ /* 0x000fe200078e0a09 */
[----:B------:R-:W-:Y:S01]  /*2d80*/  ISETP.GT.U32.AND P4, PT, R3, R11, PT ;  /* 0x0000000b0300720c */ /* 0x000fe20003f84070 */
[----:B------:R-:W-:Y:S01]  /*2d90*/  IMAD.HI.U32 R239, R5, R180, RZ ;  /* 0x000000b405ef7227 */ /* 0x000fe200078e00ff */
[----:B------:R-:W-:Y:S01]  /*2da0*/  ISETP.GT.U32.AND P2, PT, R3, R12, PT ;  /* 0x0000000c0300720c */ /* 0x000fe20003f44070 */
[----:B------:R0:W-:Y:S02]  /*2db0*/  STL [R1+0xe50], R4 ;  /* 0x000e500401007387 */ /* 0x0001e40000100800 */
[----:B------:R-:W-:-:S04]  /*2dc0*/  IMAD.HI.U32 R235, R5, R186, RZ ;  /* 0x000000ba05eb7227 */ /* 0x000fc800078e00ff */
[----:B------:R-:W-:Y:S02]  /*2dd0*/  @!P6 IMAD.IADD R124, R124, 0x1, -R3 ;  /* 0x000000017c7ce824 */ /* 0x000fe400078e0a03 */
[----:B------:R-:W-:Y:S01]  /*2de0*/  @!P0 IMAD.MOV R10, RZ, RZ, -R10 ;  /* 0x000000ffff0a8224 */ /* 0x000fe200078e0a0a */
[----:B------:R-:W-:Y:S01]  /*2df0*/  ISETP.GE.AND P0, PT, R16, RZ, PT ;  /* 0x000000ff1000720c */ /* 0x000fe20003f06270 */
[----:B------:R-:W-:Y:S01]  /*2e00*/  IMAD.HI.U32 R181, R5, R17, RZ ;  /* 0x0000001105b57227 */ /* 0x000fe200078e00ff */
[----:B------:R-:W-:Y:S01]  /*2e10*/  ISETP.GT.U32.AND P6, PT, R3, R124, PT ;  /* 0x0000007c0300720c */ /* 0x000fe20003fc4070 */
[----:B0-----:R-:W3:Y:S02]  /*2e20*/  LDL.LU R4, [R1+0x5c] ;  /* 0x00005c0001047983 */ /* 0x001ee40000300800 */
[----:B------:R-:W-:Y:S02]  /*2e30*/  IMAD.MOV R16, RZ, RZ, -R239 ;  /* 0x000000ffff107224 */ /* 0x000fe400078e0aef */
[----:B------:R-:W-:Y:S01]  /*2e40*/  IMAD.MOV R235, RZ, RZ, -R235 ;  /* 0x000000ffffeb7224 */ /* 0x000fe200078e0aeb */
[----:B------:R0:W-:Y:S01]  /*2e50*/  STL [R1+0xe54], R9 ;  /* 0x000e540901007387 */ /* 0x0001e20000100800 */
[----:B------:R-:W-:-:S02]  /*2e60*/  IMAD.MOV R236, RZ, RZ, -R236 ;  /* 0x000000ffffec7224 */ /* 0x000fc400078e0aec */
[----:B------:R-:W-:Y:S02]  /*2e70*/  IMAD.MOV R181, RZ, RZ, -R181 ;  /* 0x000000ffffb57224 */ /* 0x000fe400078e0ab5 */
[----:B------:R-:W-:Y:S02]  /*2e80*/  IMAD R16, R3, R16, R180 ;  /* 0x0000001003107224 */ /* 0x000fe400078e02b4 */
[----:B------:R-:W-:Y:S02]  /*2e90*/  @!P4 IMAD.IADD R11, R11, 0x1, -R3 ;  /* 0x000000010b0bc824 */ /* 0x000fe400078e0a03 */
[C---:B------:R-:W-:Y:S01]  /*2ea0*/  IMAD R186, R3.reuse, R235, R186 ;  /* 0x000000eb03ba7224 */ /* 0x040fe200078e02ba */
[----:B0-----:R-:W4:Y:S01]  /*2eb0*/  LDL.LU R9, [R1+0x54] ;  /* 0x0000540001097983 */ /* 0x001f220000300800 */
[C---:B------:R-:W-:Y:S02]  /*2ec0*/  IMAD R182, R3.reuse, R236, R182 ;  /* 0x000000ec03b67224 */ /* 0x040fe400078e02b6 */
[----:B------:R-:W-:-:S02]  /*2ed0*/  IMAD R17, R3, R181, R17 ;  /* 0x000000b503117224 */ /* 0x000fc400078e0211 */
[----:B------:R-:W-:Y:S01]  /*2ee0*/  @!P5 IMAD.MOV R11, RZ, RZ, -R11 ;  /* 0x000000ffff0bd224 */ /* 0x000fe200078e0a0b */
[C---:B------:R-:W-:Y:S01]  /*2ef0*/  ISETP.GT.U32.AND P5, PT, R3.reuse, R16, PT ;  /* 0x000000100300720c */ /* 0x040fe20003fa4070 */
[--C-:B------:R-:W-:Y:S01]  /*2f00*/  @!P2 IMAD.IADD R12, R12, 0x1, -R3.reuse ;  /* 0x000000010c0ca824 */ /* 0x100fe200078e0a03 */
[C---:B------:R-:W-:Y:S01]  /*2f10*/  ISETP.GT.U32.AND P4, PT, R3.reuse, R186, PT ;  /* 0x000000ba0300720c */ /* 0x040fe20003f84070 */
[----:B------:R-:W-:Y:S01]  /*2f20*/  @!P6 IMAD.IADD R124, R124, 0x1, -R3 ;  /* 0x000000017c7ce824 */ /* 0x000fe200078e0a03 */
[C---:B------:R-:W-:Y:S01]  /*2f30*/  ISETP.GT.U32.AND P2, PT, R3.reuse, R182, PT ;  /* 0x000000b60300720c */ /* 0x040fe20003f44070 */
[----:B------:R0:W-:Y:S01]  /*2f40*/  STL [R1+0xe58], R10 ;  /* 0x000e580a01007387 */ /* 0x0001e20000100800 */
[----:B------:R-:W-:Y:S02]  /*2f50*/  ISETP.GT.U32.AND P6, PT, R3, R17, PT ;  /* 0x000000110300720c */ /* 0x000fe40003fc4070 */
[----:B------:R-:W-:Y:S01]  /*2f60*/  IABS R180, R15 ;  /* 0x0000000f00b47213 */ /* 0x000fe20000000000 */
[----:B------:R-:W-:Y:S01]  /*2f70*/  @!P3 IMAD.MOV R12, RZ, RZ, -R12 ;  /* 0x000000ffff0cb224 */ /* 0x000fe200078e0a0c */
[----:B------:R-:W-:-:S02]  /*2f80*/  ISETP.GE.AND P3, PT, R13, RZ, PT ;  /* 0x000000ff0d00720c */ /* 0x000fc40003f66270 */
[----:B------:R-:W-:Y:S01]  /*2f90*/  IABS R181, R14 ;  /* 0x0000000e00b57213 */ /* 0x000fe20000000000 */
[----:B------:R-:W-:Y:S01]  /*2fa0*/  IMAD.HI.U32 R13, R5, R180, RZ ;  /* 0x000000b4050d7227 */ /* 0x000fe200078e00ff */
[----:B------:R-:W-:Y:S01]  /*2fb0*/  IABS R236, R20 ;  /* 0x0000001400ec7213 */ /* 0x000fe20000000000 */
[----:B0-----:R-:W3:Y:S02]  /*2fc0*/  LDL.LU R10, [R1+0x64] ;  /* 0x00006400010a7983 */ /* 0x001ee40000300800 */
[--C-:B------:R-:W-:Y:S02]  /*2fd0*/  @!P5 IMAD.IADD R16, R16, 0x1, -R3.reuse ;  /* 0x000000011010d824 */ /* 0x100fe400078e0a03 */
[--C-:B------:R-:W-:Y:S01]  /*2fe0*/  @!P4 IMAD.IADD R186, R186, 0x1, -R3.reuse ;  /* 0x00000001babac824 */ /* 0x100fe200078e0a03 */
[----:B------:R-:W-:Y:S01]  /*2ff0*/  ISETP.GE.AND P4, PT, R28, RZ, PT ;  /* 0x000000ff1c00720c */ /* 0x000fe20003f86270 */
[----:B------:R-:W-:Y:S01]  /*3000*/  @!P2 IMAD.IADD R182, R182, 0x1, -R3 ;  /* 0x00000001b6b6a824 */ /* 0x000fe200078e0a03 */
[----:B------:R0:W-:Y:S01]  /*3010*/  STL [R1+0xe5c], R11 ;  /* 0x000e5c0b01007387 */ /* 0x0001e20000100800 */
[----:B------:R-:W-:-:S02]  /*3020*/  IMAD.MOV R28, RZ, RZ, -R13 ;  /* 0x000000ffff1c7224 */ /* 0x000fc400078e0a0d */
[----:B------:R-:W-:Y:S01]  /*3030*/  @!P6 IMAD.IADD R17, R17, 0x1, -R3 ;  /* 0x000000011111e824 */ /* 0x000fe200078e0a03 */
[----:B------:R-:W-:Y:S01]  /*3040*/  ISETP.GT.U32.AND P6, PT, R3, R16, PT ;  /* 0x000000100300720c */ /* 0x000fe20003fc4070 */
[----:B------:R-:W-:Y:S02]  /*3050*/  IMAD.MOV.U32 R13, RZ, RZ, R124 ;  /* 0x000000ffff0d7224 */ /* 0x000fe400078e007c */
[----:B------:R-:W-:Y:S01]  /*3060*/  IMAD.HI.U32 R124, R5, R181, RZ ;  /* 0x000000b5057c7227 */ /* 0x000fe200078e00ff */
[C---:B------:R-:W-:Y:S02]  /*3070*/  ISETP.GT.U32.AND P5, PT, R3.reuse, R182, PT ;  /* 0x000000b60300720c */ /* 0x040fe40003fa4070 */
[C---:B------:R-:W-:Y:S01]  /*3080*/  ISETP.GT.U32.AND P2, PT, R3.reuse, R186, PT ;  /* 0x000000ba0300720c */ /* 0x040fe20003f44070 */
[----:B------:R-:W-:Y:S01]  /*3090*/  IMAD.MOV R124, RZ, RZ, -R124 ;  /* 0x000000ffff7c7224 */ /* 0x000fe200078e0a7c */
[----:B0-----:R-:W4:Y:S03]  /*30a0*/  LDL.LU R11, [R1+0x60] ;  /* 0x00006000010b7983 */ /* 0x001f260000300800 */
[----:B------:R-:W-:-:S02]  /*30b0*/  IMAD R124, R3, R124, R181 ;  /* 0x0000007c037c7224 */ /* 0x000fc400078e02b5 */
[C---:B------:R-:W-:Y:S02]  /*30c0*/  IMAD R180, R3.reuse, R28, R180 ;  /* 0x0000001c03b47224 */ /* 0x040fe400078e02b4 */
[----:B------:R-:W-:Y:S01]  /*30d0*/  @!P6 IMAD.IADD R16, R16, 0x1, -R3 ;  /* 0x000000011010e824 */ /* 0x000fe200078e0a03 */
[C---:B------:R-:W-:Y:S01]  /*30e0*/  ISETP.GT.U32.AND P6, PT, R3.reuse, R124, PT ;  /* 0x0000007c0300720c */ /* 0x040fe20003fc4070 */
[----:B------:R-:W-:Y:S01]  /*30f0*/  @!P1 IMAD.MOV R13, RZ, RZ, -R13 ;  /* 0x000000ffff0d9224 */ /* 0x000fe200078e0a0d */
[C---:B------:R-:W-:Y:S01]  /*3100*/  ISETP.GT.U32.AND P1, PT, R3.reuse, R17, PT ;  /* 0x000000110300720c */ /* 0x040fe20003f24070 */
[--C-:B------:R-:W-:Y:S01]  /*3110*/  @!P5 IMAD.IADD R182, R182, 0x1, -R3.reuse ;  /* 0x00000001b6b6d824 */ /* 0x100fe200078e0a03 */
[----:B------:R-:W-:Y:S01]  /*3120*/  ISETP.GT.U32.AND P5, PT, R3, R180, PT ;  /* 0x000000b40300720c */ /* 0x000fe20003fa4070 */
[----:B------:R-:W-:Y:S01]  /*3130*/  @!P2 IMAD.IADD R186, R186, 0x1, -R3 ;  /* 0x00000001babaa824 */ /* 0x000fe200078e0a03 */
[----:B------:R-:W-:Y:S01]  /*3140*/  IABS R28, R21 ;  /* 0x00000015001c7213 */ /* 0x000fe20000000000 */
[----:B------:R0:W-:Y:S01]  /*3150*/  STL [R1+0xe60], R12 ;  /* 0x000e600c01007387 */ /* 0x0001e20000100800 */
[----:B------:R-:W-:-:S03]  /*3160*/  IABS R181, R19 ;  /* 0x0000001300b57213 */ /* 0x000fc60000000000 */
[----:B------:R-:W-:-:S04]  /*3170*/  IMAD.HI.U32 R235, R5, R28, RZ ;  /* 0x0000001c05eb7227 */ /* 0x000fc800078e00ff */
[--C-:B------:R-:W-:Y:S02]  /*3180*/  @!P6 IMAD.IADD R124, R124, 0x1, -R3.reuse ;  /* 0x000000017c7ce824 */ /* 0x100fe400078e0a03 */
[--C-:B------:R-:W-:Y:S01]  /*3190*/  @!P1 IMAD.IADD R17, R17, 0x1, -R3.reuse ;  /* 0x0000000111119824 */ /* 0x100fe200078e0a03 */
[----:B------:R-:W-:Y:S01]  /*31a0*/  ISETP.GE.AND P1, PT, R15, RZ, PT ;  /* 0x000000ff0f00720c */ /* 0x000fe20003f26270 */
[----:B------:R-:W-:Y:S01]  /*31b0*/  @!P5 IMAD.IADD R180, R180, 0x1, -R3 ;  /* 0x00000001b4b4d824 */ /* 0x000fe200078e0a03 */
[----:B------:R-:W-:Y:S01]  /*31c0*/  ISETP.GE.AND P5, PT, R14, RZ, PT ;  /* 0x000000ff0e00720c */ /* 0x000fe20003fa6270 */
[----:B------:R-:W-:Y:S01]  /*31d0*/  IMAD.MOV R15, RZ, RZ, -R235 ;  /* 0x000000ffff0f7224 */ /* 0x000fe200078e0aeb */
[----:B------:R-:W-:Y:S01]  /*31e0*/  ISETP.GT.U32.AND P6, PT, R3, R124, PT ;  /* 0x0000007c0300720c */ /* 0x000fe20003fc4070 */
[----:B------:R-:W-:Y:S02]  /*31f0*/  IMAD.MOV.U32 R14, RZ, RZ, R186 ;  /* 0x000000ffff0e7224 */ /* 0x000fe400078e00ba */
[----:B------:R-:W-:Y:S01]  /*3200*/  @!P4 IMAD.MOV R16, RZ, RZ, -R16 ;  /* 0x000000ffff10c224 */ /* 0x000fe200078e0a10 */
[----:B------:R-:W-:Y:S01]  /*3210*/  ISETP.GE.AND P2, PT, R22, RZ, PT ;  /* 0x000000ff1600720c */ /* 0x000fe20003f46270 */
[----:B------:R-:W-:Y:S01]  /*3220*/  IMAD.HI.U32 R235, R5, R181, RZ ;  /* 0x000000b505eb7227 */ /* 0x000fe200078e00ff */
[----:B0-----:R-:W3:Y:S03]  /*3230*/  LDL.LU R12, [R1+0x58] ;  /* 0x00005800010c7983 */ /* 0x001ee60000300800 */
[----:B------:R-:W-:-:S02]  /*3240*/  IMAD R28, R3, R15, R28 ;  /* 0x0000000f031c7224 */ /* 0x000fc400078e021c */
[----:B------:R-:W-:Y:S01]  /*3250*/  @!P0 IMAD.MOV R14, RZ, RZ, -R14 ;  /* 0x000000ffff0e8224 */ /* 0x000fe200078e0a0e */
[----:B------:R-:W-:Y:S01]  /*3260*/  ISETP.GT.U32.AND P0, PT, R3, R180, PT ;  /* 0x000000b40300720c */ /* 0x000fe20003f04070 */
[----:B------:R-:W-:Y:S01]  /*3270*/  IMAD.MOV R235, RZ, RZ, -R235 ;  /* 0x000000ffffeb7224 */ /* 0x000fe200078e0aeb */
[----:B------:R-:W-:Y:S01]  /*3280*/  ISETP.GE.AND P4, PT, R21, RZ, PT ;  /* 0x000000ff1500720c */ /* 0x000fe20003f86270 */
[----:B------:R-:W-:Y:S02]  /*3290*/  IMAD.MOV.U32 R15, RZ, RZ, R182 ;  /* 0x000000ffff0f7224 */ /* 0x000fe400078e00b6 */
[----:B------:R-:W-:Y:S01]  /*32a0*/  @!P6 IMAD.IADD R124, R124, 0x1, -R3 ;  /* 0x000000017c7ce824 */ /* 0x000fe200078e0a03 */
[----:B------:R-:W-:Y:S01]  /*32b0*/  IABS R22, R18 ;  /* 0x0000001200167213 */ /* 0x000fe20000000000 */
[----:B------:R-:W-:Y:S01]  /*32c0*/  @!P3 IMAD.MOV R15, RZ, RZ, -R15 ;  /* 0x000000ffff0fb224 */ /* 0x000fe200078e0a0f */
[C---:B------:R-:W-:Y:S01]  /*32d0*/  ISETP.GT.U32.AND P3, PT, R3.reuse, R28, PT ;  /* 0x0000001c0300720c */ /* 0x040fe20003f64070 */
[C---:B------:R-:W-:Y:S01]  /*32e0*/  IMAD R21, R3.reuse, R235, R181 ;  /* 0x000000eb03157224 */ /* 0x040fe200078e02b5 */
[----:B------:R0:W-:Y:S04]  /*32f0*/  STL [R1+0xe64], R13 ;  /* 0x000e640d01007387 */ /* 0x0001e80000100800 */
[----:B------:R-:W-:Y:S01]  /*3300*/  ISETP.GT.U32.AND P6, PT, R3, R21, PT ;  /* 0x000000150300720c */ /* 0x000fe20003fc4070 */
[----:B------:R-:W-:Y:S01]  /*3310*/  @!P0 IMAD.IADD R180, R180, 0x1, -R3 ;  /* 0x00000001b4b48824 */ /* 0x000fe200078e0a03 */
[----:B------:R-:W-:-:S03]  /*3320*/  ISETP.GE.AND P0, PT, R18, RZ, PT ;  /* 0x000000ff1200720c */ /* 0x000fc60003f06270 */
[----:B------:R-:W-:Y:S02]  /*3330*/  IMAD.MOV.U32 R18, RZ, RZ, R180 ;  /* 0x000000ffff127224 */ /* 0x000fe400078e00b4 */
[----:B------:R-:W-:Y:S02]  /*3340*/  @!P3 IMAD.IADD R28, R28, 0x1, -R3 ;  /* 0x000000011c1cb824 */ /* 0x000fe400078e0a03 */
[----:B------:R-:W-:-:S04]  /*3350*/  IMAD.HI.U32 R186, R5, R22, RZ ;  /* 0x0000001605ba7227 */ /* 0x000fc800078e00ff */
[----:B------:R-:W-:Y:S01]  /*3360*/  @!P2 IMAD.MOV R17, RZ, RZ, -R17 ;  /* 0x000000ffff11a224 */ /* 0x000fe200078e0a11 */
[----:B------:R-:W-:Y:S01]  /*3370*/  IABS R235, R27 ;  /* 0x0000001b00eb7213 */ /* 0x000fe20000000000 */
[----:B------:R-:W-:Y:S01]  /*3380*/  @!P1 IMAD.MOV R18, RZ, RZ, -R18 ;  /* 0x000000ffff129224 */ /* 0x000fe200078e0a12 */
[----:B------:R-:W-:Y:S01]  /*3390*/  ISETP.GE.AND P1, PT, R23, RZ, PT ;  /* 0x000000ff1700720c */ /* 0x000fe20003f26270 */
[----:B------:R-:W-:Y:S01]  /*33a0*/  @!P6 IMAD.IADD R21, R21, 0x1, -R3 ;  /* 0x000000011515e824 */ /* 0x000fe200078e0a03 */
[----:B------:R-:W-:Y:S01]  /*33b0*/  IABS R23, R23 ;  /* 0x0000001700177213 */ /* 0x000fe20000000000 */
[----:B------:R-:W-:Y:S01]  /*33c0*/  IMAD.HI.U32 R181, R5, R236, RZ ;  /* 0x000000ec05b57227 */ /* 0x000fe200078e00ff */
[----:B------:R-:W-:Y:S01]  /*33d0*/  ISETP.GT.U32.AND P3, PT, R3, R28, PT ;  /* 0x0000001c0300720c */ /* 0x000fe20003f64070 */
[----:B0-----:R-:W4:Y:S01]  /*33e0*/  LDL.LU R13, [R1+0x50] ;  /* 0x00005000010d7983 */ /* 0x001f220000300800 */
[----:B------:R-:W-:Y:S01]  /*33f0*/  ISETP.GE.AND P2, PT, R19, RZ, PT ;  /* 0x000000ff1300720c */ /* 0x000fe20003f46270 */
[----:B------:R-:W-:Y:S01]  /*3400*/  IMAD.MOV.U32 R19, RZ, RZ, R124 ;  /* 0x000000ffff137224 */ /* 0x000fe200078e007c */
[----:B------:R-:W-:Y:S01]  /*3410*/  ISETP.GT.U32.AND P6, PT, R3, R21, PT ;  /* 0x000000150300720c */ /* 0x000fe20003fc4070 */
[----:B------:R-:W-:Y:S01]  /*3420*/  IMAD.MOV R186, RZ, RZ, -R186 ;  /* 0x000000ffffba7224 */ /* 0x000fe200078e0aba */
[----:B------:R0:W-:Y:S01]  /*3430*/  STL [R1+0xe6c], R14 ;  /* 0x000e6c0e01007387 */ /* 0x0001e20000100800 */
[----:B------:R-:W-:-:S04]  /*3440*/  IMAD.HI.U32 R124, R5, R23, RZ ;  /* 0x00000017057c7227 */ /* 0x000fc800078e00ff */
[C---:B------:R-:W-:Y:S02]  /*3450*/  IMAD R22, R3.reuse, R186, R22 ;  /* 0x000000ba03167224 */ /* 0x040fe400078e0216 */
[----:B------:R-:W-:Y:S02]  /*3460*/  IMAD.MOV R124, RZ, RZ, -R124 ;  /* 0x000000ffff7c7224 */ /* 0x000fe400078e0a7c */
[----:B------:R-:W-:Y:S01]  /*3470*/  @!P3 IMAD.IADD R28, R28, 0x1, -R3 ;  /* 0x000000011c1cb824 */ /* 0x000fe200078e0a03 */
[C---:B------:R-:W-:Y:S01]  /*3480*/  ISETP.GT.U32.AND P3, PT, R3.reuse, R22, PT ;  /* 0x000000160300720c */ /* 0x040fe20003f64070 */
[----:B------:R-:W-:Y:S02]  /*3490*/  IMAD R23, R3, R124, R23 ;  /* 0x0000007c03177224 */ /* 0x000fe400078e0217 */
[----:B------:R-:W-:Y:S01]  /*34a0*/  @!P6 IMAD.IADD R21, R21, 0x1, -R3 ;  /* 0x000000011515e824 */ /* 0x000fe200078e0a03 */
[----:B0-----:R-:W3:Y:S02]  /*34b0*/  LDL.LU R14, [R1+0x48] ;  /* 0x00004800010e7983 */ /* 0x001ee40000300800 */
[----:B------:R-:W-:Y:S01]  /*34c0*/  ISETP.GT.U32.AND P6, PT, R3, R23, PT ;  /* 0x000000170300720c */ /* 0x000fe20003fc4070 */
[----:B------:R-:W-:-:S04]  /*34d0*/  IMAD.HI.U32 R182, R5, R235, RZ ;  /* 0x000000eb05b67227 */ /* 0x000fc800078e00ff */
[----:B------:R-:W-:Y:S02]  /*34e0*/  @!P5 IMAD.MOV R19, RZ, RZ, -R19 ;  /* 0x000000ffff13d224 */ /* 0x000fe400078e0a13 */
[----:B------:R-:W-:Y:S01]  /*34f0*/  @!P3 IMAD.IADD R22, R22, 0x1, -R3 ;  /* 0x000000011616b824 */ /* 0x000fe200078e0a03 */
[----:B------:R-:W-:Y:S01]  /*3500*/  ISETP.GE.AND P5, PT, R27, RZ, PT ;  /* 0x000000ff1b00720c */ /* 0x000fe20003fa6270 */
[----:B------:R-:W-:Y:S01]  /*3510*/  IMAD.MOV R182, RZ, RZ, -R182 ;  /* 0x000000ffffb67224 */ /* 0x000fe200078e0ab6 */
[----:B------:R-:W-:Y:S01]  /*3520*/  IABS R27, R25 ;  /* 0x00000019001b7213 */ /* 0x000fe20000000000 */
[----:B------:R-:W-:Y:S01]  /*3530*/  IMAD.MOV R181, RZ, RZ, -R181 ;  /* 0x000000ffffb57224 */ /* 0x000fe200078e0ab5 */
[----:B------:R-:W-:Y:S01]  /*3540*/  IABS R186, R24 ;  /* 0x0000001800ba7213 */ /* 0x000fe20000000000 */
[----:B------:R-:W-:Y:S01]  /*3550*/  @!P6 IMAD.IADD R23, R23, 0x1, -R3 ;  /* 0x000000011717e824 */ /* 0x000fe200078e0a03 */
[C---:B------:R-:W-:Y:S01]  /*3560*/  ISETP.GT.U32.AND P6, PT, R3.reuse, R22, PT ;  /* 0x000000160300720c */ /* 0x040fe20003fc4070 */
[----:B------:R-:W-:Y:S01]  /*3570*/  IMAD R235, R3, R182, R235 ;  /* 0x000000b603eb7224 */ /* 0x000fe200078e02eb */
[----:B------:R-:W-:Y:S01]  /*3580*/  ISETP.GE.AND P3, PT, R20, RZ, PT ;  /* 0x000000ff1400720c */ /* 0x000fe20003f66270 */
[----:B------:R-:W-:Y:S01]  /*3590*/  IMAD.MOV.U32 R20, RZ, RZ, R28 ;  /* 0x000000ffff147224 */ /* 0x000fe200078e001c */
[----:B------:R0:W-:Y:S01]  /*35a0*/  STL [R1+0xe70], R15 ;  /* 0x000e700f01007387 */ /* 0x0001e20000100800 */
[----:B------:R-:W-:Y:S01]  /*35b0*/  IMAD.HI.U32 R124, R5, R27, RZ ;  /* 0x0000001b057c7227 */ /* 0x000fe200078e00ff */
[----:B------:R-:W-:-:S03]  /*35c0*/  IABS R28, R26 ;  /* 0x0000001a001c7213 */ /* 0x000fc60000000000 */
[C---:B------:R-:W-:Y:S02]  /*35d0*/  IMAD R236, R3.reuse, R181, R236 ;  /* 0x000000b503ec7224 */ /* 0x040fe400078e02ec */
[----:B------:R-:W-:Y:S01]  /*35e0*/  @!P4 IMAD.MOV R20, RZ, RZ, -R20 ;  /* 0x000000ffff14c224 */ /* 0x000fe200078e0a14 */
[C---:B------:R-:W-:Y:S01]  /*35f0*/  ISETP.GT.U32.AND P4, PT, R3.reuse, R23, PT ;  /* 0x000000170300720c */ /* 0x040fe20003f84070 */
[----:B------:R-:W-:Y:S01]  /*3600*/  @!P2 IMAD.MOV R21, RZ, RZ, -R21 ;  /* 0x000000ffff15a224 */ /* 0x000fe200078e0a15 */
[----:B------:R-:W-:Y:S01]  /*3610*/  ISETP.GT.U32.AND P2, PT, R3, R235, PT ;  /* 0x000000eb0300720c */ /* 0x000fe20003f44070 */
[----:B------:R-:W-:Y:S02]  /*3620*/  IMAD.MOV R124, RZ, RZ, -R124 ;  /* 0x000000ffff7c7224 */ /* 0x000fe400078e0a7c */
[----:B------:R-:W-:-:S04]  /*3630*/  IMAD.HI.U32 R180, R5, R186, RZ ;  /* 0x000000ba05b47227 */ /* 0x000fc800078e00ff */
[----:B------:R-:W-:Y:S01]  /*3640*/  @!P6 IMAD.IADD R22, R22, 0x1, -R3 ;  /* 0x000000011616e824 */ /* 0x000fe200078e0a03 */
[C---:B------:R-:W-:Y:S01]  /*3650*/  ISETP.GT.U32.AND P6, PT, R3.reuse, R236, PT ;  /* 0x000000ec0300720c */ /* 0x040fe20003fc4070 */
[----:B------:R-:W-:Y:S01]  /*3660*/  IMAD R27, R3, R124, R27 ;  /* 0x0000007c031b7224 */ /* 0x000fe200078e021b */
[----:B------:R-:W-:Y:S01]  /*3670*/  IABS R182, R46 ;  /* 0x0000002e00b67213 */ /* 0x000fe20000000000 */
[----:B------:R-:W-:Y:S01]  /*3680*/  IMAD.MOV R180, RZ, RZ, -R180 ;  /* 0x000000ffffb47224 */ /* 0x000fe200078e0ab4 */
[----:B0-----:R-:W3:Y:S01]  /*3690*/  LDL.LU R15, [R1+0x44] ;  /* 0x00004400010f7983 */ /* 0x001ee20000300800 */
[----:B------:R-:W-:Y:S01]  /*36a0*/  IMAD.HI.U32 R124, R5, R28, RZ ;  /* 0x0000001c057c7227 */ /* 0x000fe200078e00ff */
[----:B------:R-:W-:Y:S02]  /*36b0*/  IABS R181, R29 ;  /* 0x0000001d00b57213 */ /* 0x000fe40000000000 */
[----:B------:R0:W-:Y:S01]  /*36c0*/  STL [R1+0xe74], R16 ;  /* 0x000e741001007387 */ /* 0x0001e20000100800 */
[----:B------:R-:W-:-:S02]  /*36d0*/  IMAD R186, R3, R180, R186 ;  /* 0x000000b403ba7224 */ /* 0x000fc400078e02ba */
[----:B------:R-:W-:Y:S02]  /*36e0*/  IMAD.MOV R124, RZ, RZ, -R124 ;  /* 0x000000ffff7c7224 */ /* 0x000fe400078e0a7c */
[--C-:B------:R-:W-:Y:S01]  /*36f0*/  @!P4 IMAD.IADD R23, R23, 0x1, -R3.reuse ;  /* 0x000000011717c824 */ /* 0x100fe200078e0a03 */
[----:B------:R-:W-:Y:S01]  /*3700*/  ISETP.GT.U32.AND P4, PT, R3, R186, PT ;  /* 0x000000ba0300720c */ /* 0x000fe20003f84070 */
[--C-:B------:R-:W-:Y:S01]  /*3710*/  @!P2 IMAD.IADD R235, R235, 0x1, -R3.reuse ;  /* 0x00000001ebeba824 */ /* 0x100fe200078e0a03 */
[C---:B------:R-:W-:Y:S01]  /*3720*/  ISETP.GT.U32.AND P2, PT, R3.reuse, R27, PT ;  /* 0x0000001b0300720c */ /* 0x040fe20003f44070 */
[C---:B------:R-:W-:Y:S02]  /*3730*/  IMAD R28, R3.reuse, R124, R28 ;  /* 0x0000007c031c7224 */ /* 0x040fe400078e021c */
[--C-:B------:R-:W-:Y:S01]  /*3740*/  @!P6 IMAD.IADD R236, R236, 0x1, -R3.reuse ;  /* 0x00000001ecece824 */ /* 0x100fe200078e0a03 */
[----:B0-----:R-:W3:Y:S02]  /*3750*/  LDL.LU R16, [R1+0x40] ;  /* 0x0000400001107983 */ /* 0x001ee40000300800 */
[C---:B------:R-:W-:Y:S01]  /*3760*/  ISETP.GT.U32.AND P6, PT, R3.reuse, R28, PT ;  /* 0x0000001c0300720c */ /* 0x040fe20003fc4070 */
[----:B------:R-:W-:Y:S01]  /*3770*/  @!P0 IMAD.MOV R22, RZ, RZ, -R22 ;  /* 0x000000ffff168224 */ /* 0x000fe200078e0a16 */
[----:B------:R-:W-:Y:S01]  /*3780*/  ISETP.GT.U32.AND P0, PT, R3, R236, PT ;  /* 0x000000ec0300720c */ /* 0x000fe20003f04070 */
[----:B------:R-:W-:Y:S01]  /*3790*/  IMAD.HI.U32 R239, R5, R181, RZ ;  /* 0x000000b505ef7227 */ /* 0x000fe200078e00ff */
[----:B------:R-:W-:Y:S01]  /*37a0*/  IABS R180, R30 ;  /* 0x0000001e00b47213 */ /* 0x000fe20000000000 */
[----:B------:R0:W-:Y:S02]  /*37b0*/  STL [R1+0xe78], R17 ;  /* 0x000e781101007387 */ /* 0x0001e40000100800 */
[--C-:B------:R-:W-:Y:S01]  /*37c0*/  @!P4 IMAD.IADD R186, R186, 0x1, -R3.reuse ;  /* 0x00000001babac824 */ /* 0x100fe200078e0a03 */
[----:B------:R-:W-:Y:S01]  /*37d0*/  ISETP.GT.U32.AND P4, PT, R3, R235, PT ;  /* 0x000000eb0300720c */ /* 0x000fe20003f84070 */
[----:B------:R-:W-:-:S02]  /*37e0*/  @!P2 IMAD.IADD R27, R27, 0x1, -R3 ;  /* 0x000000011b1ba824 */ /* 0x000fc400078e0a03 */
[----:B------:R-:W-:Y:S01]  /*37f0*/  IMAD.HI.U32 R240, R5, R182, RZ ;  /* 0x000000b605f07227 */ /* 0x000fe200078e00ff */
[----:B------:R-:W-:-:S03]  /*3800*/  ISETP.GT.U32.AND P2, PT, R3, R186, PT ;  /* 0x000000ba0300720c */ /* 0x000fc60003f44070 */
[----:B------:R-:W-:Y:S01]  /*3810*/  IMAD.MOV R239, RZ, RZ, -R239 ;  /* 0x000000ffffef7224 */ /* 0x000fe200078e0aef */
[----:B0-----:R-:W3:Y:S01]  /*3820*/  LDL.LU R17, [R1+0x3c] ;  /* 0x00003c0001117983 */ /* 0x001ee20000300800 */
[----:B------:R-:W-:Y:S01]  /*3830*/  @!P6 IMAD.IADD R28, R28, 0x1, -R3 ;  /* 0x000000011c1ce824 */ /* 0x000fe200078e0a03 */
[----:B------:R-:W-:Y:S01]  /*3840*/  ISETP.GT.U32.AND P6, PT, R3, R27, PT ;  /* 0x0000001b0300720c */ /* 0x000fe20003fc4070 */
[----:B------:R-:W-:Y:S01]  /*3850*/  IMAD.MOV R240, RZ, RZ, -R240 ;  /* 0x000000fffff07224 */ /* 0x000fe200078e0af0 */
[----:B------:R0:W-:Y:S01]  /*3860*/  STL [R1+0xe7c], R18 ;  /* 0x000e7c1201007387 */ /* 0x0001e20000100800 */
[----:B------:R-:W-:-:S04]  /*3870*/  IMAD.HI.U32 R124, R5, R180, RZ ;  /* 0x000000b4057c7227 */ /* 0x000fc800078e00ff */
[C---:B------:R-:W-:Y:S02]  /*3880*/  IMAD R181, R3.reuse, R239, R181 ;  /* 0x000000ef03b57224 */ /* 0x040fe400078e02b5 */
[C---:B------:R-:W-:Y:S02]  /*3890*/  IMAD R182, R3.reuse, R240, R182 ;  /* 0x000000f003b67224 */ /* 0x040fe400078e02b6 */
[----:B------:R-:W-:Y:S02]  /*38a0*/  IMAD.MOV R124, RZ, RZ, -R124 ;  /* 0x000000ffff7c7224 */ /* 0x000fe400078e0a7c */
[----:B------:R-:W-:Y:S01]  /*38b0*/  @!P1 IMAD.MOV R23, RZ, RZ, -R23 ;  /* 0x000000ffff179224 */ /* 0x000fe200078e0a17 */
[C---:B------:R-:W-:Y:S01]  /*38c0*/  ISETP.GT.U32.AND P1, PT, R3.reuse, R28, PT ;  /* 0x0000001c0300720c */ /* 0x040fe20003f24070 */
[--C-:B------:R-:W-:Y:S01]  /*38d0*/  @!P0 IMAD.IADD R236, R236, 0x1, -R3.reuse ;  /* 0x00000001ecec8824 */ /* 0x100fe200078e0a03 */
[C---:B------:R-:W-:Y:S01]  /*38e0*/  ISETP.GT.U32.AND P0, PT, R3.reuse, R181, PT ;  /* 0x000000b50300720c */ /* 0x040fe20003f04070 */
[----:B------:R-:W-:Y:S01]  /*38f0*/  IMAD R180, R3, R124, R180 ;  /* 0x0000007c03b47224 */ /* 0x000fe200078e02b4 */
[----:B------:R-:W-:Y:S01]  /*3900*/  IABS R239, R38 ;  /* 0x0000002600ef7213 */ /* 0x000fe20000000000 */
[--C-:B------:R-:W-:Y:S01]  /*3910*/  @!P4 IMAD.IADD R235, R235, 0x1, -R3.reuse ;  /* 0x00000001ebebc824 */ /* 0x100fe200078e0a03 */
[----:B------:R-:W-:Y:S01]  /*3920*/  ISETP.GT.U32.AND P4, PT, R3, R182, PT ;  /* 0x000000b60300720c */ /* 0x000fe20003f84070 */
[--C-:B------:R-:W-:Y:S01]  /*3930*/  @!P2 IMAD.IADD R186, R186, 0x1, -R3.reuse ;  /* 0x00000001babaa824 */ /* 0x100fe200078e0a03 */
[----:B------:R-:W-:Y:S01]  /*3940*/  IABS R124, R34 ;  /* 0x00000022007c7213 */ /* 0x000fe20000000000 */
[----:B------:R-:W-:Y:S01]  /*3950*/  @!P6 IMAD.IADD R27, R27, 0x1, -R3 ;  /* 0x000000011b1be824 */ /* 0x000fe200078e0a03 */
[----:B------:R-:W-:Y:S01]  /*3960*/  ISETP.GE.AND P2, PT, R24, RZ, PT ;  /* 0x000000ff1800720c */ /* 0x000fe20003f46270 */
[----:B------:R-:W-:Y:S01]  /*3970*/  IMAD.HI.U32 R24, R5, R239, RZ ;  /* 0x000000ef05187227 */ /* 0x000fe200078e00ff */
[----:B------:R-:W-:Y:S01]  /*3980*/  ISETP.GT.U32.AND P6, PT, R3, R180, PT ;  /* 0x000000b40300720c */ /* 0x000fe20003fc4070 */
[----:B0-----:R-:W3:Y:S02]  /*3990*/  LDL.LU R18, [R1+0x38] ;  /* 0x0000380001127983 */ /* 0x001ee40000300800 */
[----:B------:R-:W-:-:S02]  /*39a0*/  IMAD.HI.U32 R240, R5, R124, RZ ;  /* 0x0000007c05f07227 */ /* 0x000fc400078e00ff */
[----:B------:R0:W-:Y:S02]  /*39b0*/  STL [R1+0xe80], R19 ;  /* 0x000e801301007387 */ /* 0x0001e40000100800 */
[--C-:B------:R-:W-:Y:S01]  /*39c0*/  @!P1 IMAD.IADD R28, R28, 0x1, -R3.reuse ;  /* 0x000000011c1c9824 */ /* 0x100fe200078e0a03 */
[----:B------:R-:W-:Y:S01]  /*39d0*/  ISETP.GE.AND P1, PT, R25, RZ, PT ;  /* 0x000000ff1900720c */ /* 0x000fe20003f26270 */
[----:B------:R-:W-:Y:S01]  /*39e0*/  IMAD.MOV R24, RZ, RZ, -R24 ;  /* 0x000000ffff187224 */ /* 0x000fe200078e0a18 */
[----:B------:R-:W-:Y:S01]  /*39f0*/  IABS R25, R45 ;  /* 0x0000002d00197213 */ /* 0x000fe20000000000 */
[--C-:B------:R-:W-:Y:S01]  /*3a00*/  @!P0 IMAD.IADD R181, R181, 0x1, -R3.reuse ;  /* 0x00000001b5b58824 */ /* 0x100fe200078e0a03 */
[----:B------:R-:W-:Y:S01]  /*3a10*/  ISETP.GE.AND P0, PT, R46, RZ, PT ;  /* 0x000000ff2e00720c */ /* 0x000fe20003f06270 */
[----:B------:R-:W-:Y:S02]  /*3a20*/  @!P4 IMAD.IADD R182, R182, 0x1, -R3 ;  /* 0x00000001b6b6c824 */ /* 0x000fe400078e0a03 */
[----:B------:R-:W-:Y:S01]  /*3a30*/  IMAD.MOV R240, RZ, RZ, -R240 ;  /* 0x000000fffff07224 */ /* 0x000fe200078e0af0 */
[----:B0-----:R-:W3:Y:S01]  /*3a40*/  LDL.LU R19, [R1+0x24] ;  /* 0x0000240001137983 */ /* 0x001ee20000300800 */
[----:B------:R-:W-:-:S02]  /*3a50*/  IMAD R46, R3, R24, R239 ;  /* 0x00000018032e7224 */ /* 0x000fc400078e02ef */
[----:B------:R-:W-:Y:S01]  /*3a60*/  IMAD.MOV.U32 R24, RZ, RZ, R235 ;  /* 0x000000ffff187224 */ /* 0x000fe200078e00eb */
[----:B------:R-:W-:Y:S01]  /*3a70*/  ISETP.GE.AND P4, PT, R26, RZ, PT ;  /* 0x000000ff1a00720c */ /* 0x000fe20003f86270 */
[----:B------:R-:W-:Y:S01]  /*3a80*/  IMAD.MOV.U32 R235, RZ, RZ, R25 ;  /* 0x000000ffffeb7224 */ /* 0x000fe200078e0019 */
[----:B------:R0:W-:Y:S01]  /*3a90*/  STL [R1+0xe84], R20 ;  /* 0x000e841401007387 */ /* 0x0001e20000100800 */
[C---:B------:R-:W-:Y:S02]  /*3aa0*/  IMAD R124, R3.reuse, R240, R124 ;  /* 0x000000f0037c7224 */ /* 0x040fe400078e027c */
[----:B------:R-:W-:Y:S01]  /*3ab0*/  @!P6 IMAD.IADD R180, R180, 0x1, -R3 ;  /* 0x00000001b4b4e824 */ /* 0x000fe200078e0a03 */
[C---:B------:R-:W-:Y:S01]  /*3ac0*/  ISETP.GT.U32.AND P6, PT, R3.reuse, R182, PT ;  /* 0x000000b60300720c */ /* 0x040fe20003fc4070 */
[----:B------:R-:W-:Y:S02]  /*3ad0*/  IMAD.MOV.U32 R25, RZ, RZ, R236 ;  /* 0x000000ffff197224 */ /* 0x000fe400078e00ec */
[----:B------:R-:W-:Y:S01]  /*3ae0*/  @!P5 IMAD.MOV R24, RZ, RZ, -R24 ;  /* 0x000000ffff18d224 */ /* 0x000fe200078e0a18 */
[C---:B------:R-:W-:Y:S01]  /*3af0*/  ISETP.GT.U32.AND P5, PT, R3.reuse, R181, PT ;  /* 0x000000b50300720c */ /* 0x040fe20003fa4070 */
[----:B------:R-:W-:Y:S01]  /*3b00*/  @!P3 IMAD.MOV R25, RZ, RZ, -R25 ;  /* 0x000000ffff19b224 */ /* 0x000fe200078e0a19 */
[----:B------:R-:W-:Y:S01]  /*3b10*/  ISETP.GT.U32.AND P3, PT, R3, R124, PT ;  /* 0x0000007c0300720c */ /* 0x000fe20003f64070 */
[----:B------:R-:W-:Y:S01]  /*3b20*/  @!P1 IMAD.MOV R27, RZ, RZ, -R27 ;  /* 0x000000ffff1b9224 */ /* 0x000fe200078e0a1b */
[----:B------:R-:W-:Y:S01]  /*3b30*/  ISETP.GE.AND P1, PT, R29, RZ, PT ;  /* 0x000000ff1d00720c */ /* 0x000fe20003f26270 */
[----:B------:R-:W-:Y:S01]  /*3b40*/  IMAD.MOV.U32 R26, RZ, RZ, R186 ;  /* 0x000000ffff1a7224 */ /* 0x000fe200078e00ba */
[----:B0-----:R-:W3:Y:S01]  /*3b50*/  LDL.LU R20, [R1+0x20] ;  /* 0x0000200001147983 */ /* 0x001ee20000300800 */
[----:B------:R-:W-:Y:S01]  /*3b60*/  IMAD.HI.U32 R29, R5, R235, RZ ;  /* 0x000000eb051d7227 */ /* 0x000fe200078e00ff */
[----:B------:R-:W-:-:S02]  /*3b70*/  IABS R236, R31 ;  /* 0x0000001f00ec7213 */ /* 0x000fc40000000000 */
[----:B--2---:R-:W-:Y:S01]  /*3b80*/  IABS R250, R125 ;  /* 0x0000007d00fa7213 */ /* 0x004fe20000000000 */
[----:B------:R-:W-:Y:S01]  /*3b90*/  @!P4 IMAD.MOV R28, RZ, RZ, -R28 ;  /* 0x000000ffff1cc224 */ /* 0x000fe200078e0a1c */
[----:B------:R-:W-:Y:S01]  /*3ba0*/  ISETP.GT.U32.AND P4, PT, R3, R46, PT ;  /* 0x0000002e0300720c */ /* 0x000fe20003f84070 */
[--C-:B------:R-:W-:Y:S01]  /*3bb0*/  @!P6 IMAD.IADD R182, R182, 0x1, -R3.reuse ;  /* 0x00000001b6b6e824 */ /* 0x100fe200078e0a03 */
[----:B------:R-:W-:Y:S01]  /*3bc0*/  ISETP.GE.AND P6, PT, R30, RZ, PT ;  /* 0x000000ff1e00720c */ /* 0x000fe20003fc6270 */
[----:B------:R-:W-:Y:S01]  /*3bd0*/  @!P5 IMAD.IADD R181, R181, 0x1, -R3 ;  /* 0x00000001b5b5d824 */ /* 0x000fe200078e0a03 */
[----:B------:R-:W-:Y:S01]  /*3be0*/  ISETP.GE.AND P5, PT, R34, RZ, PT ;  /* 0x000000ff2200720c */ /* 0x000fe20003fa6270 */
[----:B------:R-:W-:Y:S01]  /*3bf0*/  @!P2 IMAD.MOV R26, RZ, RZ, -R26 ;  /* 0x000000ffff1aa224 */ /* 0x000fe200078e0a1a */
[----:B------:R-:W-:Y:S01]  /*3c00*/  ISETP.GT.U32.AND P2, PT, R3, R180, PT ;  /* 0x000000b40300720c */ /* 0x000fe20003f44070 */
[----:B------:R-:W-:Y:S01]  /*3c10*/  IMAD.MOV R34, RZ, RZ, -R29 ;  /* 0x000000ffff227224 */ /* 0x000fe200078e0a1d */
[----:B------:R-:W-:Y:S01]  /*3c20*/  STL [R1+0xe88], R21 ;  /* 0x000e881501007387 */ /* 0x000fe20000100800 */
[--C-:B------:R-:W-:Y:S01]  /*3c30*/  @!P3 IMAD.IADD R124, R124, 0x1, -R3.reuse ;  /* 0x000000017c7cb824 */ /* 0x100fe200078e0a03 */
[----:B------:R-:W-:Y:S01]  /*3c40*/  ISETP.GE.AND P3, PT, R45, RZ, PT ;  /* 0x000000ff2d00720c */ /* 0x000fe20003f66270 */
[----:B------:R-:W-:Y:S01]  /*3c50*/  IMAD.MOV.U32 R29, RZ, RZ, R182 ;  /* 0x000000ffff1d7224 */ /* 0x000fe200078e00b6 */
[----:B------:R-:W-:Y:S01]  /*3c60*/  IABS R45, R33 ;  /* 0x00000021002d7213 */ /* 0x000fe20000000000 */
[----:B------:R-:W-:Y:S01]  /*3c70*/  @!P4 IMAD.IADD R46, R46, 0x1, -R3 ;  /* 0x000000012e2ec824 */ /* 0x000fe200078e0a03 */
[----:B------:R-:W-:Y:S01]  /*3c80*/  STL [R1+0xe8c], R22 ;  /* 0x000e8c1601007387 */ /* 0x000fe20000100800 */
[----:B------:R-:W-:Y:S01]  /*3c90*/  @!P0 IMAD.MOV R29, RZ, RZ, -R29 ;  /* 0x000000ffff1d8224 */ /* 0x000fe200078e0a1d */
[C---:B------:R-:W-:Y:S01]  /*3ca0*/  ISETP.GT.U32.AND P0, PT, R3.reuse, R124, PT ;  /* 0x0000007c0300720c */ /* 0x040fe20003f04070 */
[----:B------:R-:W-:Y:S01]  /*3cb0*/  IMAD.MOV.U32 R30, RZ, RZ, R181 ;  /* 0x000000ffff1e7224 */ /* 0x000fe200078e00b5 */
[C---:B------:R-:W-:Y:S01]  /*3cc0*/  ISETP.GT.U32.AND P4, PT, R3.reuse, R46, PT ;  /* 0x0000002e0300720c */ /* 0x040fe20003f84070 */
[----:B------:R-:W-:Y:S01]  /*3cd0*/  @!P2 IMAD.IADD R180, R180, 0x1, -R3 ;  /* 0x00000001b4b4a824 */ /* 0x000fe200078e0a03 */
[----:B------:R-:W-:Y:S01]  /*3ce0*/  ISETP.GE.AND P2, PT, R38, RZ, PT ;  /* 0x000000ff2600720c */ /* 0x000fe20003f46270 */
[----:B------:R-:W-:Y:S01]  /*3cf0*/  @!P1 IMAD.MOV R30, RZ, RZ, -R30 ;  /* 0x000000ffff1e9224 */ /* 0x000fe200078e0a1e */
[----:B------:R-:W-:Y:S01]  /*3d00*/  IABS R38, R32 ;  /* 0x0000002000267213 */ /* 0x000fe20000000000 */
[----:B------:R-:W-:Y:S01]  /*3d10*/  IMAD R34, R3, R34, R235 ;  /* 0x0000002203227224 */ /* 0x000fe200078e02eb */
[----:B------:R-:W-:Y:S01]  /*3d20*/  ISETP.GE.AND P1, PT, R31, RZ, PT ;  /* 0x000000ff1f00720c */ /* 0x000fe20003f26270 */
[----:B------:R-:W-:Y:S01]  /*3d30*/  IMAD.MOV.U32 R31, RZ, RZ, R180 ;  /* 0x000000ffff1f7224 */ /* 0x000fe200078e00b4 */
[----:B------:R-:W-:Y:S01]  /*3d40*/  IABS R181, R35 ;  /* 0x0000002300b57213 */ /* 0x000fe20000000000 */
[C---:B------:R-:W-:Y:S01]  /*3d50*/  IMAD.HI.U32 R180, R5.reuse, R236, RZ ;  /* 0x000000ec05b47227 */ /* 0x040fe200078e00ff */
[----:B------:R-:W-:Y:S01]  /*3d60*/  IABS R235, R39 ;  /* 0x0000002700eb7213 */ /* 0x000fe20000000000 */
[----:B------:R0:W-:Y:S02]  /*3d70*/  STL [R1+0xe90], R23 ;  /* 0x000e901701007387 */ /* 0x0001e40000100800 */
[----:B------:R-:W-:Y:S01]  /*3d80*/  @!P0 IMAD.IADD R124, R124, 0x1, -R3 ;  /* 0x000000017c7c8824 */ /* 0x000fe200078e0a03 */
[----:B------:R-:W-:Y:S01]  /*3d90*/  ISETP.GE.AND P0, PT, R32, RZ, PT ;  /* 0x000000ff2000720c */ /* 0x000fe20003f06270 */
[----:B------:R-:W-:-:S04]  /*3da0*/  IMAD.HI.U32 R32, R5, R38, RZ ;  /* 0x0000002605207227 */ /* 0x000fc800078e00ff */
[----:B------:R-:W-:Y:S01]  /*3db0*/  @!P6 IMAD.MOV R31, RZ, RZ, -R31 ;  /* 0x000000ffff1fe224 */ /* 0x000fe200078e0a1f */
[----:B------:R-:W-:Y:S01]  /*3dc0*/  ISETP.GT.U32.AND P6, PT, R3, R34, PT ;  /* 0x000000220300720c */ /* 0x000fe20003fc4070 */
[----:B------:R-:W-:Y:S02]  /*3dd0*/  IMAD.MOV R32, RZ, RZ, -R32 ;  /* 0x000000ffff207224 */ /* 0x000fe400078e0a20 */
[----:B------:R-:W-:Y:S02]  /*3de0*/  IMAD.MOV R180, RZ, RZ, -R180 ;  /* 0x000000ffffb47224 */ /* 0x000fe400078e0ab4 */
[----:B------:R-:W-:Y:S01]  /*3df0*/  @!P4 IMAD.IADD R46, R46, 0x1, -R3 ;  /* 0x000000012e2ec824 */ /* 0x000fe200078e0a03 */
[----:B------:R-:W-:Y:S01]  /*3e00*/  ISETP.GE.AND P4, PT, R33, RZ, PT ;  /* 0x000000ff2100720c */ /* 0x000fe20003f86270 */
[C---:B------:R-:W-:Y:S02]  /*3e10*/  IMAD R38, R3.reuse, R32, R38 ;  /* 0x0000002003267224 */ /* 0x040fe400078e0226 */
[----:B------:R-:W-:-:S02]  /*3e20*/  IMAD R236, R3, R180, R236 ;  /* 0x000000b403ec7224 */ /* 0x000fc400078e02ec */
[----:B------:R-:W-:Y:S02]  /*3e30*/  IMAD.MOV.U32 R32, RZ, RZ, R124 ;  /* 0x000000ffff207224 */ /* 0x000fe400078e007c */
[----:B------:R-:W-:-:S04]  /*3e40*/  IMAD.HI.U32 R33, R5, R45, RZ ;  /* 0x0000002d05217227 */ /* 0x000fc800078e00ff */
[----:B------:R-:W-:Y:S01]  /*3e50*/  @!P5 IMAD.MOV R32, RZ, RZ, -R32 ;  /* 0x000000ffff20d224 */ /* 0x000fe200078e0a20 */
[----:B------:R-:W-:Y:S01]  /*3e60*/  ISETP.GT.U32.AND P5, PT, R3, R236, PT ;  /* 0x000000ec0300720c */ /* 0x000fe20003fa4070 */
[----:B------:R-:W-:Y:S02]  /*3e70*/  IMAD.MOV R33, RZ, RZ, -R33 ;  /* 0x000000ffff217224 */ /* 0x000fe400078e0a21 */
[----:B------:R-:W-:Y:S02]  /*3e80*/  @!P6 IMAD.IADD R34, R34, 0x1, -R3 ;  /* 0x000000012222e824 */ /* 0x000fe400078e0a03 */
[----:B------:R-:W-:-:S03]  /*3e90*/  IMAD.HI.U32 R180, R5, R181, RZ ;  /* 0x000000b505b47227 */ /* 0x000fc600078e00ff */
[C---:B------:R-:W-:Y:S01]  /*3ea0*/  ISETP.GT.U32.AND P6, PT, R3.reuse, R34, PT ;  /* 0x000000220300720c */ /* 0x040fe20003fc4070 */
[C---:B------:R-:W-:Y:S01]  /*3eb0*/  IMAD R124, R3.reuse, R33, R45 ;  /* 0x00000021037c7224 */ /* 0x040fe200078e022d */
[----:B------:R-:W-:Y:S01]  /*3ec0*/  IABS R45, R37 ;  /* 0x00000025002d7213 */ /* 0x000fe20000000000 */
[----:B------:R-:W-:Y:S01]  /*3ed0*/  IMAD.MOV.U32 R33, RZ, RZ, R46 ;  /* 0x000000ffff217224 */ /* 0x000fe200078e002e */
[----:B------:R-:W-:Y:S01]  /*3ee0*/  IABS R46, R36 ;  /* 0x00000024002e7213 */ /* 0x000fe20000000000 */
[----:B------:R-:W-:Y:S02]  /*3ef0*/  IMAD.MOV R180, RZ, RZ, -R180 ;  /* 0x000000ffffb47224 */ /* 0x000fe400078e0ab4 */
[----:B------:R-:W-:Y:S01]  /*3f00*/  @!P2 IMAD.MOV R33, RZ, RZ, -R33 ;  /* 0x000000ffff21a224 */ /* 0x000fe200078e0a21 */
[C---:B------:R-:W-:Y:S01]  /*3f10*/  ISETP.GT.U32.AND P2, PT, R3.reuse, R38, PT ;  /* 0x000000260300720c */ /* 0x040fe20003f44070 */
[----:B------:R-:W-:Y:S01]  /*3f20*/  IMAD R181, R3, R180, R181 ;  /* 0x000000b403b57224 */ /* 0x000fe200078e02b5 */
[----:B------:R-:W-:Y:S01]  /*3f30*/  IABS R180, R41 ;  /* 0x0000002900b47213 */ /* 0x000fe20000000000 */
[----:B------:R-:W-:-:S02]  /*3f40*/  @!P5 IMAD.IADD R236, R236, 0x1, -R3 ;  /* 0x00000001ececd824 */ /* 0x000fc400078e0a03 */
[----:B------:R-:W-:Y:S01]  /*3f50*/  @!P6 IMAD.IADD R34, R34, 0x1, -R3 ;  /* 0x000000012222e824 */ /* 0x000fe200078e0a03 */
[----:B------:R-:W-:Y:S01]  /*3f60*/  ISETP.GT.U32.AND P5, PT, R3, R181, PT ;  /* 0x000000b50300720c */ /* 0x000fe20003fa4070 */
[----:B------:R-:W-:Y:S01]  /*3f70*/  IMAD.HI.U32 R186, R5, R45, RZ ;  /* 0x0000002d05ba7227 */ /* 0x000fe200078e00ff */
[----:B------:R-:W-:-:S03]  /*3f80*/  ISETP.GT.U32.AND P6, PT, R3, R124, PT ;  /* 0x0000007c0300720c */ /* 0x000fc60003fc4070 */
[----:B------:R-:W-:Y:S02]  /*3f90*/  @!P3 IMAD.MOV R34, RZ, RZ, -R34 ;  /* 0x000000ffff22b224 */ /* 0x000fe400078e0a22 */
[----:B------:R-:W-:Y:S01]  /*3fa0*/  @!P2 IMAD.IADD R38, R38, 0x1, -R3 ;  /* 0x000000012626a824 */ /* 0x000fe200078e0a03 */
[----:B------:R-:W-:Y:S01]  /*3fb0*/  ISETP.GT.U32.AND P2, PT, R3, R236, PT ;  /* 0x000000ec0300720c */ /* 0x000fe20003f44070 */
[----:B------:R-:W-:Y:S02]  /*3fc0*/  IMAD.MOV R186, RZ, RZ, -R186 ;  /* 0x000000ffffba7224 */ /* 0x000fe400078e0aba */
[----:B------:R-:W-:Y:S01]  /*3fd0*/  IMAD.HI.U32 R182, R5, R46, RZ ;  /* 0x0000002e05b67227 */ /* 0x000fe200078e00ff */
[----:B------:R-:W-:-:S03]  /*3fe0*/  ISETP.GT.U32.AND P3, PT, R3, R38, PT ;  /* 0x000000260300720c */ /* 0x000fc60003f64070 */
[----:B------:R-:W-:Y:S02]  /*3ff0*/  @!P5 IMAD.IADD R181, R181, 0x1, -R3 ;  /* 0x00000001b5b5d824 */ /* 0x000fe400078e0a03 */
[C---:B------:R-:W-:Y:S02]  /*4000*/  IMAD R45, R3.reuse, R186, R45 ;  /* 0x000000ba032d7224 */ /* 0x040fe400078e022d */
[----:B------:R-:W-:Y:S01]  /*4010*/  @!P6 IMAD.IADD R124, R124, 0x1, -R3 ;  /* 0x000000017c7ce824 */ /* 0x000fe200078e0a03 */
[----:B------:R-:W-:Y:S01]  /*4020*/  ISETP.GT.U32.AND P5, PT, R3, R181, PT ;  /* 0x000000b50300720c */ /* 0x000fe20003fa4070 */
[----:B------:R-:W-:-:S03]  /*4030*/  IMAD.HI.U32 R186, R5, R180, RZ ;  /* 0x000000b405ba7227 */ /* 0x000fc600078e00ff */
[C---:B------:R-:W-:Y:S01]  /*4040*/  ISETP.GT.U32.AND P6, PT, R3.reuse, R124, PT ;  /* 0x0000007c0300720c */ /* 0x040fe20003fc4070 */
[----:B------:R-:W-:Y:S02]  /*4050*/  IMAD.MOV R182, RZ, RZ, -R182 ;  /* 0x000000ffffb67224 */ /* 0x000fe400078e0ab6 */
[----:B------:R-:W-:Y:S02]  /*4060*/  IMAD.MOV R186, RZ, RZ, -R186 ;  /* 0x000000ffffba7224 */ /* 0x000fe400078e0aba */
[C---:B------:R-:W-:Y:S01]  /*4070*/  IMAD R46, R3.reuse, R182, R46 ;  /* 0x000000b6032e7224 */ /* 0x040fe200078e022e */
[----:B------:R-:W-:Y:S01]  /*4080*/  IABS R182, R42 ;  /* 0x0000002a00b67213 */ /* 0x000fe20000000000 */
[--C-:B------:R-:W-:Y:S01]  /*4090*/  @!P3 IMAD.IADD R38, R38, 0x1, -R3.reuse ;  /* 0x000000012626b824 */ /* 0x100fe200078e0a03 */
[C---:B------:R-:W-:Y:S01]  /*40a0*/  ISETP.GT.U32.AND P3, PT, R3.reuse, R45, PT ;  /* 0x0000002d0300720c */ /* 0x040fe20003f64070 */
[C---:B------:R-:W-:Y:S01]  /*40b0*/  IMAD R180, R3.reuse, R186, R180 ;  /* 0x000000ba03b47224 */ /* 0x040fe200078e02b4 */
[----:B------:R-:W-:Y:S01]  /*40c0*/  IABS R186, R40 ;  /* 0x0000002800ba7213 */ /* 0x000fe20000000000 */
[--C-:B------:R-:W-:Y:S01]  /*40d0*/  @!P2 IMAD.IADD R236, R236, 0x1, -R3.reuse ;  /* 0x00000001ececa824 */ /* 0x100fe200078e0a03 */
[----:B------:R-:W-:Y:S01]  /*40e0*/  ISETP.GT.U32.AND P2, PT, R3, R46, PT ;  /* 0x0000002e0300720c */ /* 0x000fe20003f44070 */
[--C-:B------:R-:W-:Y:S01]  /*40f0*/  @!P5 IMAD.IADD R181, R181, 0x1, -R3.reuse ;  /* 0x00000001b5b5d824 */ /* 0x100fe200078e0a03 */
[----:B------:R-:W-:Y:S01]  /*4100*/  ISETP.GT.U32.AND P5, PT, R3, R180, PT ;  /* 0x000000b40300720c */ /* 0x000fe20003fa4070 */
[----:B------:R-:W-:Y:S01]  /*4110*/  @!P6 IMAD.IADD R124, R124, 0x1, -R3 ;  /* 0x000000017c7ce824 */ /* 0x000fe200078e0a03 */
[----:B------:R-:W-:Y:S01]  /*4120*/  ISETP.GE.AND P6, PT, R35, RZ, PT ;  /* 0x000000ff2300720c */ /* 0x000fe20003fc6270 */
[----:B------:R-:W-:-:S04]  /*4130*/  IMAD.HI.U32 R35, R5, R182, RZ ;  /* 0x000000b605237227 */ /* 0x000fc800078e00ff */
[----:B------:R-:W-:Y:S01]  /*4140*/  @!P3 IMAD.IADD R45, R45, 0x1, -R3 ;  /* 0x000000012d2db824 */ /* 0x000fe200078e0a03 */
[----:B------:R-:W-:Y:S01]  /*4150*/  ISETP.GE.AND P3, PT, R37, RZ, PT ;  /* 0x000000ff2500720c */ /* 0x000fe20003f66270 */
[----:B------:R-:W-:Y:S02]  /*4160*/  IMAD.MOV R35, RZ, RZ, -R35 ;  /* 0x000000ffff237224 */ /* 0x000fe400078e0a23 */
[--C-:B------:R-:W-:Y:S01]  /*4170*/  @!P2 IMAD.IADD R46, R46, 0x1, -R3.reuse ;  /* 0x000000012e2ea824 */ /* 0x100fe200078e0a03 */
[----:B------:R-:W-:Y:S01]  /*4180*/  ISETP.GE.AND P2, PT, R36, RZ, PT ;  /* 0x000000ff2400720c */ /* 0x000fe20003f46270 */
[----:B------:R-:W-:Y:S01]  /*4190*/  @!P5 IMAD.IADD R180, R180, 0x1, -R3 ;  /* 0x00000001b4b4d824 */ /* 0x000fe200078e0a03 */
[C---:B------:R-:W-:Y:S01]  /*41a0*/  ISETP.GT.U32.AND P5, PT, R3.reuse, R45, PT ;  /* 0x0000002d0300720c */ /* 0x040fe20003fa4070 */
[----:B------:R-:W-:Y:S02]  /*41b0*/  IMAD.MOV.U32 R36, RZ, RZ, R38 ;  /* 0x000000ffff247224 */ /* 0x000fe400078e0026 */
[----:B------:R-:W-:-:S02]  /*41c0*/  IMAD R182, R3, R35, R182 ;  /* 0x0000002303b67224 */ /* 0x000fc400078e02b6 */
[----:B------:R-:W-:Y:S01]  /*41d0*/  IMAD.HI.U32 R239, R5, R235, RZ ;  /* 0x000000eb05ef7227 */ /* 0x000fe200078e00ff */
[----:B----4-:R-:W-:-:S03]  /*41e0*/  IABS R251, R13 ;  /* 0x0000000d00fb7213 */ /* 0x010fc60000000000 */
[----:B------:R-:W-:Y:S02]  /*41f0*/  IMAD.MOV.U32 R38, RZ, RZ, R181 ;  /* 0x000000ffff267224 */ /* 0x000fe400078e00b5 */
[----:B------:R-:W-:Y:S02]  /*4200*/  IMAD.MOV.U32 R35, RZ, RZ, R236 ;  /* 0x000000ffff237224 */ /* 0x000fe400078e00ec */
[----:B------:R-:W-:Y:S02]  /*4210*/  IMAD.MOV R239, RZ, RZ, -R239 ;  /* 0x000000ffffef7224 */ /* 0x000fe400078e0aef */
[----:B------:R-:W-:Y:S01]  /*4220*/  @!P6 IMAD.MOV R38, RZ, RZ, -R38 ;  /* 0x000000ffff26e224 */ /* 0x000fe200078e0a26 */
[----:B------:R-:W-:Y:S01]  /*4230*/  ISETP.GT.U32.AND P6, PT, R3, R182, PT ;  /* 0x000000b60300720c */ /* 0x000fe20003fc4070 */
[----:B------:R-:W-:-:S04]  /*4240*/  IMAD.HI.U32 R236, R5, R186, RZ ;  /* 0x000000ba05ec7227 */ /* 0x000fc800078e00ff */
[----:B------:R-:W-:Y:S01]  /*4250*/  @!P1 IMAD.MOV R35, RZ, RZ, -R35 ;  /* 0x000000ffff239224 */ /* 0x000fe200078e0a23 */
[C---:B------:R-:W-:Y:S01]  /*4260*/  ISETP.GT.U32.AND P1, PT, R3.reuse, R46, PT ;  /* 0x0000002e0300720c */ /* 0x040fe20003f24070 */
[C---:B------:R-:W-:Y:S01]  /*4270*/  IMAD R181, R3.reuse, R239, R235 ;  /* 0x000000ef03b57224 */ /* 0x040fe200078e02eb */
[----:B------:R-:W-:Y:S01]  /*4280*/  IABS R239, R52 ;  /* 0x0000003400ef7213 */ /* 0x000fe20000000000 */
[----:B------:R-:W-:Y:S01]  /*4290*/  @!P0 IMAD.MOV R36, RZ, RZ, -R36 ;  /* 0x000000ffff248224 */ /* 0x000fe200078e0a24 */
[----:B------:R-:W-:Y:S01]  /*42a0*/  ISETP.GT.U32.AND P0, PT, R3, R180, PT ;  /* 0x000000b40300720c */ /* 0x000fe20003f04070 */
[----:B------:R-:W-:Y:S02]  /*42b0*/  IMAD.MOV R236, RZ, RZ, -R236 ;  /* 0x000000ffffec7224 */ /* 0x000fe400078e0aec */
[----:B------:R-:W-:Y:S01]  /*42c0*/  @!P5 IMAD.IADD R45, R45, 0x1, -R3 ;  /* 0x000000012d2dd824 */ /* 0x000fe200078e0a03 */
[----:B------:R-:W-:Y:S01]  /*42d0*/  ISETP.GT.U32.AND P5, PT, R3, R181, PT ;  /* 0x000000b50300720c */ /* 0x000fe20003fa4070 */
[----:B------:R-:W-:-:S02]  /*42e0*/  IMAD.MOV.U32 R37, RZ, RZ, R124 ;  /* 0x000000ffff257224 */ /* 0x000fc400078e007c */
[C---:B------:R-:W-:Y:S01]  /*42f0*/  IMAD R124, R3.reuse, R236, R186 ;  /* 0x000000ec037c7224 */ /* 0x040fe200078e02ba */
[----:B------:R-:W-:Y:S01]  /*4300*/  IABS R186, R51 ;  /* 0x0000003300ba7213 */ /* 0x000fe20000000000 */
[--C-:B------:R-:W-:Y:S01]  /*4310*/  @!P6 IMAD.IADD R182, R182, 0x1, -R3.reuse ;  /* 0x00000001b6b6e824 */ /* 0x100fe200078e0a03 */
[----:B------:R-:W-:Y:S01]  /*4320*/  IABS R236, R44 ;  /* 0x0000002c00ec7213 */ /* 0x000fe20000000000 */
[----:B------:R-:W-:Y:S01]  /*4330*/  @!P1 IMAD.IADD R46, R46, 0x1, -R3 ;  /* 0x000000012e2e9824 */ /* 0x000fe200078e0a03 */
[----:B------:R-:W-:Y:S01]  /*4340*/  ISETP.GT.U32.AND P6, PT, R3, R124, PT ;  /* 0x0000007c0300720c */ /* 0x000fe20003fc4070 */
[----:B------:R-:W-:Y:S01]  /*4350*/  @!P4 IMAD.MOV R37, RZ, RZ, -R37 ;  /* 0x000000ffff25c224 */ /* 0x000fe200078e0a25 */
[----:B------:R-:W-:Y:S01]  /*4360*/  ISETP.GE.AND P1, PT, R42, RZ, PT ;  /* 0x000000ff2a00720c */ /* 0x000fe20003f26270 */
[--C-:B------:R-:W-:Y:S01]  /*4370*/  @!P0 IMAD.IADD R180, R180, 0x1, -R3.reuse ;  /* 0x00000001b4b48824 */ /* 0x100fe200078e0a03 */
[----:B------:R-:W-:Y:S01]  /*4380*/  IABS R42, R47 ;  /* 0x0000002f002a7213 */ /* 0x000fe20000000000 */
[----:B------:R-:W-:Y:S01]  /*4390*/  @!P5 IMAD.IADD R181, R181, 0x1, -R3 ;  /* 0x00000001b5b5d824 */ /* 0x000fe200078e0a03 */
[----:B------:R-:W-:-:S02]  /*43a0*/  ISETP.GE.AND P4, PT, R41, RZ, PT ;  /* 0x000000ff2900720c */ /* 0x000fc40003f86270 */
[----:B------:R-:W-:Y:S01]  /*43b0*/  ISETP.GE.AND P0, PT, R39, RZ, PT ;  /* 0x000000ff2700720c */ /* 0x000fe20003f06270 */
[----:B------:R-:W-:Y:S01]  /*43c0*/  IMAD.MOV.U32 R39, RZ, RZ, R46 ;  /* 0x000000ffff277224 */ /* 0x000fe200078e002e */
[----:B------:R-:W-:Y:S01]  /*43d0*/  IABS R41, R43 ;  /* 0x0000002b00297213 */ /* 0x000fe20000000000 */
[----:B------:R-:W-:Y:S01]  /*43e0*/  IMAD.HI.U32 R46, R5, R42, RZ ;  /* 0x0000002a052e7227 */ /* 0x000fe200078e00ff */
[----:B------:R-:W-:-:S03]  /*43f0*/  ISETP.GT.U32.AND P5, PT, R3, R182, PT ;  /* 0x000000b60300720c */ /* 0x000fc60003fa4070 */
[----:B------:R-:W-:Y:S01]  /*4400*/  @!P2 IMAD.MOV R39, RZ, RZ, -R39 ;  /* 0x000000ffff27a224 */ /* 0x000fe200078e0a27 */
[----:B------:R-:W-:Y:S01]  /*4410*/  ISETP.GE.AND P2, PT, R40, RZ, PT ;  /* 0x000000ff2800720c */ /* 0x000fe20003f46270 */
[----:B------:R-:W-:-:S04]  /*4420*/  IMAD.HI.U32 R235, R5, R41, RZ ;  /* 0x0000002905eb7227 */ /* 0x000fc800078e00ff */
[----:B------:R-:W-:Y:S02]  /*4430*/  IMAD.MOV.U32 R40, RZ, RZ, R45 ;  /* 0x000000ffff287224 */ /* 0x000fe400078e002d */
[----:B------:R-:W-:Y:S02]  /*4440*/  IMAD.MOV R46, RZ, RZ, -R46 ;  /* 0x000000ffff2e7224 */ /* 0x000fe400078e0a2e */
[----:B------:R-:W-:Y:S01]  /*4450*/  @!P6 IMAD.IADD R124, R124, 0x1, -R3 ;  /* 0x000000017c7ce824 */ /* 0x000fe200078e0a03 */
[C---:B------:R-:W-:Y:S01]  /*4460*/  ISETP.GT.U32.AND P6, PT, R3.reuse, R181, PT ;  /* 0x000000b50300720c */ /* 0x040fe20003fc4070 */
[----:B------:R-:W-:Y:S02]  /*4470*/  IMAD.MOV R235, RZ, RZ, -R235 ;  /* 0x000000ffffeb7224 */ /* 0x000fe400078e0aeb */
[----:B------:R-:W-:Y:S01]  /*4480*/  @!P3 IMAD.MOV R40, RZ, RZ, -R40 ;  /* 0x000000ffff28b224 */ /* 0x000fe200078e0a28 */
[C---:B------:R-:W-:Y:S01]  /*4490*/  ISETP.GT.U32.AND P3, PT, R3.reuse, R124, PT ;  /* 0x0000007c0300720c */ /* 0x040fe20003f64070 */
[----:B------:R-:W-:-:S02]  /*44a0*/  IMAD R45, R3, R46, R42 ;  /* 0x0000002e032d7224 */ /* 0x000fc400078e022a */
[----:B------:R-:W-:-:S04]  /*44b0*/  IMAD.HI.U32 R42, R5, R186, RZ ;  /* 0x000000ba052a7227 */ /* 0x000fc800078e00ff */
[C---:B------:R-:W-:Y:S01]  /*44c0*/  IMAD R46, R3.reuse, R235, R41 ;  /* 0x000000eb032e7224 */ /* 0x040fe200078e0229 */
[----:B------:R-:W-:Y:S01]  /*44d0*/  IABS R235, R48 ;  /* 0x0000003000eb7213 */ /* 0x000fe20000000000 */
[----:B------:R-:W-:Y:S01]  /*44e0*/  @!P5 IMAD.IADD R182, R182, 0x1, -R3 ;  /* 0x00000001b6b6d824 */ /* 0x000fe200078e0a03 */
[----:B------:R-:W-:Y:S01]  /*44f0*/  ISETP.GT.U32.AND P5, PT, R3, R45, PT ;  /* 0x0000002d0300720c */ /* 0x000fe20003fa4070 */
[----:B------:R-:W-:Y:S02]  /*4500*/  IMAD.MOV.U32 R41, RZ, RZ, R180 ;  /* 0x000000ffff297224 */ /* 0x000fe400078e00b4 */
[----:B------:R-:W-:Y:S02]  /*4510*/  IMAD.MOV R180, RZ, RZ, -R42 ;  /* 0x000000ffffb47224 */ /* 0x000fe400078e0a2a */
[----:B------:R-:W-:Y:S01]  /*4520*/  @!P4 IMAD.MOV R41, RZ, RZ, -R41 ;  /* 0x000000ffff29c224 */ /* 0x000fe200078e0a29 */
[----:B------:R-:W-:Y:S01]  /*4530*/  ISETP.GE.AND P4, PT, R47, RZ, PT ;  /* 0x000000ff2f00720c */ /* 0x000fe20003f86270 */
[----:B------:R-:W-:Y:S01]  /*4540*/  IMAD R47, R3, R180, R186 ;  /* 0x000000b4032f7224 */ /* 0x000fe200078e02ba */
[----:B------:R-:W-:Y:S01]  /*4550*/  IABS R186, R49 ;  /* 0x0000003100ba7213 */ /* 0x000fe20000000000 */
[----:B------:R-:W-:-:S02]  /*4560*/  @!P3 IMAD.IADD R124, R124, 0x1, -R3 ;  /* 0x000000017c7cb824 */ /* 0x000fc400078e0a03 */
[--C-:B------:R-:W-:Y:S01]  /*4570*/  @!P6 IMAD.IADD R181, R181, 0x1, -R3.reuse ;  /* 0x00000001b5b5e824 */ /* 0x100fe200078e0a03 */
[----:B------:R-:W-:Y:S01]  /*4580*/  ISETP.GT.U32.AND P3, PT, R3, R47, PT ;  /* 0x0000002f0300720c */ /* 0x000fe20003f64070 */
[----:B------:R-:W-:Y:S01]  /*4590*/  @!P5 IMAD.IADD R45, R45, 0x1, -R3 ;  /* 0x000000012d2dd824 */ /* 0x000fe200078e0a03 */
[----:B------:R-:W-:Y:S01]  /*45a0*/  ISETP.GT.U32.AND P6, PT, R3, R46, PT ;  /* 0x0000002e0300720c */ /* 0x000fe20003fc4070 */
[----:B------:R-:W-:Y:S01]  /*45b0*/  IMAD.MOV.U32 R42, RZ, RZ, R182 ;  /* 0x000000ffff2a7224 */ /* 0x000fe200078e00b6 */
[----:B------:R-:W-:Y:S01]  /*45c0*/  IABS R182, R53 ;  /* 0x0000003500b67213 */ /* 0x000fe20000000000 */
[----:B------:R-:W-:Y:S01]  /*45d0*/  IMAD.HI.U32 R180, R5, R236, RZ ;  /* 0x000000ec05b47227 */ /* 0x000fe200078e00ff */
[----:B------:R-:W-:-:S03]  /*45e0*/  ISETP.GT.U32.AND P5, PT, R3, R45, PT ;  /* 0x0000002d0300720c */ /* 0x000fc60003fa4070 */
[----:B------:R-:W-:Y:S01]  /*45f0*/  @!P1 IMAD.MOV R42, RZ, RZ, -R42 ;  /* 0x000000ffff2a9224 */ /* 0x000fe200078e0a2a */
[----:B------:R-:W-:Y:S01]  /*4600*/  ISETP.GE.AND P1, PT, R43, RZ, PT ;  /* 0x000000ff2b00720c */ /* 0x000fe20003f26270 */
[----:B------:R-:W-:Y:S02]  /*4610*/  IMAD.MOV.U32 R43, RZ, RZ, R181 ;  /* 0x000000ffff2b7224 */ /* 0x000fe400078e00b5 */
[--C-:B------:R-:W-:Y:S02]  /*4620*/  @!P3 IMAD.IADD R47, R47, 0x1, -R3.reuse ;  /* 0x000000012f2fb824 */ /* 0x100fe400078e0a03 */
[--C-:B------:R-:W-:Y:S02]  /*4630*/  @!P6 IMAD.IADD R46, R46, 0x1, -R3.reuse ;  /* 0x000000012e2ee824 */ /* 0x100fe400078e0a03 */
[----:B------:R-:W-:Y:S01]  /*4640*/  IMAD.HI.U32 R181, R5, R239, RZ ;  /* 0x000000ef05b57227 */ /* 0x000fe200078e00ff */
[C---:B------:R-:W-:Y:S02]  /*4650*/  ISETP.GT.U32.AND P3, PT, R3.reuse, R47, PT ;  /* 0x0000002f0300720c */ /* 0x040fe40003f64070 */
[----:B------:R-:W-:Y:S01]  /*4660*/  ISETP.GT.U32.AND P6, PT, R3, R46, PT ;  /* 0x0000002e0300720c */ /* 0x000fe20003fc4070 */
[----:B------:R-:W-:Y:S01]  /*4670*/  @!P5 IMAD.IADD R45, R45, 0x1, -R3 ;  /* 0x000000012d2dd824 */ /* 0x000fe200078e0a03 */
[----:B------:R-:W-:Y:S01]  /*4680*/  ISETP.GE.AND P5, PT, R52, RZ, PT ;  /* 0x000000ff3400720c */ /* 0x000fe20003fa6270 */
[----:B------:R-:W-:-:S02]  /*4690*/  IMAD.MOV R52, RZ, RZ, -R180 ;  /* 0x000000ffff347224 */ /* 0x000fc400078e0ab4 */
[----:B------:R-:W-:Y:S02]  /*46a0*/  IMAD.MOV R181, RZ, RZ, -R181 ;  /* 0x000000ffffb57224 */ /* 0x000fe400078e0ab5 */
[----:B------:R-:W-:Y:S01]  /*46b0*/  @!P0 IMAD.MOV R43, RZ, RZ, -R43 ;  /* 0x000000ffff2b8224 */ /* 0x000fe200078e0a2b */
[----:B------:R-:W-:Y:S01]  /*46c0*/  ISETP.GE.AND P0, PT, R51, RZ, PT ;  /* 0x000000ff3300720c */ /* 0x000fe20003f06270 */
[C---:B------:R-:W-:Y:S01]  /*46d0*/  IMAD R236, R3.reuse, R52, R236 ;  /* 0x0000003403ec7224 */ /* 0x040fe200078e02ec */
[----:B------:R-:W-:Y:S01]  /*46e0*/  IABS R51, R176 ;  /* 0x000000b000337213 */ /* 0x000fe20000000000 */
[----:B------:R-:W-:Y:S01]  /*46f0*/  IMAD R239, R3, R181, R239 ;  /* 0x000000b503ef7224 */ /* 0x000fe200078e02ef */
[----:B------:R-:W-:Y:S01]  /*4700*/  IABS R52, R50 ;  /* 0x0000003200347213 */ /* 0x000fe20000000000 */
[--C-:B------:R-:W-:Y:S01]  /*4710*/  @!P3 IMAD.IADD R47, R47, 0x1, -R3.reuse ;  /* 0x000000012f2fb824 */ /* 0x100fe200078e0a03 */
[C---:B------:R-:W-:Y:S01]  /*4720*/  ISETP.GT.U32.AND P3, PT, R3.reuse, R236, PT ;  /* 0x000000ec0300720c */ /* 0x040fe20003f64070 */
[----:B------:R-:W-:Y:S01]  /*4730*/  @!P6 IMAD.IADD R46, R46, 0x1, -R3 ;  /* 0x000000012e2ee824 */ /* 0x000fe200078e0a03 */
[----:B------:R-:W-:Y:S01]  /*4740*/  ISETP.GT.U32.AND P6, PT, R3, R239, PT ;  /* 0x000000ef0300720c */ /* 0x000fe20003fc4070 */
[----:B------:R-:W-:-:S04]  /*4750*/  IMAD.HI.U32 R180, R5, R51, RZ ;  /* 0x0000003305b47227 */ /* 0x000fc800078e00ff */
[----:B------:R-:W-:-:S04]  /*4760*/  IMAD.HI.U32 R181, R5, R235, RZ ;  /* 0x000000eb05b57227 */ /* 0x000fc800078e00ff */
[----:B------:R-:W-:Y:S02]  /*4770*/  IMAD.MOV R180, RZ, RZ, -R180 ;  /* 0x000000ffffb47224 */ /* 0x000fe400078e0ab4 */
[----:B------:R-:W-:Y:S02]  /*4780*/  IMAD.MOV R181, RZ, RZ, -R181 ;  /* 0x000000ffffb57224 */ /* 0x000fe400078e0ab5 */
[C---:B------:R-:W-:Y:S02]  /*4790*/  IMAD R51, R3.reuse, R180, R51 ;  /* 0x000000b403337224 */ /* 0x040fe400078e0233 */
[C---:B------:R-:W-:Y:S01]  /*47a0*/  IMAD R235, R3.reuse, R181, R235 ;  /* 0x000000b503eb7224 */ /* 0x040fe200078e02eb */
[----:B------:R-:W-:Y:S01]  /*47b0*/  IABS R181, R54 ;  /* 0x0000003600b57213 */ /* 0x000fe20000000000 */
[--C-:B------:R-:W-:Y:S01]  /*47c0*/  @!P3 IMAD.IADD R236, R236, 0x1, -R3.reuse ;  /* 0x00000001ececb824 */ /* 0x100fe200078e0a03 */
[----:B------:R-:W-:Y:S01]  /*47d0*/  ISETP.GT.U32.AND P3, PT, R3, R51, PT ;  /* 0x000000330300720c */ /* 0x000fe20003f64070 */
[----:B------:R-:W-:Y:S01]  /*47e0*/  @!P6 IMAD.IADD R239, R239, 0x1, -R3 ;  /* 0x00000001efefe824 */ /* 0x000fe200078e0a03 */
[----:B------:R-:W-:Y:S01]  /*47f0*/  ISETP.GT.U32.AND P6, PT, R3, R235, PT ;  /* 0x000000eb0300720c */ /* 0x000fe20003fc4070 */
[----:B------:R-:W-:-:S04]  /*4800*/  IMAD.HI.U32 R180, R5, R52, RZ ;  /* 0x0000003405b47227 */ /* 0x000fc800078e00ff */
[----:B------:R-:W-:Y:S02]  /*4810*/  IMAD.MOV R180, RZ, RZ, -R180 ;  /* 0x000000ffffb47224 */ /* 0x000fe400078e0ab4 */
[----:B------:R-:W-:-:S04]  /*4820*/  IMAD.HI.U32 R243, R5, R186, RZ ;  /* 0x000000ba05f37227 */ /* 0x000fc800078e00ff */
[----:B------:R-:W-:Y:S01]  /*4830*/  IMAD R52, R3, R180, R52 ;  /* 0x000000b403347224 */ /* 0x000fe200078e0234 */
[----:B------:R-:W-:Y:S01]  /*4840*/  IABS R180, R55 ;  /* 0x0000003700b47213 */ /* 0x000fe20000000000 */
[--C-:B------:R-:W-:Y:S01]  /*4850*/  @!P3 IMAD.IADD R51, R51, 0x1, -R3.reuse ;  /* 0x000000013333b824 */ /* 0x100fe200078e0a03 */
[----:B------:R-:W-:Y:S01]  /*4860*/  ISETP.GE.AND P3, PT, R44, RZ, PT ;  /* 0x000000ff2c00720c */ /* 0x000fe20003f66270 */
[----:B------:R-:W-:Y:S01]  /*4870*/  @!P6 IMAD.IADD R235, R235, 0x1, -R3 ;  /* 0x00000001ebebe824 */ /* 0x000fe200078e0a03 */
[C---:B------:R-:W-:Y:S01]  /*4880*/  ISETP.GT.U32.AND P6, PT, R3.reuse, R52, PT ;  /* 0x000000340300720c */ /* 0x040fe20003fc4070 */
[----:B------:R-:W-:Y:S01]  /*4890*/  IMAD.MOV.U32 R44, RZ, RZ, R124 ;  /* 0x000000ffff2c7224 */ /* 0x000fe200078e007c */
[----:B------:R-:W-:Y:S01]  /*48a0*/  IABS R124, R175 ;  /* 0x000000af007c7213 */ /* 0x000fe20000000000 */
[----:B------:R-:W-:Y:S02]  /*48b0*/  IMAD.MOV R243, RZ, RZ, -R243 ;  /* 0x000000fffff37224 */ /* 0x000fe400078e0af3 */
[----:B------:R-:W-:Y:S01]  /*48c0*/  @!P2 IMAD.MOV R44, RZ, RZ, -R44 ;  /* 0x000000ffff2ca224 */ /* 0x000fe200078e0a2c */
[C---:B------:R-:W-:Y:S01]  /*48d0*/  ISETP.GT.U32.AND P2, PT, R3.reuse, R239, PT ;  /* 0x000000ef0300720c */ /* 0x040fe20003f44070 */
[----:B------:R-:W-:Y:S01]  /*48e0*/  @!P4 IMAD.MOV R45, RZ, RZ, -R45 ;  /* 0x000000ffff2dc224 */ /* 0x000fe200078e0a2d */
[----:B------:R-:W-:Y:S01]  /*48f0*/  ISETP.GT.U32.AND P4, PT, R3, R236, PT ;  /* 0x000000ec0300720c */ /* 0x000fe20003f84070 */
[----:B------:R-:W-:-:S04]  /*4900*/  IMAD.HI.U32 R242, R5, R182, RZ ;  /* 0x000000b605f27227 */ /* 0x000fc800078e00ff */
[--C-:B------:R-:W-:Y:S02]  /*4910*/  @!P6 IMAD.IADD R52, R52, 0x1, -R3.reuse ;  /* 0x000000013434e824 */ /* 0x100fe400078e0a03 */
[C---:B------:R-:W-:Y:S02]  /*4920*/  IMAD R186, R3.reuse, R243, R186 ;  /* 0x000000f303ba7224 */ /* 0x040fe400078e02ba */
[----:B------:R-:W-:Y:S01]  /*4930*/  IMAD.MOV R242, RZ, RZ, -R242 ;  /* 0x000000fffff27224 */ /* 0x000fe200078e0af2 */
[C---:B------:R-:W-:Y:S01]  /*4940*/  ISETP.GT.U32.AND P6, PT, R3.reuse, R52, PT ;  /* 0x000000340300720c */ /* 0x040fe20003fc4070 */
[----:B------:R-:W-:Y:S01]  /*4950*/  @!P1 IMAD.MOV R46, RZ, RZ, -R46 ;  /* 0x000000ffff2e9224 */ /* 0x000fe200078e0a2e */
[----:B------:R-:W-:Y:S01]  /*4960*/  ISETP.GT.U32.AND P1, PT, R3, R235, PT ;  /* 0x000000eb0300720c */ /* 0x000fe20003f24070 */
[----:B------:R-:W-:Y:S01]  /*4970*/  @!P2 IMAD.IADD R239, R239, 0x1, -R3 ;  /* 0x00000001efefa824 */ /* 0x000fe200078e0a03 */
[----:B------:R-:W-:Y:S01]  /*4980*/  ISETP.GT.U32.AND P2, PT, R3, R186, PT ;  /* 0x000000ba0300720c */ /* 0x000fe20003f44070 */
[----:B------:R-:W-:-:S04]  /*4990*/  IMAD.HI.U32 R240, R5, R180, RZ ;  /* 0x000000b405f07227 */ /* 0x000fc800078e00ff */
[----:B------:R-:W-:-:S04]  /*49a0*/  IMAD.HI.U32 R241, R5, R181, RZ ;  /* 0x000000b505f17227 */ /* 0x000fc800078e00ff */
[C---:B------:R-:W-:Y:S02]  /*49b0*/  IMAD R182, R3.reuse, R242, R182 ;  /* 0x000000f203b67224 */ /* 0x040fe400078e02b6 */
[----:B------:R-:W-:Y:S02]  /*49c0*/  IMAD.MOV R240, RZ, RZ, -R240 ;  /* 0x000000fffff07224 */ /* 0x000fe400078e0af0 */
[----:B------:R-:W-:Y:S02]  /*49d0*/  IMAD.MOV R241, RZ, RZ, -R241 ;  /* 0x000000fffff17224 */ /* 0x000fe400078e0af1 */
[----:B------:R-:W-:Y:S01]  /*49e0*/  @!P4 IMAD.IADD R236, R236, 0x1, -R3 ;  /* 0x00000001ececc824 */ /* 0x000fe200078e0a03 */
[C---:B------:R-:W-:Y:S01]  /*49f0*/  ISETP.GT.U32.AND P4, PT, R3.reuse, R182, PT ;  /* 0x000000b60300720c */ /* 0x040fe20003f84070 */
[----:B------:R-:W-:Y:S01]  /*4a00*/  @!P0 IMAD.MOV R47, RZ, RZ, -R47 ;  /* 0x000000ffff2f8224 */ /* 0x000fe200078e0a2f */
[C---:B------:R-:W-:Y:S01]  /*4a10*/  ISETP.GT.U32.AND P0, PT, R3.reuse, R51, PT ;  /* 0x000000330300720c */ /* 0x040fe20003f04070 */
[C---:B------:R-:W-:Y:S01]  /*4a20*/  IMAD R180, R3.reuse, R240, R180 ;  /* 0x000000f003b47224 */ /* 0x040fe200078e02b4 */
[----:B------:R-:W-:Y:S01]  /*4a30*/  IABS R240, R56 ;  /* 0x0000003800f07213 */ /* 0x000fe20000000000 */
[----:B------:R-:W-:-:S02]  /*4a40*/  IMAD R181, R3, R241, R181 ;  /* 0x000000f103b57224 */ /* 0x000fc400078e02b5 */
[--C-:B------:R-:W-:Y:S01]  /*4a50*/  @!P6 IMAD.IADD R52, R52, 0x1, -R3.reuse ;  /* 0x000000013434e824 */ /* 0x100fe200078e0a03 */
[----:B------:R-:W-:Y:S01]  /*4a60*/  ISETP.GT.U32.AND P6, PT, R3, R180, PT ;  /* 0x000000b40300720c */ /* 0x000fe20003fc4070 */
[--C-:B------:R-:W-:Y:S01]  /*4a70*/  @!P1 IMAD.IADD R235, R235, 0x1, -R3.reuse ;  /* 0x00000001ebeb9824 */ /* 0x100fe200078e0a03 */
[----:B------:R-:W-:Y:S01]  /*4a80*/  ISETP.GT.U32.AND P1, PT, R3, R181, PT ;  /* 0x000000b50300720c */ /* 0x000fe20003f24070 */
[----:B------:R-:W-:Y:S01]  /*4a90*/  @!P2 IMAD.IADD R186, R186, 0x1, -R3 ;  /* 0x00000001babaa824 */ /* 0x000fe200078e0a03 */
[----:B------:R-:W-:Y:S01]  /*4aa0*/  ISETP.GE.AND P2, PT, R176, RZ, PT ;  /* 0x000000ffb000720c */ /* 0x000fe20003f46270 */
[----:B------:R-:W-:-:S04]  /*4ab0*/  IMAD.HI.U32 R241, R5, R240, RZ ;  /* 0x000000f005f17227 */ /* 0x000fc800078e00ff */
[----:B------:R-:W-:Y:S02]  /*4ac0*/  IMAD.MOV R241, RZ, RZ, -R241 ;  /* 0x000000fffff17224 */ /* 0x000fe400078e0af1 */
[--C-:B------:R-:W-:Y:S01]  /*4ad0*/  @!P4 IMAD.IADD R182, R182, 0x1, -R3.reuse ;  /* 0x00000001b6b6c824 */ /* 0x100fe200078e0a03 */
[----:B------:R-:W-:Y:S01]  /*4ae0*/  ISETP.GE.AND P4, PT, R50, RZ, PT ;  /* 0x000000ff3200720c */ /* 0x000fe20003f86270 */
[--C-:B------:R-:W-:Y:S01]  /*4af0*/  @!P0 IMAD.IADD R51, R51, 0x1, -R3.reuse ;  /* 0x0000000133338824 */ /* 0x100fe200078e0a03 */
[----:B------:R-:W-:Y:S01]  /*4b00*/  ISETP.GE.AND P0, PT, R48, RZ, PT ;  /* 0x000000ff3000720c */ /* 0x000fe20003f06270 */
[C---:B------:R-:W-:Y:S01]  /*4b10*/  IMAD R176, R3.reuse, R241, R240 ;  /* 0x000000f103b07224 */ /* 0x040fe200078e02f0 */
[----:B------:R-:W-:Y:S01]  /*4b20*/  IABS R240, R57 ;  /* 0x0000003900f07213 */ /* 0x000fe20000000000 */
[--C-:B------:R-:W-:Y:S01]  /*4b30*/  @!P6 IMAD.IADD R180, R180, 0x1, -R3.reuse ;  /* 0x00000001b4b4e824 */ /* 0x100fe200078e0a03 */
[----:B------:R-:W-:Y:S01]  /*4b40*/  ISETP.GT.U32.AND P6, PT, R3, R186, PT ;  /* 0x000000ba0300720c */ /* 0x000fe20003fc4070 */
[----:B------:R-:W-:Y:S01]  /*4b50*/  @!P1 IMAD.IADD R181, R181, 0x1, -R3 ;  /* 0x00000001b5b59824 */ /* 0x000fe200078e0a03 */
[----:B------:R-:W-:Y:S01]  /*4b60*/  ISETP.GE.AND P1, PT, R49, RZ, PT ;  /* 0x000000ff3100720c */ /* 0x000fe20003f26270 */
[----:B------:R-:W-:Y:S01]  /*4b70*/  @!P2 IMAD.MOV R51, RZ, RZ, -R51 ;  /* 0x000000ffff33a224 */ /* 0x000fe200078e0a33 */
[----:B------:R-:W-:Y:S01]  /*4b80*/  ISETP.GT.U32.AND P2, PT, R3, R176, PT ;  /* 0x000000b00300720c */ /* 0x000fe20003f44070 */
[----:B------:R-:W-:-:S04]  /*4b90*/  IMAD.HI.U32 R48, R5, R124, RZ ;  /* 0x0000007c05307227 */ /* 0x000fc800078e00ff */
[----:B------:R-:W-:Y:S01]  /*4ba0*/  IMAD.MOV.U32 R49, RZ, RZ, R236 ;  /* 0x000000ffff317224 */ /* 0x000fe200078e00ec */
[----:B------:R-:W-:Y:S01]  /*4bb0*/  IABS R236, R66 ;  /* 0x0000004200ec7213 */ /* 0x000fe20000000000 */
[----:B------:R-:W-:Y:S01]  /*4bc0*/  IMAD.MOV.U32 R50, RZ, RZ, R235 ;  /* 0x000000ffff327224 */ /* 0x000fe200078e00eb */
[----:B------:R-:W-:Y:S01]  /*4bd0*/  IABS R235, R65 ;  /* 0x0000004100eb7213 */ /* 0x000fe20000000000 */
[----:B------:R-:W-:Y:S02]  /*4be0*/  IMAD.MOV R48, RZ, RZ, -R48 ;  /* 0x000000ffff307224 */ /* 0x000fe400078e0a30 */
[----:B------:R-:W-:Y:S01]  /*4bf0*/  @!P3 IMAD.MOV R49, RZ, RZ, -R49 ;  /* 0x000000ffff31b224 */ /* 0x000fe200078e0a31 */
[----:B------:R-:W-:Y:S01]  /*4c00*/  ISETP.GT.U32.AND P3, PT, R3, R182, PT ;  /* 0x000000b60300720c */ /* 0x000fe20003f64070 */
[----:B------:R-:W-:Y:S01]  /*4c10*/  @!P4 IMAD.MOV R52, RZ, RZ, -R52 ;  /* 0x000000ffff34c224 */ /* 0x000fe200078e0a34 */
[----:B------:R-:W-:Y:S01]  /*4c20*/  ISETP.GE.AND P4, PT, R53, RZ, PT ;  /* 0x000000ff3500720c */ /* 0x000fe20003f86270 */
[----:B------:R-:W-:-:S04]  /*4c30*/  IMAD.HI.U32 R53, R5, R240, RZ ;  /* 0x000000f005357227 */ /* 0x000fc800078e00ff */
[----:B------:R-:W-:Y:S01]  /*4c40*/  @!P0 IMAD.MOV R50, RZ, RZ, -R50 ;  /* 0x000000ffff328224 */ /* 0x000fe200078e0a32 */
[C---:B------:R-:W-:Y:S01]  /*4c50*/  ISETP.GT.U32.AND P0, PT, R3.reuse, R181, PT ;  /* 0x000000b50300720c */ /* 0x040fe20003f04070 */
[C---:B------:R-:W-:Y:S02]  /*4c60*/  IMAD R124, R3.reuse, R48, R124 ;  /* 0x00000030037c7224 */ /* 0x040fe400078e027c */
[----:B------:R-:W-:Y:S02]  /*4c70*/  IMAD.MOV.U32 R48, RZ, RZ, R239 ;  /* 0x000000ffff307224 */ /* 0x000fe400078e00ef */
[----:B------:R-:W-:Y:S02]  /*4c80*/  IMAD.MOV R53, RZ, RZ, -R53 ;  /* 0x000000ffff357224 */ /* 0x000fe400078e0a35 */
[--C-:B------:R-:W-:Y:S01]  /*4c90*/  @!P6 IMAD.IADD R186, R186, 0x1, -R3.reuse ;  /* 0x00000001babae824 */ /* 0x100fe200078e0a03 */
[----:B------:R-:W-:Y:S01]  /*4ca0*/  ISETP.GT.U32.AND P6, PT, R3, R124, PT ;  /* 0x0000007c0300720c */ /* 0x000fe20003fc4070 */
[----:B------:R-:W-:Y:S01]  /*4cb0*/  @!P2 IMAD.IADD R176, R176, 0x1, -R3 ;  /* 0x00000001b0b0a824 */ /* 0x000fe200078e0a03 */
[----:B------:R-:W-:Y:S01]  /*4cc0*/  ISETP.GE.AND P2, PT, R175, RZ, PT ;  /* 0x000000ffaf00720c */ /* 0x000fe20003f46270 */
[----:B------:R-:W-:Y:S01]  /*4cd0*/  @!P5 IMAD.MOV R48, RZ, RZ, -R48 ;  /* 0x000000ffff30d224 */ /* 0x000fe200078e0a30 */
[C---:B------:R-:W-:Y:S01]  /*4ce0*/  ISETP.GT.U32.AND P5, PT, R3.reuse, R180, PT ;  /* 0x000000b40300720c */ /* 0x040fe20003fa4070 */
[----:B------:R-:W-:-:S02]  /*4cf0*/  IMAD R175, R3, R53, R240 ;  /* 0x0000003503af7224 */ /* 0x000fc400078e02f0 */
[----:B------:R-:W-:Y:S02]  /*4d00*/  IMAD.MOV.U32 R53, RZ, RZ, R186 ;  /* 0x000000ffff357224 */ /* 0x000fe400078e00ba */
[----:B------:R-:W-:Y:S01]  /*4d10*/  @!P3 IMAD.IADD R182, R182, 0x1, -R3 ;  /* 0x00000001b6b6b824 */ /* 0x000fe200078e0a03 */
[----:B------:R-:W-:Y:S01]  /*4d20*/  ISETP.GE.AND P3, PT, R54, RZ, PT ;  /* 0x000000ff3600720c */ /* 0x000fe20003f66270 */
[----:B------:R-:W-:Y:S01]  /*4d30*/  @!P1 IMAD.MOV R53, RZ, RZ, -R53 ;  /* 0x000000ffff359224 */ /* 0x000fe200078e0a35 */
[----:B------:R-:W-:Y:S01]  /*4d40*/  IABS R54, R60 ;  /* 0x0000003c00367213 */ /* 0x000fe20000000000 */
[--C-:B------:R-:W-:Y:S01]  /*4d50*/  @!P0 IMAD.IADD R181, R181, 0x1, -R3.reuse ;  /* 0x00000001b5b58824 */ /* 0x100fe200078e0a03 */
[----:B------:R-:W-:Y:S01]  /*4d60*/  ISETP.GT.U32.AND P1, PT, R3, R176, PT ;  /* 0x000000b00300720c */ /* 0x000fe20003f24070 */
[--C-:B------:R-:W-:Y:S01]  /*4d70*/  @!P6 IMAD.IADD R124, R124, 0x1, -R3.reuse ;  /* 0x000000017c7ce824 */ /* 0x100fe200078e0a03 */
[----:B------:R-:W-:Y:S01]  /*4d80*/  ISETP.GE.AND P0, PT, R55, RZ, PT ;  /* 0x000000ff3700720c */ /* 0x000fe20003f06270 */
[----:B------:R-:W-:Y:S01]  /*4d90*/  IMAD.MOV.U32 R186, RZ, RZ, R54 ;  /* 0x000000ffffba7224 */ /* 0x000fe200078e0036 */
[----:B------:R-:W-:Y:S01]  /*4da0*/  ISETP.GT.U32.AND P6, PT, R3, R175, PT ;  /* 0x000000af0300720c */ /* 0x000fe20003fc4070 */
[----:B------:R-:W-:Y:S01]  /*4db0*/  @!P5 IMAD.IADD R180, R180, 0x1, -R3 ;  /* 0x00000001b4b4d824 */ /* 0x000fe200078e0a03 */
[----:B------:R-:W-:Y:S01]  /*4dc0*/  ISETP.GE.AND P5, PT, R56, RZ, PT ;  /* 0x000000ff3800720c */ /* 0x000fe20003fa6270 */
[----:B------:R-:W-:-:S02]  /*4dd0*/  IMAD.MOV.U32 R54, RZ, RZ, R182 ;  /* 0x000000ffff367224 */ /* 0x000fc400078e00b6 */
[----:B------:R-:W-:-:S04]  /*4de0*/  IMAD.HI.U32 R182, R5, R186, RZ ;  /* 0x000000ba05b67227 */ /* 0x000fc800078e00ff */
[----:B------:R-:W-:Y:S02]  /*4df0*/  IMAD.MOV.U32 R55, RZ, RZ, R181 ;  /* 0x000000ffff377224 */ /* 0x000fe400078e00b5 */
[----:B------:R-:W-:Y:S02]  /*4e00*/  IMAD.MOV.U32 R56, RZ, RZ, R180 ;  /* 0x000000ffff387224 */ /* 0x000fe400078e00b4 */
[----:B------:R-:W-:Y:S02]  /*4e10*/  IMAD.MOV R182, RZ, RZ, -R182 ;  /* 0x000000ffffb67224 */ /* 0x000fe400078e0ab6 */
[----:B------:R-:W-:Y:S01]  /*4e20*/  @!P1 IMAD.IADD R176, R176, 0x1, -R3 ;  /* 0x00000001b0b09824 */ /* 0x000fe200078e0a03 */
[----:B------:R-:W-:Y:S01]  /*4e30*/  ISETP.GE.AND P1, PT, R65, RZ, PT ;  /* 0x000000ff4100720c */ /* 0x000fe20003f26270 */
[----:B------:R-:W-:Y:S01]  /*4e40*/  @!P4 IMAD.MOV R54, RZ, RZ, -R54 ;  /* 0x000000ffff36c224 */ /* 0x000fe200078e0a36 */
[----:B------:R-:W-:Y:S01]  /*4e50*/  ISETP.GT.U32.AND P4, PT, R3, R124, PT ;  /* 0x0000007c0300720c */ /* 0x000fe20003f84070 */
[----:B------:R-:W-:Y:S01]  /*4e60*/  @!P3 IMAD.MOV R55, RZ, RZ, -R55 ;  /* 0x000000ffff37b224 */ /* 0x000fe200078e0a37 */
[----:B------:R-:W-:Y:S01]  /*4e70*/  ISETP.GE.AND P3, PT, R57, RZ, PT ;  /* 0x000000ff3900720c */ /* 0x000fe20003f66270 */
[----:B------:R-:W-:Y:S01]  /*4e80*/  @!P0 IMAD.MOV R56, RZ, RZ, -R56 ;  /* 0x000000ffff388224 */ /* 0x000fe200078e0a38 */
[----:B------:R-:W-:Y:S01]  /*4e90*/  ISETP.GE.AND P0, PT, R60, RZ, PT ;  /* 0x000000ff3c00720c */ /* 0x000fe20003f06270 */
[----:B------:R-:W-:Y:S01]  /*4ea0*/  IMAD R60, R3, R182, R186 ;  /* 0x000000b6033c7224 */ /* 0x000fe200078e02ba */
[----:B------:R-:W-:Y:S01]  /*4eb0*/  IABS R186, R58 ;  /* 0x0000003a00ba7213 */ /* 0x000fe20000000000 */
[----:B------:R-:W-:Y:S01]  /*4ec0*/  IMAD.MOV.U32 R57, RZ, RZ, R176 ;  /* 0x000000ffff397224 */ /* 0x000fe200078e00b0 */
[----:B------:R-:W-:Y:S01]  /*4ed0*/  IABS R182, R59 ;  /* 0x0000003b00b67213 */ /* 0x000fe20000000000 */
[----:B------:R-:W-:Y:S01]  /*4ee0*/  @!P6 IMAD.IADD R175, R175, 0x1, -R3 ;  /* 0x00000001afafe824 */ /* 0x000fe200078e0a03 */
[----:B------:R-:W-:Y:S01]  /*4ef0*/  IABS R176, R62 ;  /* 0x0000003e00b07213 */ /* 0x000fe20000000000 */
[----:B------:R-:W-:Y:S01]  /*4f00*/  @!P5 IMAD.MOV R57, RZ, RZ, -R57 ;  /* 0x000000ffff39d224 */ /* 0x000fe200078e0a39 */
[----:B------:R-:W-:Y:S01]  /*4f10*/  ISETP.GT.U32.AND P5, PT, R3, R60, PT ;  /* 0x0000003c0300720c */ /* 0x000fe20003fa4070 */
[----:B------:R-:W-:Y:S01]  /*4f20*/  @!P4 IMAD.IADD R124, R124, 0x1, -R3 ;  /* 0x000000017c7cc824 */ /* 0x000fe200078e0a03 */
[----:B------:R-:W-:Y:S01]  /*4f30*/  ISETP.GE.AND P4, PT, R58, RZ, PT ;  /* 0x000000ff3a00720c */ /* 0x000fe20003f86270 */
[----:B------:R-:W-:Y:S01]  /*4f40*/  IMAD.HI.U32 R65, R5, R235, RZ ;  /* 0x000000eb05417227 */ /* 0x000fe200078e00ff */
[----:B------:R-:W-:-:S03]  /*4f50*/  ISETP.GT.U32.AND P6, PT, R3, R175, PT ;  /* 0x000000af0300720c */ /* 0x000fc60003fc4070 */
[----:B------:R-:W-:Y:S02]  /*4f60*/  IMAD.MOV.U32 R58, RZ, RZ, R124 ;  /* 0x000000ffff3a7224 */ /* 0x000fe400078e007c */
[----:B------:R-:W-:Y:S01]  /*4f70*/  IMAD.MOV R124, RZ, RZ, -R65 ;  /* 0x000000ffff7c7224 */ /* 0x000fe200078e0a41 */
[----:B------:R-:W-:Y:S01]  /*4f80*/  IABS R65, R61 ;  /* 0x0000003d00417213 */ /* 0x000fe20000000000 */
[----:B------:R-:W-:Y:S01]  /*4f90*/  @!P2 IMAD.MOV R58, RZ, RZ, -R58 ;  /* 0x000000ffff3aa224 */ /* 0x000fe200078e0a3a */
[----:B------:R-:W-:Y:S01]  /*4fa0*/  ISETP.GE.AND P2, PT, R59, RZ, PT ;  /* 0x000000ff3b00720c */ /* 0x000fe20003f46270 */
[----:B------:R-:W-:Y:S02]  /*4fb0*/  @!P5 IMAD.IADD R60, R60, 0x1, -R3 ;  /* 0x000000013c3cd824 */ /* 0x000fe400078e0a03 */
[----:B------:R-:W-:-:S03]  /*4fc0*/  IMAD.HI.U32 R59, R5, R186, RZ ;  /* 0x000000ba053b7227 */ /* 0x000fc600078e00ff */
[C---:B------:R-:W-:Y:S01]  /*4fd0*/  ISETP.GT.U32.AND P5, PT, R3.reuse, R60, PT ;  /* 0x0000003c0300720c */ /* 0x040fe20003fa4070 */
[----:B------:R-:W-:Y:S01]  /*4fe0*/  IMAD R235, R3, R124, R235 ;  /* 0x0000007c03eb7224 */ /* 0x000fe200078e02eb */
[----:B------:R-:W-:Y:S01]  /*4ff0*/  IABS R124, R63 ;  /* 0x0000003f007c7213 */ /* 0x000fe20000000000 */
[----:B------:R-:W-:Y:S02]  /*5000*/  IMAD.MOV R59, RZ, RZ, -R59 ;  /* 0x000000ffff3b7224 */ /* 0x000fe400078e0a3b */
[----:B------:R-:W-:-:S04]  /*5010*/  IMAD.HI.U32 R180, R5, R65, RZ ;  /* 0x0000004105b47227 */ /* 0x000fc800078e00ff */
[----:B------:R-:W-:-:S04]  /*5020*/  IMAD.HI.U32 R181, R5, R182, RZ ;  /* 0x000000b605b57227 */ /* 0x000fc800078e00ff */
[----:B------:R-:W-:Y:S01]  /*5030*/  @!P6 IMAD.IADD R175, R175, 0x1, -R3 ;  /* 0x00000001afafe824 */ /* 0x000fe200078e0a03 */
[C---:B------:R-:W-:Y:S01]  /*5040*/  ISETP.GT.U32.AND P6, PT, R3.reuse, R235, PT ;  /* 0x000000eb0300720c */ /* 0x040fe20003fc4070 */
[----:B------:R-:W-:Y:S02]  /*5050*/  IMAD R186, R3, R59, R186 ;  /* 0x0000003b03ba7224 */ /* 0x000fe400078e02ba */
[----:B------:R-:W-:Y:S02]  /*5060*/  IMAD.MOV R180, RZ, RZ, -R180 ;  /* 0x000000ffffb47224 */ /* 0x000fe400078e0ab4 */
[----:B------:R-:W-:-:S04]  /*5070*/  IMAD.HI.U32 R59, R5, R176, RZ ;  /* 0x000000b0053b7227 */ /* 0x000fc800078e00ff */
[----:B------:R-:W-:Y:S02]  /*5080*/  IMAD.MOV R181, RZ, RZ, -R181 ;  /* 0x000000ffffb57224 */ /* 0x000fe400078e0ab5 */
[C---:B------:R-:W-:Y:S02]  /*5090*/  IMAD R65, R3.reuse, R180, R65 ;  /* 0x000000b403417224 */ /* 0x040fe400078e0241 */
[----:B------:R-:W-:Y:S02]  /*50a0*/  IMAD.MOV R180, RZ, RZ, -R59 ;  /* 0x000000ffffb47224 */ /* 0x000fe400078e0a3b */
[C---:B------:R-:W-:Y:S01]  /*50b0*/  IMAD R182, R3.reuse, R181, R182 ;  /* 0x000000b503b67224 */ /* 0x040fe200078e02b6 */
[----:B------:R-:W-:Y:S01]  /*50c0*/  IABS R181, R64 ;  /* 0x0000004000b57213 */ /* 0x000fe20000000000 */
[----:B------:R-:W-:Y:S02]  /*50d0*/  IMAD.MOV.U32 R59, RZ, RZ, R175 ;  /* 0x000000ffff3b7224 */ /* 0x000fe400078e00af */
[----:B------:R-:W-:Y:S01]  /*50e0*/  @!P5 IMAD.IADD R60, R60, 0x1, -R3 ;  /* 0x000000013c3cd824 */ /* 0x000fe200078e0a03 */
[C---:B------:R-:W-:Y:S01]  /*50f0*/  ISETP.GT.U32.AND P5, PT, R3.reuse, R186, PT ;  /* 0x000000ba0300720c */ /* 0x040fe20003fa4070 */
[----:B------:R-:W-:Y:S01]  /*5100*/  @!P3 IMAD.MOV R59, RZ, RZ, -R59 ;  /* 0x000000ffff3bb224 */ /* 0x000fe200078e0a3b */
[----:B------:R-:W-:Y:S01]  /*5110*/  ISETP.GT.U32.AND P3, PT, R3, R182, PT ;  /* 0x000000b60300720c */ /* 0x000fe20003f64070 */
[----:B------:R-:W-:-:S02]  /*5120*/  @!P6 IMAD.IADD R235, R235, 0x1, -R3 ;  /* 0x00000001ebebe824 */ /* 0x000fc400078e0a03 */
[----:B------:R-:W-:Y:S01]  /*5130*/  @!P0 IMAD.MOV R60, RZ, RZ, -R60 ;  /* 0x000000ffff3c8224 */ /* 0x000fe200078e0a3c */
[C---:B------:R-:W-:Y:S01]  /*5140*/  ISETP.GT.U32.AND P0, PT, R3.reuse, R65, PT ;  /* 0x000000410300720c */ /* 0x040fe20003f04070 */
[C---:B------:R-:W-:Y:S01]  /*5150*/  IMAD R176, R3.reuse, R180, R176 ;  /* 0x000000b403b07224 */ /* 0x040fe200078e02b0 */
[----:B------:R-:W-:Y:S01]  /*5160*/  ISETP.GT.U32.AND P6, PT, R3, R235, PT ;  /* 0x000000eb0300720c */ /* 0x000fe20003fc4070 */
[----:B------:R-:W-:Y:S01]  /*5170*/  IMAD.HI.U32 R175, R5, R124, RZ ;  /* 0x0000007c05af7227 */ /* 0x000fe200078e00ff */
[----:B------:R-:W-:-:S03]  /*5180*/  IABS R180, R69 ;  /* 0x0000004500b47213 */ /* 0x000fc60000000000 */
[--C-:B------:R-:W-:Y:S01]  /*5190*/  @!P5 IMAD.IADD R186, R186, 0x1, -R3.reuse ;  /* 0x00000001babad824 */ /* 0x100fe200078e0a03 */
[C---:B------:R-:W-:Y:S01]  /*51a0*/  ISETP.GT.U32.AND P5, PT, R3.reuse, R176, PT ;  /* 0x000000b00300720c */ /* 0x040fe20003fa4070 */
[----:B------:R-:W-:Y:S02]  /*51b0*/  @!P3 IMAD.IADD R182, R182, 0x1, -R3 ;  /* 0x00000001b6b6b824 */ /* 0x000fe400078e0a03 */
[----:B------:R-:W-:Y:S01]  /*51c0*/  IMAD.MOV R175, RZ, RZ, -R175 ;  /* 0x000000ffffaf7224 */ /* 0x000fe200078e0aaf */
[----:B------:R-:W-:Y:S01]  /*51d0*/  ISETP.GT.U32.AND P3, PT, R3, R186, PT ;  /* 0x000000ba0300720c */ /* 0x000fe20003f64070 */
[--C-:B------:R-:W-:Y:S01]  /*51e0*/  @!P0 IMAD.IADD R65, R65, 0x1, -R3.reuse ;  /* 0x0000000141418824 */ /* 0x100fe200078e0a03 */
[----:B------:R-:W-:Y:S01]  /*51f0*/  ISETP.GT.U32.AND P0, PT, R3, R182, PT ;  /* 0x000000b60300720c */ /* 0x000fe20003f04070 */
[----:B------:R-:W-:Y:S01]  /*5200*/  @!P6 IMAD.IADD R235, R235, 0x1, -R3 ;  /* 0x00000001ebebe824 */ /* 0x000fe200078e0a03 */
[----:B------:R-:W-:Y:S01]  /*5210*/  ISETP.GE.AND P6, PT, R61, RZ, PT ;  /* 0x000000ff3d00720c */ /* 0x000fe20003fc6270 */
[----:B------:R-:W-:Y:S01]  /*5220*/  IMAD R124, R3, R175, R124 ;  /* 0x000000af037c7224 */ /* 0x000fe200078e027c */
[----:B------:R-:W-:Y:S01]  /*5230*/  IABS R175, R70 ;  /* 0x0000004600af7213 */ /* 0x000fe20000000000 */
[----:B------:R-:W-:-:S02]  /*5240*/  IMAD.MOV.U32 R61, RZ, RZ, R235 ;  /* 0x000000ffff3d7224 */ /* 0x000fc400078e00eb */
[----:B------:R-:W-:Y:S01]  /*5250*/  @!P5 IMAD.IADD R176, R176, 0x1, -R3 ;  /* 0x00000001b0b0d824 */ /* 0x000fe200078e0a03 */
[----:B------:R-:W-:Y:S01]  /*5260*/  ISETP.GT.U32.AND P5, PT, R3, R65, PT ;  /* 0x000000410300720c */ /* 0x000fe20003fa4070 */
[----:B------:R-:W-:-:S04]  /*5270*/  IMAD.HI.U32 R235, R5, R181, RZ ;  /* 0x000000b505eb7227 */ /* 0x000fc800078e00ff */
[----:B------:R-:W-:Y:S01]  /*5280*/  @!P3 IMAD.IADD R186, R186, 0x1, -R3 ;  /* 0x00000001babab824 */ /* 0x000fe200078e0a03 */
[C---:B------:R-:W-:Y:S01]  /*5290*/  ISETP.GT.U32.AND P3, PT, R3.reuse, R124, PT ;  /* 0x0000007c0300720c */ /* 0x040fe20003f64070 */
[----:B------:R-:W-:Y:S01]  /*52a0*/  @!P1 IMAD.MOV R61, RZ, RZ, -R61 ;  /* 0x000000ffff3d9224 */ /* 0x000fe200078e0a3d */
[----:B------:R-:W-:Y:S01]  /*52b0*/  ISETP.GT.U32.AND P1, PT, R3, R176, PT ;  /* 0x000000b00300720c */ /* 0x000fe20003f24070 */
[----:B------:R-:W-:Y:S01]  /*52c0*/  @!P0 IMAD.IADD R182, R182, 0x1, -R3 ;  /* 0x00000001b6b68824 */ /* 0x000fe200078e0a03 */
[----:B------:R-:W-:Y:S01]  /*52d0*/  ISETP.GE.AND P0, PT, R62, RZ, PT ;  /* 0x000000ff3e00720c */ /* 0x000fe20003f06270 */
[----:B------:R-:W-:Y:S02]  /*52e0*/  IMAD.MOV R235, RZ, RZ, -R235 ;  /* 0x000000ffffeb7224 */ /* 0x000fe400078e0aeb */
[----:B------:R-:W-:-:S04]  /*52f0*/  IMAD.HI.U32 R62, R5, R175, RZ ;  /* 0x000000af053e7227 */ /* 0x000fc800078e00ff */
[----:B------:R-:W-:Y:S02]  /*5300*/  IMAD R181, R3, R235, R181 ;  /* 0x000000eb03b57224 */ /* 0x000fe400078e02b5 */
[----:B------:R-:W-:Y:S02]  /*5310*/  IMAD.MOV R62, RZ, RZ, -R62 ;  /* 0x000000ffff3e7224 */ /* 0x000fe400078e0a3e */
[----:B------:R-:W-:Y:S01]  /*5320*/  @!P5 IMAD.IADD R65, R65, 0x1, -R3 ;  /* 0x000000014141d824 */ /* 0x000fe200078e0a03 */
[----:B------:R-:W-:Y:S01]  /*5330*/  ISETP.GT.U32.AND P5, PT, R3, R181, PT ;  /* 0x000000b50300720c */ /* 0x000fe20003fa4070 */
[----:B------:R-:W-:-:S04]  /*5340*/  IMAD.HI.U32 R239, R5, R180, RZ ;  /* 0x000000b405ef7227 */ /* 0x000fc800078e00ff */
[----:B------:R-:W-:Y:S02]  /*5350*/  IMAD R175, R3, R62, R175 ;  /* 0x0000003e03af7224 */ /* 0x000fe400078e02af */
[--C-:B------:R-:W-:Y:S01]  /*5360*/  @!P3 IMAD.IADD R124, R124, 0x1, -R3.reuse ;  /* 0x000000017c7cb824 */ /* 0x100fe200078e0a03 */
[----:B------:R-:W-:Y:S01]  /*5370*/  ISETP.GE.AND P3, PT, R64, RZ, PT ;  /* 0x000000ff4000720c */ /* 0x000fe20003f66270 */
[----:B------:R-:W-:Y:S01]  /*5380*/  IMAD.MOV.U32 R62, RZ, RZ, R186 ;  /* 0x000000ffff3e7224 */ /* 0x000fe200078e00ba */
[----:B------:R-:W-:Y:S01]  /*5390*/  IABS R64, R68 ;  /* 0x0000004400407213 */ /* 0x000fe20000000000 */
[----:B------:R-:W-:Y:S01]  /*53a0*/  @!P1 IMAD.IADD R176, R176, 0x1, -R3 ;  /* 0x00000001b0b09824 */ /* 0x000fe200078e0a03 */
[----:B------:R-:W-:Y:S01]  /*53b0*/  ISETP.GE.AND P1, PT, R63, RZ, PT ;  /* 0x000000ff3f00720c */ /* 0x000fe20003f26270 */
[----:B------:R-:W-:Y:S01]  /*53c0*/  IMAD.MOV R63, RZ, RZ, -R239 ;  /* 0x000000ffff3f7224 */ /* 0x000fe200078e0aef */
[----:B------:R-:W-:Y:S01]  /*53d0*/  IABS R239, R67 ;  /* 0x0000004300ef7213 */ /* 0x000fe20000000000 */
[----:B------:R-:W-:Y:S01]  /*53e0*/  IMAD.HI.U32 R235, R5, R236, RZ ;  /* 0x000000ec05eb7227 */ /* 0x000fe200078e00ff */
[----:B------:R-:W-:-:S03]  /*53f0*/  IABS R186, R71 ;  /* 0x0000004700ba7213 */ /* 0x000fc60000000000 */
[----:B------:R-:W-:Y:S01]  /*5400*/  @!P4 IMAD.MOV R62, RZ, RZ, -R62 ;  /* 0x000000ffff3ec224 */ /* 0x000fe200078e0a3e */
[C---:B------:R-:W-:Y:S01]  /*5410*/  ISETP.GT.U32.AND P4, PT, R3.reuse, R124, PT ;  /* 0x0000007c0300720c */ /* 0x040fe20003f84070 */
[----:B------:R-:W-:Y:S02]  /*5420*/  IMAD R180, R3, R63, R180 ;  /* 0x0000003f03b47224 */ /* 0x000fe400078e02b4 */
[----:B------:R-:W-:Y:S02]  /*5430*/  IMAD.MOV R235, RZ, RZ, -R235 ;  /* 0x000000ffffeb7224 */ /* 0x000fe400078e0aeb */
[----:B------:R-:W-:Y:S02]  /*5440*/  IMAD.MOV.U32 R63, RZ, RZ, R182 ;  /* 0x000000ffff3f7224 */ /* 0x000fe400078e00b6 */
[----:B------:R-:W-:Y:S02]  /*5450*/  IMAD.MOV.U32 R182, RZ, RZ, R64 ;  /* 0x000000ffffb67224 */ /* 0x000fe400078e0040 */
[----:B------:R-:W-:-:S02]  /*5460*/  IMAD.MOV.U32 R64, RZ, RZ, R65 ;  /* 0x000000ffff407224 */ /* 0x000fc400078e0041 */
[----:B------:R-:W-:Y:S01]  /*5470*/  IMAD R236, R3, R235, R236 ;  /* 0x000000eb03ec7224 */ /* 0x000fe200078e02ec */
[----:B------:R-:W-:Y:S01]  /*5480*/  IABS R235, R72 ;  /* 0x0000004800eb7213 */ /* 0x000fe20000000000 */
[----:B------:R-:W-:Y:S02]  /*5490*/  @!P5 IMAD.IADD R181, R181, 0x1, -R3 ;  /* 0x00000001b5b5d824 */ /* 0x000fe400078e0a03 */
[----:B------:R-:W-:Y:S01]  /*54a0*/  @!P6 IMAD.MOV R64, RZ, RZ, -R64 ;  /* 0x000000ffff40e224 */ /* 0x000fe200078e0a40 */
[C---:B------:R-:W-:Y:S01]  /*54b0*/  ISETP.GT.U32.AND P6, PT, R3.reuse, R180, PT ;  /* 0x000000b40300720c */ /* 0x040fe20003fc4070 */
[----:B------:R-:W-:Y:S01]  /*54c0*/  @!P2 IMAD.MOV R63, RZ, RZ, -R63 ;  /* 0x000000ffff3fa224 */ /* 0x000fe200078e0a3f */
[C---:B------:R-:W-:Y:S01]  /*54d0*/  ISETP.GT.U32.AND P2, PT, R3.reuse, R181, PT ;  /* 0x000000b50300720c */ /* 0x040fe20003f44070 */
[----:B------:R-:W-:Y:S01]  /*54e0*/  @!P4 IMAD.IADD R124, R124, 0x1, -R3 ;  /* 0x000000017c7cc824 */ /* 0x000fe200078e0a03 */
[C---:B------:R-:W-:Y:S01]  /*54f0*/  ISETP.GT.U32.AND P5, PT, R3.reuse, R236, PT ;  /* 0x000000ec0300720c */ /* 0x040fe20003fa4070 */
[----:B------:R-:W-:Y:S01]  /*5500*/  IMAD.MOV.U32 R65, RZ, RZ, R176 ;  /* 0x000000ffff417224 */ /* 0x000fe200078e00b0 */
[----:B------:R-:W-:Y:S01]  /*5510*/  ISETP.GT.U32.AND P4, PT, R3, R175, PT ;  /* 0x000000af0300720c */ /* 0x000fe20003f84070 */
[----:B------:R-:W-:-:S04]  /*5520*/  IMAD.HI.U32 R176, R5, R239, RZ ;  /* 0x000000ef05b07227 */ /* 0x000fc800078e00ff */
[----:B------:R-:W-:Y:S01]  /*5530*/  @!P0 IMAD.MOV R65, RZ, RZ, -R65 ;  /* 0x000000ffff418224 */ /* 0x000fe200078e0a41 */
[----:B------:R-:W-:Y:S01]  /*5540*/  ISETP.GE.AND P0, PT, R66, RZ, PT ;  /* 0x000000ff4200720c */ /* 0x000fe20003f06270 */
[----:B------:R-:W-:-:S04]  /*5550*/  IMAD.HI.U32 R66, R5, R182, RZ ;  /* 0x000000b605427227 */ /* 0x000fc800078e00ff */
[--C-:B------:R-:W-:Y:S02]  /*5560*/  @!P6 IMAD.IADD R180, R180, 0x1, -R3.reuse ;  /* 0x00000001b4b4e824 */ /* 0x100fe400078e0a03 */
[--C-:B------:R-:W-:Y:S01]  /*5570*/  @!P2 IMAD.IADD R181, R181, 0x1, -R3.reuse ;  /* 0x00000001b5b5a824 */ /* 0x100fe200078e0a03 */
[----:B------:R-:W-:Y:S01]  /*5580*/  ISETP.GE.AND P2, PT, R69, RZ, PT ;  /* 0x000000ff4500720c */ /* 0x000fe20003f46270 */
[--C-:B------:R-:W-:Y:S01]  /*5590*/  @!P5 IMAD.IADD R236, R236, 0x1, -R3.reuse ;  /* 0x00000001ececd824 */ /* 0x100fe200078e0a03 */
[----:B------:R-:W-:Y:S01]  /*55a0*/  ISETP.GE.AND P5, PT, R70, RZ, PT ;  /* 0x000000ff4600720c */ /* 0x000fe20003fa6270 */
[----:B------:R-:W-:Y:S02]  /*55b0*/  IMAD.MOV R69, RZ, RZ, -R66 ;  /* 0x000000ffff457224 */ /* 0x000fe400078e0a42 */
[----:B------:R-:W-:Y:S01]  /*55c0*/  @!P4 IMAD.IADD R175, R175, 0x1, -R3 ;  /* 0x00000001afafc824 */ /* 0x000fe200078e0a03 */
[C---:B------:R-:W-:Y:S01]  /*55d0*/  ISETP.GT.U32.AND P4, PT, R3.reuse, R180, PT ;  /* 0x000000b40300720c */ /* 0x040fe20003f84070 */
[----:B------:R-:W-:Y:S01]  /*55e0*/  IMAD.MOV.U32 R66, RZ, RZ, R124 ;  /* 0x000000ffff427224 */ /* 0x000fe200078e007c */
[C---:B------:R-:W-:Y:S01]  /*55f0*/  ISETP.GT.U32.AND P6, PT, R3.reuse, R236, PT ;  /* 0x000000ec0300720c */ /* 0x040fe20003fc4070 */
[----:B------:R-:W-:Y:S01]  /*5600*/  IMAD.MOV R176, RZ, RZ, -R176 ;  /* 0x000000ffffb07224 */ /* 0x000fe200078e0ab0 */
[----:B------:R-:W-:Y:S01]  /*5610*/  IABS R124, R74 ;  /* 0x0000004a007c7213 */ /* 0x000fe20000000000 */
[----:B------:R-:W-:Y:S01]  /*5620*/  @!P1 IMAD.MOV R66, RZ, RZ, -R66 ;  /* 0x000000ffff429224 */ /* 0x000fe200078e0a42 */
[C---:B------:R-:W-:Y:S01]  /*5630*/  ISETP.GT.U32.AND P1, PT, R3.reuse, R175, PT ;  /* 0x000000af0300720c */ /* 0x040fe20003f24070 */
[----:B------:R-:W-:-:S02]  /*5640*/  IMAD R182, R3, R69, R182 ;  /* 0x0000004503b67224 */ /* 0x000fc400078e02b6 */
[----:B------:R-:W-:Y:S01]  /*5650*/  IMAD R239, R3, R176, R239 ;  /* 0x000000b003ef7224 */ /* 0x000fe200078e02ef */
[----:B------:R-:W-:Y:S01]  /*5660*/  IABS R176, R73 ;  /* 0x0000004900b07213 */ /* 0x000fe20000000000 */
[----:B------:R-:W-:-:S04]  /*5670*/  IMAD.HI.U32 R69, R5, R186, RZ ;  /* 0x000000ba05457227 */ /* 0x000fc800078e00ff */
[--C-:B------:R-:W-:Y:S01]  /*5680*/  @!P4 IMAD.IADD R180, R180, 0x1, -R3.reuse ;  /* 0x00000001b4b4c824 */ /* 0x100fe200078e0a03 */
[C---:B------:R-:W-:Y:S01]  /*5690*/  ISETP.GT.U32.AND P4, PT, R3.reuse, R182, PT ;  /* 0x000000b60300720c */ /* 0x040fe20003f84070 */
[--C-:B------:R-:W-:Y:S01]  /*56a0*/  @!P6 IMAD.IADD R236, R236, 0x1, -R3.reuse ;  /* 0x00000001ecece824 */ /* 0x100fe200078e0a03 */
[----:B------:R-:W-:Y:S01]  /*56b0*/  ISETP.GT.U32.AND P6, PT, R3, R239, PT ;  /* 0x000000ef0300720c */ /* 0x000fe20003fc4070 */
[----:B------:R-:W-:Y:S01]  /*56c0*/  @!P1 IMAD.IADD R175, R175, 0x1, -R3 ;  /* 0x00000001afaf9824 */ /* 0x000fe200078e0a03 */
[----:B------:R-:W-:Y:S01]  /*56d0*/  ISETP.GE.AND P1, PT, R67, RZ, PT ;  /* 0x000000ff4300720c */ /* 0x000fe20003f26270 */
[----:B------:R-:W-:Y:S02]  /*56e0*/  IMAD.MOV R69, RZ, RZ, -R69 ;  /* 0x000000ffff457224 */ /* 0x000fe400078e0a45 */
[----:B------:R-:W-:-:S04]  /*56f0*/  IMAD.HI.U32 R67, R5, R124, RZ ;  /* 0x0000007c05437227 */ /* 0x000fc800078e00ff */
[----:B------:R-:W-:-:S04]  /*5700*/  IMAD.HI.U32 R70, R5, R235, RZ ;  /* 0x000000eb05467227 */ /* 0x000fc800078e00ff */
[----:B------:R-:W-:Y:S02]  /*5710*/  IMAD R186, R3, R69, R186 ;  /* 0x0000004503ba7224 */ /* 0x000fe400078e02ba */
[----:B------:R-:W-:-:S04]  /*5720*/  IMAD.HI.U32 R69, R5, R176, RZ ;  /* 0x000000b005457227 */ /* 0x000fc800078e00ff */
[----:B------:R-:W-:Y:S02]  /*5730*/  IMAD.MOV R67, RZ, RZ, -R67 ;  /* 0x000000ffff437224 */ /* 0x000fe400078e0a43 */
[----:B------:R-:W-:Y:S02]  /*5740*/  IMAD.MOV R70, RZ, RZ, -R70 ;  /* 0x000000ffff467224 */ /* 0x000fe400078e0a46 */
[----:B------:R-:W-:Y:S01]  /*5750*/  @!P4 IMAD.IADD R182, R182, 0x1, -R3 ;  /* 0x00000001b6b6c824 */ /* 0x000fe200078e0a03 */
[----:B------:R-:W-:Y:S01]  /*5760*/  ISETP.GE.AND P4, PT, R68, RZ, PT ;  /* 0x000000ff4400720c */ /* 0x000fe20003f86270 */
[----:B------:R-:W-:Y:S01]  /*5770*/  IMAD.MOV R69, RZ, RZ, -R69 ;  /* 0x000000ffff457224 */ /* 0x000fe200078e0a45 */
[----:B------:R-:W-:Y:S01]  /*5780*/  IABS R68, R75 ;  /* 0x0000004b00447213 */ /* 0x000fe20000000000 */
[----:B------:R-:W-:Y:S02]  /*5790*/  IMAD R124, R3, R67, R124 ;  /* 0x00000043037c7224 */ /* 0x000fe400078e027c */
[----:B------:R-:W-:Y:S01]  /*57a0*/  @!P6 IMAD.IADD R239, R239, 0x1, -R3 ;  /* 0x00000001efefe824 */ /* 0x000fe200078e0a03 */
[----:B------:R-:W-:Y:S01]  /*57b0*/  ISETP.GT.U32.AND P6, PT, R3, R186, PT ;  /* 0x000000ba0300720c */ /* 0x000fe20003fc4070 */
[----:B------:R-:W-:-:S02]  /*57c0*/  IMAD.MOV.U32 R67, RZ, RZ, R181 ;  /* 0x000000ffff437224 */ /* 0x000fc400078e00b5 */
[C---:B------:R-:W-:Y:S01]  /*57d0*/  IMAD R235, R3.reuse, R70, R235 ;  /* 0x0000004603eb7224 */ /* 0x040fe200078e02eb */
[----:B------:R-:W-:Y:S01]  /*57e0*/  IABS R70, R76 ;  /* 0x0000004c00467213 */ /* 0x000fe20000000000 */
[C---:B------:R-:W-:Y:S02]  /*57f0*/  IMAD R176, R3.reuse, R69, R176 ;  /* 0x0000004503b07224 */ /* 0x040fe400078e02b0 */
[----:B------:R-:W-:Y:S01]  /*5800*/  @!P3 IMAD.MOV R67, RZ, RZ, -R67 ;  /* 0x000000ffff43b224 */ /* 0x000fe200078e0a43 */
[----:B------:R-:W-:Y:S01]  /*5810*/  ISETP.GT.U32.AND P3, PT, R3, R239, PT ;  /* 0x000000ef0300720c */ /* 0x000fe20003f64070 */
[----:B------:R-:W-:Y:S02]  /*5820*/  IMAD.MOV.U32 R69, RZ, RZ, R180 ;  /* 0x000000ffff457224 */ /* 0x000fe400078e00b4 */
[----:B------:R-:W-:Y:S02]  /*5830*/  IMAD.MOV.U32 R181, RZ, RZ, R68 ;  /* 0x000000ffffb57224 */ /* 0x000fe400078e0044 */
[----:B------:R-:W-:-:S02]  /*5840*/  IMAD.MOV.U32 R68, RZ, RZ, R236 ;  /* 0x000000ffff447224 */ /* 0x000fc400078e00ec */
[----:B------:R-:W-:Y:S02]  /*5850*/  IMAD.MOV.U32 R236, RZ, RZ, R70 ;  /* 0x000000ffffec7224 */ /* 0x000fe400078e0046 */
[----:B------:R-:W-:Y:S02]  /*5860*/  IMAD.MOV.U32 R70, RZ, RZ, R175 ;  /* 0x000000ffff467224 */ /* 0x000fe400078e00af */
[----:B------:R-:W-:Y:S01]  /*5870*/  @!P2 IMAD.MOV R69, RZ, RZ, -R69 ;  /* 0x000000ffff45a224 */ /* 0x000fe200078e0a45 */
[C---:B------:R-:W-:Y:S01]  /*5880*/  ISETP.GT.U32.AND P2, PT, R3.reuse, R235, PT ;  /* 0x000000eb0300720c */ /* 0x040fe20003f44070 */
[----:B------:R-:W-:Y:S01]  /*5890*/  @!P5 IMAD.MOV R70, RZ, RZ, -R70 ;  /* 0x000000ffff46d224 */ /* 0x000fe200078e0a46 */
[C---:B------:R-:W-:Y:S01]  /*58a0*/  ISETP.GT.U32.AND P5, PT, R3.reuse, R176, PT ;  /* 0x000000b00300720c */ /* 0x040fe20003fa4070 */
[--C-:B------:R-:W-:Y:S01]  /*58b0*/  @!P6 IMAD.IADD R186, R186, 0x1, -R3.reuse ;  /* 0x00000001babae824 */ /* 0x100fe200078e0a03 */
[----:B------:R-:W-:Y:S01]  /*58c0*/  ISETP.GT.U32.AND P6, PT, R3, R182, PT ;  /* 0x000000b60300720c */ /* 0x000fe20003fc4070 */
[----:B------:R-:W-:Y:S01]  /*58d0*/  @!P3 IMAD.IADD R239, R239, 0x1, -R3 ;  /* 0x00000001efefb824 */ /* 0x000fe200078e0a03 */
[C---:B------:R-:W-:Y:S01]  /*58e0*/  ISETP.GT.U32.AND P3, PT, R3.reuse, R124, PT ;  /* 0x0000007c0300720c */ /* 0x040fe20003f64070 */
[----:B------:R-:W-:Y:S01]  /*58f0*/  @!P0 IMAD.MOV R68, RZ, RZ, -R68 ;  /* 0x000000ffff448224 */ /* 0x000fe200078e0a44 */
[----:B------:R-:W-:Y:S01]  /*5900*/  ISETP.GT.U32.AND P0, PT, R3, R186, PT ;  /* 0x000000ba0300720c */ /* 0x000fe20003f04070 */
[----:B------:R-:W-:-:S04]  /*5910*/  IMAD.HI.U32 R180, R5, R181, RZ ;  /* 0x000000b505b47227 */ /* 0x000fc800078e00ff */
[--C-:B------:R-:W-:Y:S01]  /*5920*/  @!P2 IMAD.IADD R235, R235, 0x1, -R3.reuse ;  /* 0x00000001ebeba824 */ /* 0x100fe200078e0a03 */
[----:B------:R-:W-:Y:S01]  /*5930*/  ISETP.GE.AND P2, PT, R73, RZ, PT ;  /* 0x000000ff4900720c */ /* 0x000fe20003f46270 */
[----:B------:R-:W-:Y:S02]  /*5940*/  @!P5 IMAD.IADD R176, R176, 0x1, -R3 ;  /* 0x00000001b0b0d824 */ /* 0x000fe400078e0a03 */
[----:B------:R-:W-:Y:S01]  /*5950*/  IMAD.HI.U32 R175, R5, R236, RZ ;  /* 0x000000ec05af7227 */ /* 0x000fe200078e00ff */
[----:B------:R-:W-:-:S03]  /*5960*/  ISETP.GT.U32.AND P5, PT, R3, R235, PT ;  /* 0x000000eb0300720c */ /* 0x000fc60003fa4070 */
[----:B------:R-:W-:Y:S01]  /*5970*/  @!P6 IMAD.IADD R182, R182, 0x1, -R3 ;  /* 0x00000001b6b6e824 */ /* 0x000fe200078e0a03 */
[----:B------:R-:W-:Y:S01]  /*5980*/  ISETP.GE.AND P6, PT, R71, RZ, PT ;  /* 0x000000ff4700720c */ /* 0x000fe20003fc6270 */
[----:B------:R-:W-:Y:S01]  /*5990*/  IMAD.MOV.U32 R71, RZ, RZ, R239 ;  /* 0x000000ffff477224 */ /* 0x000fe200078e00ef */
[----:B------:R-:W-:Y:S01]  /*59a0*/  IABS R239, R108 ;  /* 0x0000006c00ef7213 */ /* 0x000fe20000000000 */
[----:B------:R-:W-:Y:S02]  /*59b0*/  IMAD.MOV R180, RZ, RZ, -R180 ;  /* 0x000000ffffb47224 */ /* 0x000fe400078e0ab4 */
[----:B------:R-:W-:Y:S02]  /*59c0*/  IMAD.MOV R175, RZ, RZ, -R175 ;  /* 0x000000ffffaf7224 */ /* 0x000fe400078e0aaf */
[--C-:B------:R-:W-:Y:S02]  /*59d0*/  @!P3 IMAD.IADD R124, R124, 0x1, -R3.reuse ;  /* 0x000000017c7cb824 */ /* 0x100fe400078e0a03 */
[----:B------:R-:W-:Y:S01]  /*59e0*/  @!P0 IMAD.IADD R186, R186, 0x1, -R3 ;  /* 0x00000001baba8824 */ /* 0x000fe200078e0a03 */
[----:B------:R-:W-:Y:S01]  /*59f0*/  ISETP.GE.AND P0, PT, R72, RZ, PT ;  /* 0x000000ff4800720c */ /* 0x000fe20003f06270 */
[----:B------:R-:W-:Y:S01]  /*5a00*/  @!P1 IMAD.MOV R71, RZ, RZ, -R71 ;  /* 0x000000ffff479224 */ /* 0x000fe200078e0a47 */
[C---:B------:R-:W-:Y:S01]  /*5a10*/  ISETP.GT.U32.AND P1, PT, R3.reuse, R176, PT ;  /* 0x000000b00300720c */ /* 0x040fe20003f24070 */
[C---:B------:R-:W-:Y:S01]  /*5a20*/  IMAD R180, R3.reuse, R180, R181 ;  /* 0x000000b403b47224 */ /* 0x040fe200078e02b5 */
[C---:B------:R-:W-:Y:S01]  /*5a30*/  ISETP.GT.U32.AND P3, PT, R3.reuse, R124, PT ;  /* 0x0000007c0300720c */ /* 0x040fe20003f64070 */
[----:B------:R-:W-:Y:S01]  /*5a40*/  IMAD.MOV.U32 R72, RZ, RZ, R182 ;  /* 0x000000ffff487224 */ /* 0x000fe200078e00b6 */
[----:B------:R-:W-:Y:S01]  /*5a50*/  IABS R181, R83 ;  /* 0x0000005300b57213 */ /* 0x000fe20000000000 */
[C---:B------:R-:W-:Y:S01]  /*5a60*/  IMAD R175, R3.reuse, R175, R236 ;  /* 0x000000af03af7224 */ /* 0x040fe200078e02ec */
[----:B------:R-:W-:Y:S01]  /*5a70*/  IABS R236, R93 ;  /* 0x0000005d00ec7213 */ /* 0x000fe20000000000 */
[----:B------:R-:W-:Y:S01]  /*5a80*/  @!P4 IMAD.MOV R72, RZ, RZ, -R72 ;  /* 0x000000ffff48c224 */ /* 0x000fe200078e0a48 */
[----:B------:R-:W-:Y:S01]  /*5a90*/  ISETP.GT.U32.AND P4, PT, R3, R180, PT ;  /* 0x000000b40300720c */ /* 0x000fe20003f84070 */
[----:B------:R-:W-:Y:S01]  /*5aa0*/  @!P5 IMAD.IADD R235, R235, 0x1, -R3 ;  /* 0x00000001ebebd824 */ /* 0x000fe200078e0a03 */
[----:B------:R-:W-:Y:S01]  /*5ab0*/  ISETP.GT.U32.AND P5, PT, R3, R175, PT ;  /* 0x000000af0300720c */ /* 0x000fe20003fa4070 */
[----:B------:R-:W-:-:S02]  /*5ac0*/  IMAD.MOV.U32 R73, RZ, RZ, R186 ;  /* 0x000000ffff497224 */ /* 0x000fc400078e00ba */
[----:B------:R-:W-:Y:S01]  /*5ad0*/  @!P1 IMAD.IADD R176, R176, 0x1, -R3 ;  /* 0x00000001b0b09824 */ /* 0x000fe200078e0a03 */
[----:B------:R-:W-:Y:S01]  /*5ae0*/  ISETP.GE.AND P1, PT, R75, RZ, PT ;  /* 0x000000ff4b00720c */ /* 0x000fe20003f26270 */
[----:B------:R-:W-:Y:S01]  /*5af0*/  @!P6 IMAD.MOV R73, RZ, RZ, -R73 ;  /* 0x000000ffff49e224 */ /* 0x000fe200078e0a49 */
[----:B------:R-:W-:Y:S01]  /*5b00*/  ISETP.GE.AND P6, PT, R74, RZ, PT ;  /* 0x000000ff4a00720c */ /* 0x000fe20003fc6270 */
[----:B------:R-:W-:Y:S01]  /*5b10*/  IMAD.HI.U32 R74, R5, R181, RZ ;  /* 0x000000b5054a7227 */ /* 0x000fe200078e00ff */
[----:B------:R-:W-:-:S03]  /*5b20*/  IABS R75, R77 ;  /* 0x0000004d004b7213 */ /* 0x000fc60000000000 */
[--C-:B------:R-:W-:Y:S01]  /*5b30*/  @!P3 IMAD.IADD R124, R124, 0x1, -R3.reuse ;  /* 0x000000017c7cb824 */ /* 0x100fe200078e0a03 */
[----:B------:R-:W-:Y:S01]  /*5b40*/  ISETP.GE.AND P3, PT, R76, RZ, PT ;  /* 0x000000ff4c00720c */ /* 0x000fe20003f66270 */
[----:B------:R-:W-:Y:S02]  /*5b50*/  IMAD.MOV R76, RZ, RZ, -R74 ;  /* 0x000000ffff4c7224 */ /* 0x000fe400078e0a4a */
[----:B------:R-:W-:Y:S01]  /*5b60*/  @!P4 IMAD.IADD R180, R180, 0x1, -R3 ;  /* 0x00000001b4b4c824 */ /* 0x000fe200078e0a03 */
[----:B------:R-:W-:Y:S01]  /*5b70*/  ISETP.GE.AND P4, PT, R83, RZ, PT ;  /* 0x000000ff5300720c */ /* 0x000fe20003f86270 */
[----:B------:R-:W-:Y:S01]  /*5b80*/  IMAD.MOV.U32 R74, RZ, RZ, R235 ;  /* 0x000000ffff4a7224 */ /* 0x000fe200078e00eb */
[----:B------:R-:W-:Y:S01]  /*5b90*/  IABS R235, R91 ;  /* 0x0000005b00eb7213 */ /* 0x000fe20000000000 */
[----:B------:R-:W-:Y:S02]  /*5ba0*/  @!P5 IMAD.IADD R175, R175, 0x1, -R3 ;  /* 0x00000001afafd824 */ /* 0x000fe400078e0a03 */
[----:B------:R-:W-:-:S02]  /*5bb0*/  IMAD.MOV.U32 R83, RZ, RZ, R75 ;  /* 0x000000ffff537224 */ /* 0x000fc400078e004b */
[C---:B------:R-:W-:Y:S01]  /*5bc0*/  IMAD R181, R3.reuse, R76, R181 ;  /* 0x0000004c03b57224 */ /* 0x040fe200078e02b5 */
[C---:B------:R-:W-:Y:S01]  /*5bd0*/  ISETP.GT.U32.AND P5, PT, R3.reuse, R175, PT ;  /* 0x000000af0300720c */ /* 0x040fe20003fa4070 */
[----:B------:R-:W-:Y:S01]  /*5be0*/  IMAD.MOV.U32 R75, RZ, RZ, R176 ;  /* 0x000000ffff4b7224 */ /* 0x000fe200078e00b0 */
[----:B------:R-:W-:Y:S01]  /*5bf0*/  IABS R176, R80 ;  /* 0x0000005000b07213 */ /* 0x000fe20000000000 */
[----:B------:R-:W-:Y:S01]  /*5c00*/  @!P0 IMAD.MOV R74, RZ, RZ, -R74 ;  /* 0x000000ffff4a8224 */ /* 0x000fe200078e0a4a */
[C---:B------:R-:W-:Y:S01]  /*5c10*/  ISETP.GT.U32.AND P0, PT, R3.reuse, R180, PT ;  /* 0x000000b40300720c */ /* 0x040fe20003f04070 */
[----:B------:R-:W-:Y:S01]  /*5c20*/  @!P2 IMAD.MOV R75, RZ, RZ, -R75 ;  /* 0x000000ffff4ba224 */ /* 0x000fe200078e0a4b */
[----:B------:R-:W-:Y:S01]  /*5c30*/  ISETP.GT.U32.AND P2, PT, R3, R181, PT ;  /* 0x000000b50300720c */ /* 0x000fe20003f44070 */
[----:B------:R-:W-:-:S04]  /*5c40*/  IMAD.HI.U32 R182, R5, R83, RZ ;  /* 0x0000005305b67227 */ /* 0x000fc800078e00ff */
[----:B------:R-:W-:Y:S02]  /*5c50*/  IMAD.MOV R182, RZ, RZ, -R182 ;  /* 0x000000ffffb67224 */ /* 0x000fe400078e0ab6 */
[----:B------:R-:W-:-:S04]  /*5c60*/  IMAD.HI.U32 R186, R5, R176, RZ ;  /* 0x000000b005ba7227 */ /* 0x000fc800078e00ff */
[----:B------:R-:W-:Y:S02]  /*5c70*/  IMAD.MOV.U32 R76, RZ, RZ, R124 ;  /* 0x000000ffff4c7224 */ /* 0x000fe400078e007c */
[----:B------:R-:W-:Y:S01]  /*5c80*/  IMAD R124, R3, R182, R83 ;  /* 0x000000b6037c7224 */ /* 0x000fe200078e0253 */
[----:B------:R-:W-:Y:S01]  /*5c90*/  IABS R182, R78 ;  /* 0x0000004e00b67213 */ /* 0x000fe20000000000 */
[--C-:B------:R-:W-:Y:S01]  /*5ca0*/  @!P0 IMAD.IADD R180, R180, 0x1, -R3.reuse ;  /* 0x00000001b4b48824 */ /* 0x100fe200078e0a03 */
[----:B------:R-:W-:Y:S01]  /*5cb0*/  IABS R83, R79 ;  /* 0x0000004f00537213 */ /* 0x000fe20000000000 */
[--C-:B------:R-:W-:Y:S01]  /*5cc0*/  @!P5 IMAD.IADD R175, R175, 0x1, -R3.reuse ;  /* 0x00000001afafd824 */ /* 0x100fe200078e0a03 */
[----:B------:R-:W-:Y:S01]  /*5cd0*/  ISETP.GT.U32.AND P5, PT, R3, R124, PT ;  /* 0x0000007c0300720c */ /* 0x000fe20003fa4070 */
[----:B------:R-:W-:Y:S01]  /*5ce0*/  IMAD.MOV R186, RZ, RZ, -R186 ;  /* 0x000000ffffba7224 */ /* 0x000fe200078e0aba */
[----:B------:R-:W-:Y:S01]  /*5cf0*/  ISETP.GE.AND P0, PT, R80, RZ, PT ;  /* 0x000000ff5000720c */ /* 0x000fe20003f06270 */
[----:B------:R-:W-:Y:S01]  /*5d00*/  @!P6 IMAD.MOV R76, RZ, RZ, -R76 ;  /* 0x000000ffff4ce224 */ /* 0x000fe200078e0a4c */
[----:B------:R-:W-:Y:S01]  /*5d10*/  ISETP.GE.AND P6, PT, R77, RZ, PT ;  /* 0x000000ff4d00720c */ /* 0x000fe20003fc6270 */
[----:B------:R-:W-:Y:S01]  /*5d20*/  @!P2 IMAD.IADD R181, R181, 0x1, -R3 ;  /* 0x00000001b5b5a824 */ /* 0x000fe200078e0a03 */
[----:B------:R-:W-:Y:S01]  /*5d30*/  ISETP.GE.AND P2, PT, R78, RZ, PT ;  /* 0x000000ff4e00720c */ /* 0x000fe20003f46270 */
[----:B------:R-:W-:Y:S01]  /*5d40*/  IMAD.MOV.U32 R77, RZ, RZ, R180 ;  /* 0x000000ffff4d7224 */ /* 0x000fe200078e00b4 */
[----:B------:R-:W-:Y:S01]  /*5d50*/  IABS R180, R81 ;  /* 0x0000005100b47213 */ /* 0x000fe20000000000 */
[----:B------:R-:W-:Y:S01]  /*5d60*/  IMAD R186, R3, R186, R176 ;  /* 0x000000ba03ba7224 */ /* 0x000fe200078e02b0 */
[----:B------:R-:W-:Y:S01]  /*5d70*/  IABS R176, R82 ;  /* 0x0000005200b07213 */ /* 0x000fe20000000000 */
[----:B------:R-:W-:-:S02]  /*5d80*/  IMAD.MOV.U32 R78, RZ, RZ, R175 ;  /* 0x000000ffff4e7224 */ /* 0x000fc400078e00af */
[----:B------:R-:W-:Y:S01]  /*5d90*/  @!P1 IMAD.MOV R77, RZ, RZ, -R77 ;  /* 0x000000ffff4d9224 */ /* 0x000fe200078e0a4d */
[C---:B------:R-:W-:Y:S01]  /*5da0*/  ISETP.GT.U32.AND P1, PT, R3.reuse, R181, PT ;  /* 0x000000b50300720c */ /* 0x040fe20003f24070 */
[----:B------:R-:W-:Y:S01]  /*5db0*/  @!P3 IMAD.MOV R78, RZ, RZ, -R78 ;  /* 0x000000ffff4eb224 */ /* 0x000fe200078e0a4e */
[----:B------:R-:W-:Y:S01]  /*5dc0*/  ISETP.GT.U32.AND P3, PT, R3, R186, PT ;  /* 0x000000ba0300720c */ /* 0x000fe20003f64070 */
[----:B------:R-:W-:Y:S02]  /*5dd0*/  @!P5 IMAD.IADD R124, R124, 0x1, -R3 ;  /* 0x000000017c7cd824 */ /* 0x000fe400078e0a03 */
[----:B------:R-:W-:-:S03]  /*5de0*/  IMAD.HI.U32 R80, R5, R83, RZ ;  /* 0x0000005305507227 */ /* 0x000fc600078e00ff */
[----:B------:R-:W-:Y:S01]  /*5df0*/  ISETP.GT.U32.AND P5, PT, R3, R124, PT ;  /* 0x0000007c0300720c */ /* 0x000fe20003fa4070 */
[----:B------:R-:W-:Y:S02]  /*5e00*/  IMAD.MOV R80, RZ, RZ, -R80 ;  /* 0x000000ffff507224 */ /* 0x000fe400078e0a50 */
[----:B------:R-:W-:-:S04]  /*5e10*/  IMAD.HI.U32 R175, R5, R182, RZ ;  /* 0x000000b605af7227 */ /* 0x000fc800078e00ff */
[--C-:B------:R-:W-:Y:S01]  /*5e20*/  @!P1 IMAD.IADD R181, R181, 0x1, -R3.reuse ;  /* 0x00000001b5b59824 */ /* 0x100fe200078e0a03 */
[----:B------:R-:W-:Y:S01]  /*5e30*/  ISETP.GE.AND P1, PT, R79, RZ, PT ;  /* 0x000000ff4f00720c */ /* 0x000fe20003f26270 */
[----:B------:R-:W-:Y:S02]  /*5e40*/  @!P3 IMAD.IADD R186, R186, 0x1, -R3 ;  /* 0x00000001babab824 */ /* 0x000fe400078e0a03 */
[C---:B------:R-:W-:Y:S02]  /*5e50*/  IMAD R83, R3.reuse, R80, R83 ;  /* 0x0000005003537224 */ /* 0x040fe400078e0253 */
[----:B------:R-:W-:Y:S01]  /*5e60*/  IMAD.MOV.U32 R79, RZ, RZ, R181 ;  /* 0x000000ffff4f7224 */ /* 0x000fe200078e00b5 */
[C---:B------:R-:W-:Y:S01]  /*5e70*/  ISETP.GT.U32.AND P3, PT, R3.reuse, R186, PT ;  /* 0x000000ba0300720c */ /* 0x040fe20003f64070 */
[----:B------:R-:W-:Y:S02]  /*5e80*/  IMAD.MOV R175, RZ, RZ, -R175 ;  /* 0x000000ffffaf7224 */ /* 0x000fe400078e0aaf */
[----:B------:R-:W-:Y:S01]  /*5e90*/  @!P4 IMAD.MOV R79, RZ, RZ, -R79 ;  /* 0x000000ffff4fc224 */ /* 0x000fe200078e0a4f */
[C---:B------:R-:W-:Y:S01]  /*5ea0*/  ISETP.GT.U32.AND P4, PT, R3.reuse, R83, PT ;  /* 0x000000530300720c */ /* 0x040fe20003f84070 */
[----:B------:R-:W-:-:S02]  /*5eb0*/  IMAD R182, R3, R175, R182 ;  /* 0x000000af03b67224 */ /* 0x000fc400078e02b6 */
[----:B------:R-:W-:Y:S02]  /*5ec0*/  @!P5 IMAD.IADD R124, R124, 0x1, -R3 ;  /* 0x000000017c7cd824 */ /* 0x000fe400078e0a03 */
[----:B------:R-:W-:Y:S01]  /*5ed0*/  IMAD.HI.U32 R175, R5, R180, RZ ;  /* 0x000000b405af7227 */ /* 0x000fe200078e00ff */
[----:B------:R-:W-:-:S03]  /*5ee0*/  ISETP.GT.U32.AND P5, PT, R3, R182, PT ;  /* 0x000000b60300720c */ /* 0x000fc60003fa4070 */
[----:B------:R-:W-:-:S04]  /*5ef0*/  IMAD.HI.U32 R181, R5, R176, RZ ;  /* 0x000000b005b57227 */ /* 0x000fc800078e00ff */
[----:B------:R-:W-:Y:S01]  /*5f00*/  IMAD.MOV.U32 R80, RZ, RZ, R124 ;  /* 0x000000ffff507224 */ /* 0x000fe200078e007c */
[----:B------:R-:W-:Y:S01]  /*5f10*/  IABS R124, R95 ;  /* 0x0000005f007c7213 */ /* 0x000fe20000000000 */
[----:B------:R-:W-:Y:S02]  /*5f20*/  IMAD.MOV R175, RZ, RZ, -R175 ;  /* 0x000000ffffaf7224 */ /* 0x000fe400078e0aaf */
[----:B------:R-:W-:Y:S02]  /*5f30*/  IMAD.MOV R181, RZ, RZ, -R181 ;  /* 0x000000ffffb57224 */ /* 0x000fe400078e0ab5 */
[--C-:B------:R-:W-:Y:S02]  /*5f40*/  @!P3 IMAD.IADD R186, R186, 0x1, -R3.reuse ;  /* 0x00000001babab824 */ /* 0x100fe400078e0a03 */
[----:B------:R-:W-:Y:S01]  /*5f50*/  @!P6 IMAD.MOV R80, RZ, RZ, -R80 ;  /* 0x000000ffff50e224 */ /* 0x000fe200078e0a50 */
[----:B------:R-:W-:Y:S01]  /*5f60*/  ISETP.GE.AND P6, PT, R81, RZ, PT ;  /* 0x000000ff5100720c */ /* 0x000fe20003fc6270 */
[C---:B------:R-:W-:Y:S01]  /*5f70*/  IMAD R180, R3.reuse, R175, R180 ;  /* 0x000000af03b47224 */ /* 0x040fe200078e02b4 */
[----:B------:R-:W-:Y:S01]  /*5f80*/  IABS R175, R84 ;  /* 0x0000005400af7213 */ /* 0x000fe20000000000 */
[----:B------:R-:W-:Y:S01]  /*5f90*/  IMAD R176, R3, R181, R176 ;  /* 0x000000b503b07224 */ /* 0x000fe200078e02b0 */
[----:B------:R-:W-:Y:S01]  /*5fa0*/  IABS R181, R85 ;  /* 0x0000005500b57213 */ /* 0x000fe20000000000 */
[----:B------:R-:W-:Y:S01]  /*5fb0*/  @!P4 IMAD.IADD R83, R83, 0x1, -R3 ;  /* 0x000000015353c824 */ /* 0x000fe200078e0a03 */
[----:B------:R-:W-:Y:S01]  /*5fc0*/  ISETP.GT.U32.AND P3, PT, R3, R180, PT ;  /* 0x000000b40300720c */ /* 0x000fe20003f64070 */
[----:B------:R-:W-:-:S02]  /*5fd0*/  IMAD.MOV.U32 R81, RZ, RZ, R186 ;  /* 0x000000ffff517224 */ /* 0x000fc400078e00ba */
[----:B------:R-:W-:Y:S01]  /*5fe0*/  IMAD.HI.U32 R186, R5, R175, RZ ;  /* 0x000000af05ba7227 */ /* 0x000fe200078e00ff */
[----:B------:R-:W-:-:S03]  /*5ff0*/  ISETP.GT.U32.AND P4, PT, R3, R83, PT ;  /* 0x000000530300720c */ /* 0x000fc60003f84070 */
[----:B------:R-:W-:Y:S01]  /*6000*/  @!P0 IMAD.MOV R81, RZ, RZ, -R81 ;  /* 0x000000ffff518224 */ /* 0x000fe200078e0a51 */
[C---:B------:R-:W-:Y:S01]  /*6010*/  ISETP.GT.U32.AND P0, PT, R3.reuse, R176, PT ;  /* 0x000000b00300720c */ /* 0x040fe20003f04070 */
[--C-:B------:R-:W-:Y:S02]  /*6020*/  @!P5 IMAD.IADD R182, R182, 0x1, -R3.reuse ;  /* 0x00000001b6b6d824 */ /* 0x100fe400078e0a03 */
[----:B------:R-:W-:Y:S02]  /*6030*/  IMAD.MOV R186, RZ, RZ, -R186 ;  /* 0x000000ffffba7224 */ /* 0x000fe400078e0aba */
[----:B------:R-:W-:Y:S01]  /*6040*/  @!P3 IMAD.IADD R180, R180, 0x1, -R3 ;  /* 0x00000001b4b4b824 */ /* 0x000fe200078e0a03 */
[C---:B------:R-:W-:Y:S01]  /*6050*/  ISETP.GT.U32.AND P5, PT, R3.reuse, R182, PT ;  /* 0x000000b60300720c */ /* 0x040fe20003fa4070 */
[----:B------:R-:W-:Y:S02]  /*6060*/  IMAD R175, R3, R186, R175 ;  /* 0x000000ba03af7224 */ /* 0x000fe400078e02af */
[----:B------:R-:W-:Y:S01]  /*6070*/  @!P4 IMAD.IADD R83, R83, 0x1, -R3 ;  /* 0x000000015353c824 */ /* 0x000fe200078e0a03 */
[----:B------:R-:W-:Y:S01]  /*6080*/  ISETP.GT.U32.AND P3, PT, R3, R180, PT ;  /* 0x000000b40300720c */ /* 0x000fe20003f64070 */
[----:B------:R-:W-:Y:S01]  /*6090*/  IMAD.HI.U32 R186, R5, R181, RZ ;  /* 0x000000b505ba7227 */ /* 0x000fe200078e00ff */
[----:B------:R-:W-:-:S03]  /*60a0*/  ISETP.GT.U32.AND P4, PT, R3, R175, PT ;  /* 0x000000af0300720c */ /* 0x000fc60003f84070 */
[----:B------:R-:W-:Y:S02]  /*60b0*/  @!P0 IMAD.IADD R176, R176, 0x1, -R3 ;  /* 0x00000001b0b08824 */ /* 0x000fe400078e0a03 */
[----:B------:R-:W-:Y:S01]  /*60c0*/  @!P1 IMAD.MOV R83, RZ, RZ, -R83 ;  /* 0x000000ffff539224 */ /* 0x000fe200078e0a53 */
[----:B------:R-:W-:Y:S01]  /*60d0*/  ISETP.GE.AND P1, PT, R85, RZ, PT ;  /* 0x000000ff5500720c */ /* 0x000fe20003f26270 */
[----:B------:R-:W-:Y:S01]  /*60e0*/  @!P5 IMAD.IADD R182, R182, 0x1, -R3 ;  /* 0x00000001b6b6d824 */ /* 0x000fe200078e0a03 */
[----:B------:R-:W-:Y:S01]  /*60f0*/  ISETP.GT.U32.AND P0, PT, R3, R176, PT ;  /* 0x000000b00300720c */ /* 0x000fe20003f04070 */
[----:B------:R-:W-:Y:S01]  /*6100*/  IMAD.MOV R186, RZ, RZ, -R186 ;  /* 0x000000ffffba7224 */ /* 0x000fe200078e0aba */
[----:B------:R-:W-:Y:S01]  /*6110*/  ISETP.GE.AND P5, PT, R82, RZ, PT ;  /* 0x000000ff5200720c */ /* 0x000fe20003fa6270 */
[----:B------:R-:W-:Y:S01]  /*6120*/  IMAD.MOV.U32 R82, RZ, RZ, R182 ;  /* 0x000000ffff527224 */ /* 0x000fe200078e00b6 */
[----:B------:R-:W-:Y:S01]  /*6130*/  IABS R85, R86 ;  /* 0x0000005600557213 */ /* 0x000fe20000000000 */
[----:B------:R-:W-:-:S04]  /*6140*/  IMAD.HI.U32 R182, R5, R124, RZ ;  /* 0x0000007c05b67227 */ /* 0x000fc800078e00ff */
[--C-:B------:R-:W-:Y:S02]  /*6150*/  @!P4 IMAD.IADD R175, R175, 0x1, -R3.reuse ;  /* 0x00000001afafc824 */ /* 0x100fe400078e0a03 */
[----:B------:R-:W-:Y:S01]  /*6160*/  @!P3 IMAD.IADD R180, R180, 0x1, -R3 ;  /* 0x00000001b4b4b824 */ /* 0x000fe200078e0a03 */
[----:B------:R-:W-:Y:S01]  /*6170*/  ISETP.GE.AND P3, PT, R95, RZ, PT ;  /* 0x000000ff5f00720c */ /* 0x000fe20003f66270 */
[----:B------:R-:W-:Y:S01]  /*6180*/  @!P2 IMAD.MOV R82, RZ, RZ, -R82 ;  /* 0x000000ffff52a224 */ /* 0x000fe200078e0a52 */
[----:B------:R-:W-:Y:S01]  /*6190*/  ISETP.GE.AND P2, PT, R84, RZ, PT ;  /* 0x000000ff5400720c */ /* 0x000fe20003f46270 */
[----:B------:R-:W-:Y:S01]  /*61a0*/  IMAD.MOV R182, RZ, RZ, -R182 ;  /* 0x000000ffffb67224 */ /* 0x000fe200078e0ab6 */
[C---:B------:R-:W-:Y:S01]  /*61b0*/  ISETP.GT.U32.AND P4, PT, R3.reuse, R175, PT ;  /* 0x000000af0300720c */ /* 0x040fe20003f84070 */
[----:B------:R-:W-:Y:S01]  /*61c0*/  IMAD R95, R3, R186, R181 ;  /* 0x000000ba035f7224 */ /* 0x000fe200078e02b5 */
[----:B------:R-:W-:Y:S01]  /*61d0*/  IABS R181, R87 ;  /* 0x0000005700b57213 */ /* 0x000fe20000000000 */
[----:B------:R-:W-:-:S02]  /*61e0*/  @!P0 IMAD.IADD R176, R176, 0x1, -R3 ;  /* 0x00000001b0b08824 */ /* 0x000fc400078e0a03 */
[----:B------:R-:W-:Y:S01]  /*61f0*/  IMAD.MOV.U32 R84, RZ, RZ, R180 ;  /* 0x000000ffff547224 */ /* 0x000fe200078e00b4 */
[C---:B------:R-:W-:Y:S01]  /*6200*/  ISETP.GT.U32.AND P0, PT, R3.reuse, R95, PT ;  /* 0x0000005f0300720c */ /* 0x040fe20003f04070 */
[----:B------:R-:W-:Y:S02]  /*6210*/  IMAD.MOV.U32 R180, RZ, RZ, R85 ;  /* 0x000000ffffb47224 */ /* 0x000fe400078e0055 */
[C---:B------:R-:W-:Y:S02]  /*6220*/  IMAD R124, R3.reuse, R182, R124 ;  /* 0x000000b6037c7224 */ /* 0x040fe400078e027c */
[----:B------:R-:W-:Y:S02]  /*6230*/  IMAD.MOV.U32 R85, RZ, RZ, R176 ;  /* 0x000000ffff557224 */ /* 0x000fe400078e00b0 */
[----:B------:R-:W-:Y:S01]  /*6240*/  @!P6 IMAD.MOV R84, RZ, RZ, -R84 ;  /* 0x000000ffff54e224 */ /* 0x000fe200078e0a54 */
[----:B------:R-:W-:Y:S01]  /*6250*/  ISETP.GE.AND P6, PT, R86, RZ, PT ;  /* 0x000000ff5600720c */ /* 0x000fe20003fc6270 */
[----:B------:R-:W-:Y:S01]  /*6260*/  @!P5 IMAD.MOV R85, RZ, RZ, -R85 ;  /* 0x000000ffff55d224 */ /* 0x000fe200078e0a55 */
[----:B------:R-:W-:Y:S01]  /*6270*/  ISETP.GT.U32.AND P5, PT, R3, R124, PT ;  /* 0x0000007c0300720c */ /* 0x000fe20003fa4070 */
[----:B------:R-:W-:Y:S01]  /*6280*/  IMAD.HI.U32 R176, R5, R180, RZ ;  /* 0x000000b405b07227 */ /* 0x000fe200078e00ff */
[----:B------:R-:W-:-:S03]  /*6290*/  IABS R86, R88 ;  /* 0x0000005800567213 */ /* 0x000fc60000000000 */
[----:B------:R-:W-:Y:S02]  /*62a0*/  IMAD.MOV R176, RZ, RZ, -R176 ;  /* 0x000000ffffb07224 */ /* 0x000fe400078e0ab0 */
[--C-:B------:R-:W-:Y:S01]  /*62b0*/  @!P4 IMAD.IADD R175, R175, 0x1, -R3.reuse ;  /* 0x00000001afafc824 */ /* 0x100fe200078e0a03 */
[----:B------:R-:W-:Y:S01]  /*62c0*/  ISETP.GE.AND P4, PT, R87, RZ, PT ;  /* 0x000000ff5700720c */ /* 0x000fe20003f86270 */
[----:B------:R-:W-:Y:S02]  /*62d0*/  IMAD.MOV.U32 R87, RZ, RZ, R86 ;  /* 0x000000ffff577224 */ /* 0x000fe400078e0056 */
[----:B------:R-:W-:Y:S01]  /*62e0*/  IMAD R176, R3, R176, R180 ;  /* 0x000000b003b07224 */ /* 0x000fe200078e02b4 */
[----:B------:R-:W-:Y:S01]  /*62f0*/  IABS R180, R89 ;  /* 0x0000005900b47213 */ /* 0x000fe20000000000 */
[----:B------:R-:W-:Y:S02]  /*6300*/  @!P0 IMAD.IADD R95, R95, 0x1, -R3 ;  /* 0x000000015f5f8824 */ /* 0x000fe400078e0a03 */
[----:B------:R-:W-:-:S02]  /*6310*/  IMAD.MOV.U32 R86, RZ, RZ, R175 ;  /* 0x000000ffff567224 */ /* 0x000fc400078e00af */
[----:B------:R-:W-:Y:S01]  /*6320*/  @!P5 IMAD.IADD R124, R124, 0x1, -R3 ;  /* 0x000000017c7cd824 */ /* 0x000fe200078e0a03 */
[C---:B------:R-:W-:Y:S01]  /*6330*/  ISETP.GT.U32.AND P0, PT, R3.reuse, R95, PT ;  /* 0x0000005f0300720c */ /* 0x040fe20003f04070 */
[----:B------:R-:W-:Y:S01]  /*6340*/  @!P2 IMAD.MOV R86, RZ, RZ, -R86 ;  /* 0x000000ffff56a224 */ /* 0x000fe200078e0a56 */
[----:B------:R-:W-:Y:S01]  /*6350*/  ISETP.GT.U32.AND P2, PT, R3, R176, PT ;  /* 0x000000b00300720c */ /* 0x000fe20003f44070 */
[----:B------:R-:W-:Y:S01]  /*6360*/  IMAD.HI.U32 R186, R5, R181, RZ ;  /* 0x000000b505ba7227 */ /* 0x000fe200078e00ff */
[----:B------:R-:W-:-:S03]  /*6370*/  ISETP.GT.U32.AND P5, PT, R3, R124, PT ;  /* 0x0000007c0300720c */ /* 0x000fc60003fa4070 */
[----:B------:R-:W-:-:S04]  /*6380*/  IMAD.HI.U32 R182, R5, R87, RZ ;  /* 0x0000005705b67227 */ /* 0x000fc800078e00ff */
[----:B------:R-:W-:Y:S02]  /*6390*/  IMAD.MOV R186, RZ, RZ, -R186 ;  /* 0x000000ffffba7224 */ /* 0x000fe400078e0aba */
[----:B------:R-:W-:Y:S02]  /*63a0*/  IMAD.MOV R182, RZ, RZ, -R182 ;  /* 0x000000ffffb67224 */ /* 0x000fe400078e0ab6 */
[C---:B------:R-:W-:Y:S02]  /*63b0*/  IMAD R181, R3.reuse, R186, R181 ;  /* 0x000000ba03b57224 */ /* 0x040fe400078e02b5 */
[----:B------:R-:W-:Y:S01]  /*63c0*/  IMAD R175, R3, R182, R87 ;  /* 0x000000b603af7224 */ /* 0x000fe200078e0257 */
[----:B------:R-:W-:Y:S01]  /*63d0*/  IABS R182, R90 ;  /* 0x0000005a00b67213 */ /* 0x000fe20000000000 */
[--C-:B------:R-:W-:Y:S01]  /*63e0*/  @!P0 IMAD.IADD R95, R95, 0x1, -R3.reuse ;  /* 0x000000015f5f8824 */ /* 0x100fe200078e0a03 */
[----:B------:R-:W-:Y:S01]  /*63f0*/  ISETP.GT.U32.AND P0, PT, R3, R181, PT ;  /* 0x000000b50300720c */ /* 0x000fe20003f04070 */
[----:B------:R-:W-:-:S02]  /*6400*/  @!P2 IMAD.IADD R176, R176, 0x1, -R3 ;  /* 0x00000001b0b0a824 */ /* 0x000fc400078e0a03 */
[----:B------:R-:W-:Y:S01]  /*6410*/  @!P5 IMAD.IADD R124, R124, 0x1, -R3 ;  /* 0x000000017c7cd824 */ /* 0x000fe200078e0a03 */
[C---:B------:R-:W-:Y:S01]  /*6420*/  ISETP.GT.U32.AND P5, PT, R3.reuse, R175, PT ;  /* 0x000000af0300720c */ /* 0x040fe20003fa4070 */
[----:B------:R-:W-:Y:S01]  /*6430*/  IMAD.MOV.U32 R87, RZ, RZ, R95 ;  /* 0x000000ffff577224 */ /* 0x000fe200078e005f */
[----:B------:R-:W-:Y:S01]  /*6440*/  ISETP.GT.U32.AND P2, PT, R3, R176, PT ;  /* 0x000000b00300720c */ /* 0x000fe20003f44070 */
[----:B------:R-:W-:-:S04]  /*6450*/  IMAD.HI.U32 R186, R5, R180, RZ ;  /* 0x000000b405ba7227 */ /* 0x000fc800078e00ff */
[----:B------:R-:W-:Y:S01]  /*6460*/  @!P1 IMAD.MOV R87, RZ, RZ, -R87 ;  /* 0x000000ffff579224 */ /* 0x000fe200078e0a57 */
[----:B------:R-:W-:Y:S01]  /*6470*/  ISETP.GE.AND P1, PT, R88, RZ, PT ;  /* 0x000000ff5800720c */ /* 0x000fe20003f26270 */
[----:B------:R-:W-:Y:S02]  /*6480*/  IMAD.MOV R88, RZ, RZ, -R186 ;  /* 0x000000ffff587224 */ /* 0x000fe400078e0aba */
[----:B------:R-:W-:Y:S02]  /*6490*/  IMAD.MOV.U32 R95, RZ, RZ, R235 ;  /* 0x000000ffff5f7224 */ /* 0x000fe400078e00eb */
[----:B------:R-:W-:-:S04]  /*64a0*/  IMAD.HI.U32 R186, R5, R182, RZ ;  /* 0x000000b605ba7227 */ /* 0x000fc800078e00ff */
[----:B------:R-:W-:Y:S01]  /*64b0*/  @!P0 IMAD.IADD R181, R181, 0x1, -R3 ;  /* 0x00000001b5b58824 */ /* 0x000fe200078e0a03 */
[----:B------:R-:W-:Y:S01]  /*64c0*/  ISETP.GE.AND P0, PT, R89, RZ, PT ;  /* 0x000000ff5900720c */ /* 0x000fe20003f06270 */
[----:B------:R-:W-:Y:S02]  /*64d0*/  IMAD R180, R3, R88, R180 ;  /* 0x0000005803b47224 */ /* 0x000fe400078e02b4 */
[----:B------:R-:W-:-:S04]  /*64e0*/  IMAD.HI.U32 R89, R5, R95, RZ ;  /* 0x0000005f05597227 */ /* 0x000fc800078e00ff */
[----:B------:R-:W-:Y:S02]  /*64f0*/  IMAD.MOV.U32 R88, RZ, RZ, R124 ;  /* 0x000000ffff587224 */ /* 0x000fe400078e007c */
[----:B------:R-:W-:Y:S02]  /*6500*/  IMAD.MOV R124, RZ, RZ, -R186 ;  /* 0x000000ffff7c7224 */ /* 0x000fe400078e0aba */
[--C-:B------:R-:W-:Y:S01]  /*6510*/  @!P5 IMAD.IADD R175, R175, 0x1, -R3.reuse ;  /* 0x00000001afafd824 */ /* 0x100fe200078e0a03 */
[C---:B------:R-:W-:Y:S01]  /*6520*/  ISETP.GT.U32.AND P5, PT, R3.reuse, R181, PT ;  /* 0x000000b50300720c */ /* 0x040fe20003fa4070 */
[----:B------:R-:W-:Y:S01]  /*6530*/  @!P2 IMAD.IADD R176, R176, 0x1, -R3 ;  /* 0x00000001b0b0a824 */ /* 0x000fe200078e0a03 */
[C---:B------:R-:W-:Y:S01]  /*6540*/  ISETP.GT.U32.AND P2, PT, R3.reuse, R180, PT ;  /* 0x000000b40300720c */ /* 0x040fe20003f44070 */
[----:B------:R-:W-:Y:S02]  /*6550*/  IMAD.MOV R186, RZ, RZ, -R89 ;  /* 0x000000ffffba7224 */ /* 0x000fe400078e0a59 */
[----:B------:R-:W-:Y:S01]  /*6560*/  IMAD R124, R3, R124, R182 ;  /* 0x0000007c037c7224 */ /* 0x000fe200078e02b6 */
[----:B------:R-:W-:Y:S01]  /*6570*/  IABS R182, R92 ;  /* 0x0000005c00b67213 */ /* 0x000fe20000000000 */
[----:B------:R-:W-:-:S02]  /*6580*/  IMAD.MOV.U32 R89, RZ, RZ, R176 ;  /* 0x000000ffff597224 */ /* 0x000fc400078e00b0 */
[C---:B------:R-:W-:Y:S01]  /*6590*/  IMAD R95, R3.reuse, R186, R95 ;  /* 0x000000ba035f7224 */ /* 0x040fe200078e025f */
[----:B------:R-:W-:Y:S01]  /*65a0*/  IABS R186, R94 ;  /* 0x0000005e00ba7213 */ /* 0x000fe20000000000 */
[----:B------:R-:W-:Y:S01]  /*65b0*/  @!P6 IMAD.MOV R89, RZ, RZ, -R89 ;  /* 0x000000ffff59e224 */ /* 0x000fe200078e0a59 */
[C---:B------:R-:W-:Y:S01]  /*65c0*/  ISETP.GT.U32.AND P6, PT, R3.reuse, R124, PT ;  /* 0x0000007c0300720c */ /* 0x040fe20003fc4070 */
[----:B------:R-:W-:Y:S01]  /*65d0*/  @!P3 IMAD.MOV R88, RZ, RZ, -R88 ;  /* 0x000000ffff58b224 */ /* 0x000fe200078e0a58 */
[----:B------:R-:W-:Y:S01]  /*65e0*/  ISETP.GT.U32.AND P3, PT, R3, R175, PT ;  /* 0x000000af0300720c */ /* 0x000fe20003f64070 */
[--C-:B------:R-:W-:Y:S01]  /*65f0*/  @!P5 IMAD.IADD R181, R181, 0x1, -R3.reuse ;  /* 0x00000001b5b5d824 */ /* 0x100fe200078e0a03 */
[----:B------:R-:W-:Y:S01]  /*6600*/  ISETP.GT.U32.AND P5, PT, R3, R95, PT ;  /* 0x0000005f0300720c */ /* 0x000fe20003fa4070 */
[----:B------:R-:W-:Y:S01]  /*6610*/  @!P2 IMAD.IADD R180, R180, 0x1, -R3 ;  /* 0x00000001b4b4a824 */ /* 0x000fe200078e0a03 */
[----:B------:R-:W-:Y:S01]  /*6620*/  ISETP.GE.AND P2, PT, R91, RZ, PT ;  /* 0x000000ff5b00720c */ /* 0x000fe20003f46270 */
[----:B------:R-:W-:-:S02]  /*6630*/  IMAD.MOV.U32 R176, RZ, RZ, R182 ;  /* 0x000000ffffb07224 */ /* 0x000fc400078e00b6 */
[----:B------:R-:W-:Y:S02]  /*6640*/  IMAD.MOV.U32 R182, RZ, RZ, R186 ;  /* 0x000000ffffb67224 */ /* 0x000fe400078e00ba */
[----:B------:R-:W-:-:S04]  /*6650*/  IMAD.HI.U32 R235, R5, R176, RZ ;  /* 0x000000b005eb7227 */ /* 0x000fc800078e00ff */
[--C-:B------:R-:W-:Y:S01]  /*6660*/  @!P6 IMAD.IADD R124, R124, 0x1, -R3.reuse ;  /* 0x000000017c7ce824 */ /* 0x100fe200078e0a03 */
[----:B------:R-:W-:Y:S01]  /*6670*/  ISETP.GT.U32.AND P6, PT, R3, R180, PT ;  /* 0x000000b40300720c */ /* 0x000fe20003fc4070 */
[----:B------:R-:W-:Y:S01]  /*6680*/  @!P3 IMAD.IADD R175, R175, 0x1, -R3 ;  /* 0x00000001afafb824 */ /* 0x000fe200078e0a03 */
[----:B------:R-:W-:Y:S01]  /*6690*/  ISETP.GE.AND P3, PT, R90, RZ, PT ;  /* 0x000000ff5a00720c */ /* 0x000fe20003f66270 */
[----:B------:R-:W-:Y:S02]  /*66a0*/  IMAD.MOV R235, RZ, RZ, -R235 ;  /* 0x000000ffffeb7224 */ /* 0x000fe400078e0aeb */
[----:B------:R-:W-:Y:S01]  /*66b0*/  @!P5 IMAD.IADD R95, R95, 0x1, -R3 ;  /* 0x000000015f5fd824 */ /* 0x000fe200078e0a03 */
[----:B------:R-:W-:Y:S01]  /*66c0*/  ISETP.GT.U32.AND P5, PT, R3, R124, PT ;  /* 0x0000007c0300720c */ /* 0x000fe20003fa4070 */
[----:B------:R-:W-:-:S04]  /*66d0*/  IMAD.HI.U32 R186, R5, R182, RZ ;  /* 0x000000b605ba7227 */ /* 0x000fc800078e00ff */
[----:B------:R-:W-:Y:S02]  /*66e0*/  IMAD.MOV.U32 R91, RZ, RZ, R175 ;  /* 0x000000ffff5b7224 */ /* 0x000fe400078e00af */
[C---:B------:R-:W-:Y:S01]  /*66f0*/  IMAD R175, R3.reuse, R235, R176 ;  /* 0x000000eb03af7224 */ /* 0x040fe200078e02b0 */
[----:B------:R-:W-:Y:S01]  /*6700*/  IABS R176, R97 ;  /* 0x0000006100b07213 */ /* 0x000fe20000000000 */
[----:B------:R-:W-:Y:S02]  /*6710*/  IMAD.MOV.U32 R90, RZ, RZ, R181 ;  /* 0x000000ffff5a7224 */ /* 0x000fe400078e00b5 */
[----:B------:R-:W-:Y:S02]  /*6720*/  IMAD.MOV R186, RZ, RZ, -R186 ;  /* 0x000000ffffba7224 */ /* 0x000fe400078e0aba */
[----:B------:R-:W-:Y:S01]  /*6730*/  IMAD.MOV.U32 R181, RZ, RZ, R236 ;  /* 0x000000ffffb57224 */ /* 0x000fe200078e00ec */
[----:B------:R-:W-:Y:S01]  /*6740*/  IABS R236, R96 ;  /* 0x0000006000ec7213 */ /* 0x000fe20000000000 */
[----:B------:R-:W-:Y:S01]  /*6750*/  @!P1 IMAD.MOV R91, RZ, RZ, -R91 ;  /* 0x000000ffff5b9224 */ /* 0x000fe200078e0a5b */
[----:B------:R-:W-:Y:S01]  /*6760*/  ISETP.GE.AND P1, PT, R92, RZ, PT ;  /* 0x000000ff5c00720c */ /* 0x000fe20003f26270 */
[----:B------:R-:W-:Y:S01]  /*6770*/  @!P6 IMAD.IADD R180, R180, 0x1, -R3 ;  /* 0x00000001b4b4e824 */ /* 0x000fe200078e0a03 */
[C---:B------:R-:W-:Y:S01]  /*6780*/  ISETP.GT.U32.AND P6, PT, R3.reuse, R175, PT ;  /* 0x000000af0300720c */ /* 0x040fe20003fc4070 */
[----:B------:R-:W-:Y:S01]  /*6790*/  IMAD R182, R3, R186, R182 ;  /* 0x000000ba03b67224 */ /* 0x000fe200078e02b6 */
[----:B------:R-:W-:Y:S01]  /*67a0*/  IABS R186, R105 ;  /* 0x0000006900ba7213 */ /* 0x000fe20000000000 */
[----:B------:R-:W-:-:S04]  /*67b0*/  IMAD.HI.U32 R92, R5, R181, RZ ;  /* 0x000000b5055c7227 */ /* 0x000fc800078e00ff */
[----:B------:R-:W-:Y:S01]  /*67c0*/  @!P4 IMAD.MOV R90, RZ, RZ, -R90 ;  /* 0x000000ffff5ac224 */ /* 0x000fe200078e0a5a */
[C---:B------:R-:W-:Y:S01]  /*67d0*/  ISETP.GT.U32.AND P4, PT, R3.reuse, R95, PT ;  /* 0x0000005f0300720c */ /* 0x040fe20003f84070 */
[----:B------:R-:W-:Y:S02]  /*67e0*/  IMAD.MOV R92, RZ, RZ, -R92 ;  /* 0x000000ffff5c7224 */ /* 0x000fe400078e0a5c */
[----:B------:R-:W-:Y:S01]  /*67f0*/  @!P5 IMAD.IADD R124, R124, 0x1, -R3 ;  /* 0x000000017c7cd824 */ /* 0x000fe200078e0a03 */
[C---:B------:R-:W-:Y:S01]  /*6800*/  ISETP.GT.U32.AND P5, PT, R3.reuse, R182, PT ;  /* 0x000000b60300720c */ /* 0x040fe20003fa4070 */
[----:B------:R-:W-:Y:S02]  /*6810*/  IMAD R181, R3, R92, R181 ;  /* 0x0000005c03b57224 */ /* 0x000fe400078e02b5 */
[----:B------:R-:W-:Y:S02]  /*6820*/  @!P6 IMAD.IADD R175, R175, 0x1, -R3 ;  /* 0x00000001afafe824 */ /* 0x000fe400078e0a03 */
[----:B------:R-:W-:Y:S01]  /*6830*/  IMAD.HI.U32 R235, R5, R176, RZ ;  /* 0x000000b005eb7227 */ /* 0x000fe200078e00ff */
[----:B------:R-:W-:-:S03]  /*6840*/  ISETP.GT.U32.AND P6, PT, R3, R181, PT ;  /* 0x000000b50300720c */ /* 0x000fc60003fc4070 */
[----:B------:R-:W-:Y:S01]  /*6850*/  @!P4 IMAD.IADD R95, R95, 0x1, -R3 ;  /* 0x000000015f5fc824 */ /* 0x000fe200078e0a03 */
[----:B------:R-:W-:Y:S01]  /*6860*/  ISETP.GE.AND P4, PT, R94, RZ, PT ;  /* 0x000000ff5e00720c */ /* 0x000fe20003f86270 */
[----:B------:R-:W-:-:S04]  /*6870*/  IMAD.HI.U32 R94, R5, R236, RZ ;  /* 0x000000ec055e7227 */ /* 0x000fc800078e00ff */
[--C-:B------:R-:W-:Y:S01]  /*6880*/  @!P5 IMAD.IADD R182, R182, 0x1, -R3.reuse ;  /* 0x00000001b6b6d824 */ /* 0x100fe200078e0a03 */
[----:B------:R-:W-:Y:S01]  /*6890*/  ISETP.GT.U32.AND P5, PT, R3, R175, PT ;  /* 0x000000af0300720c */ /* 0x000fe20003fa4070 */
[----:B------:R-:W-:Y:S02]  /*68a0*/  IMAD.MOV R94, RZ, RZ, -R94 ;  /* 0x000000ffff5e7224 */ /* 0x000fe400078e0a5e */
[----:B------:R-:W-:Y:S02]  /*68b0*/  @!P6 IMAD.IADD R181, R181, 0x1, -R3 ;  /* 0x00000001b5b5e824 */ /* 0x000fe400078e0a03 */
[----:B------:R-:W-:Y:S02]  /*68c0*/  IMAD.MOV.U32 R92, RZ, RZ, R180 ;  /* 0x000000ffff5c7224 */ /* 0x000fe400078e00b4 */
[----:B------:R-:W-:Y:S01]  /*68d0*/  IMAD.MOV R235, RZ, RZ, -R235 ;  /* 0x000000ffffeb7224 */ /* 0x000fe200078e0aeb */
[C---:B------:R-:W-:Y:S01]  /*68e0*/  ISETP.GT.U32.AND P6, PT, R3.reuse, R181, PT ;  /* 0x000000b50300720c */ /* 0x040fe20003fc4070 */
[----:B------:R-:W-:Y:S01]  /*68f0*/  IMAD R180, R3, R94, R236 ;  /* 0x0000005e03b47224 */ /* 0x000fe200078e02ec */
[----:B------:R-:W-:Y:S01]  /*6900*/  IABS R94, R98 ;  /* 0x00000062005e7213 */ /* 0x000fe20000000000 */
[----:B------:R-:W-:Y:S01]  /*6910*/  @!P0 IMAD.MOV R92, RZ, RZ, -R92 ;  /* 0x000000ffff5c8224 */ /* 0x000fe200078e0a5c */
[----:B------:R-:W-:Y:S01]  /*6920*/  ISETP.GE.AND P0, PT, R93, RZ, PT ;  /* 0x000000ff5d00720c */ /* 0x000fe20003f06270 */
[----:B------:R-:W-:Y:S01]  /*6930*/  IMAD R176, R3, R235, R176 ;  /* 0x000000eb03b07224 */ /* 0x000fe200078e02b0 */
[----:B------:R-:W-:Y:S01]  /*6940*/  IABS R236, R101 ;  /* 0x0000006500ec7213 */ /* 0x000fe20000000000 */
[----:B------:R-:W-:-:S04]  /*6950*/  IMAD.HI.U32 R235, R5, R186, RZ ;  /* 0x000000ba05eb7227 */ /* 0x000fc800078e00ff */
[----:B------:R-:W-:Y:S01]  /*6960*/  @!P5 IMAD.IADD R175, R175, 0x1, -R3 ;  /* 0x00000001afafd824 */ /* 0x000fe200078e0a03 */
[----:B------:R-:W-:Y:S01]  /*6970*/  ISETP.GT.U32.AND P5, PT, R3, R180, PT ;  /* 0x000000b40300720c */ /* 0x000fe20003fa4070 */
[----:B------:R-:W-:Y:S02]  /*6980*/  IMAD.MOV.U32 R93, RZ, RZ, R124 ;  /* 0x000000ffff5d7224 */ /* 0x000fe400078e007c */
[----:B------:R-:W-:Y:S02]  /*6990*/  IMAD.MOV.U32 R124, RZ, RZ, R94 ;  /* 0x000000ffff7c7224 */ /* 0x000fe400078e005e */
[----:B------:R-:W-:Y:S02]  /*69a0*/  IMAD.MOV.U32 R94, RZ, RZ, R95 ;  /* 0x000000ffff5e7224 */ /* 0x000fe400078e005f */
[----:B------:R-:W-:Y:S02]  /*69b0*/  IMAD.MOV R235, RZ, RZ, -R235 ;  /* 0x000000ffffeb7224 */ /* 0x000fe400078e0aeb */
[----:B------:R-:W-:-:S02]  /*69c0*/  IMAD.MOV.U32 R95, RZ, RZ, R175 ;  /* 0x000000ffff5f7224 */ /* 0x000fc400078e00af */
[C---:B------:R-:W-:Y:S01]  /*69d0*/  IMAD R175, R3.reuse, R235, R186 ;  /* 0x000000eb03af7224 */ /* 0x040fe200078e02ba */
[----:B------:R-:W-:Y:S01]  /*69e0*/  IABS R186, R99 ;  /* 0x0000006300ba7213 */ /* 0x000fe20000000000 */
[----:B------:R-:W-:Y:S01]  /*69f0*/  @!P1 IMAD.MOV R95, RZ, RZ, -R95 ;  /* 0x000000ffff5f9224 */ /* 0x000fe200078e0a5f */
[C---:B------:R-:W-:Y:S01]  /*6a00*/  ISETP.GT.U32.AND P1, PT, R3.reuse, R176, PT ;  /* 0x000000b00300720c */ /* 0x040fe20003f24070 */
[----:B------:R-:W-:Y:S01]  /*6a10*/  @!P3 IMAD.MOV R93, RZ, RZ, -R93 ;  /* 0x000000ffff5db224 */ /* 0x000fe200078e0a5d */
[----:B------:R-:W-:Y:S01]  /*6a20*/  ISETP.GT.U32.AND P3, PT, R3, R182, PT ;  /* 0x000000b60300720c */ /* 0x000fe20003f64070 */
[----:B------:R-:W-:Y:S01]  /*6a30*/  @!P6 IMAD.IADD R181, R181, 0x1, -R3 ;  /* 0x00000001b5b5e824 */ /* 0x000fe200078e0a03 */
[----:B------:R-:W-:Y:S01]  /*6a40*/  ISETP.GT.U32.AND P6, PT, R3, R175, PT ;  /* 0x000000af0300720c */ /* 0x000fe20003fc4070 */
[----:B------:R-:W-:Y:S01]  /*6a50*/  @!P2 IMAD.MOV R94, RZ, RZ, -R94 ;  /* 0x000000ffff5ea224 */ /* 0x000fe200078e0a5e */
[----:B------:R-:W-:Y:S01]  /*6a60*/  ISETP.GE.AND P2, PT, R96, RZ, PT ;  /* 0x000000ff6000720c */ /* 0x000fe20003f46270 */
[----:B------:R-:W-:Y:S01]  /*6a70*/  IMAD.HI.U32 R96, R5, R124, RZ ;  /* 0x0000007c05607227 */ /* 0x000fe200078e00ff */
[----:B------:R-:W-:-:S03]  /*6a80*/  IABS R235, R100 ;  /* 0x0000006400eb7213 */ /* 0x000fc60000000000 */
[----:B------:R-:W-:Y:S02]  /*6a90*/  IMAD.MOV R96, RZ, RZ, -R96 ;  /* 0x000000ffff607224 */ /* 0x000fe400078e0a60 */
[--C-:B------:R-:W-:Y:S02]  /*6aa0*/  @!P1 IMAD.IADD R176, R176, 0x1, -R3.reuse ;  /* 0x00000001b0b09824 */ /* 0x100fe400078e0a03 */
[--C-:B------:R-:W-:Y:S01]  /*6ab0*/  @!P3 IMAD.IADD R182, R182, 0x1, -R3.reuse ;  /* 0x00000001b6b6b824 */ /* 0x100fe200078e0a03 */
[----:B------:R-:W-:Y:S01]  /*6ac0*/  ISETP.GE.AND P3, PT, R97, RZ, PT ;  /* 0x000000ff6100720c */ /* 0x000fe20003f66270 */
[----:B------:R-:W-:Y:S02]  /*6ad0*/  IMAD R124, R3, R96, R124 ;  /* 0x00000060037c7224 */ /* 0x000fe400078e027c */
[----:B------:R-:W-:Y:S01]  /*6ae0*/  @!P6 IMAD.IADD R175, R175, 0x1, -R3 ;  /* 0x00000001afafe824 */ /* 0x000fe200078e0a03 */
[----:B------:R-:W-:Y:S01]  /*6af0*/  ISETP.GT.U32.AND P6, PT, R3, R176, PT ;  /* 0x000000b00300720c */ /* 0x000fe20003fc4070 */
[----:B------:R-:W-:-:S02]  /*6b00*/  IMAD.MOV.U32 R96, RZ, RZ, R182 ;  /* 0x000000ffff607224 */ /* 0x000fc400078e00b6 */
[----:B------:R-:W-:-:S04]  /*6b10*/  IMAD.HI.U32 R182, R5, R186, RZ ;  /* 0x000000ba05b67227 */ /* 0x000fc800078e00ff */
[----:B------:R-:W-:Y:S01]  /*6b20*/  @!P5 IMAD.IADD R180, R180, 0x1, -R3 ;  /* 0x00000001b4b4d824 */ /* 0x000fe200078e0a03 */
[----:B------:R-:W-:Y:S01]  /*6b30*/  ISETP.GE.AND P5, PT, R105, RZ, PT ;  /* 0x000000ff6900720c */ /* 0x000fe20003fa6270 */
[----:B------:R-:W-:Y:S01]  /*6b40*/  IMAD.MOV R182, RZ, RZ, -R182 ;  /* 0x000000ffffb67224 */ /* 0x000fe200078e0ab6 */
[----:B------:R-:W-:Y:S01]  /*6b50*/  IABS R105, R102 ;  /* 0x0000006600697213 */ /* 0x000fe20000000000 */
[----:B------:R-:W-:Y:S01]  /*6b60*/  IMAD.MOV.U32 R97, RZ, RZ, R181 ;  /* 0x000000ffff617224 */ /* 0x000fe200078e00b5 */
[C---:B------:R-:W-:Y:S01]  /*6b70*/  ISETP.GT.U32.AND P1, PT, R3.reuse, R180, PT ;  /* 0x000000b40300720c */ /* 0x040fe20003f24070 */
[----:B------:R-:W-:Y:S02]  /*6b80*/  IMAD R186, R3, R182, R186 ;  /* 0x000000b603ba7224 */ /* 0x000fe400078e02ba */
[----:B------:R-:W-:Y:S02]  /*6b90*/  @!P6 IMAD.IADD R176, R176, 0x1, -R3 ;  /* 0x00000001b0b0e824 */ /* 0x000fe400078e0a03 */
[----:B------:R-:W-:Y:S01]  /*6ba0*/  IMAD.HI.U32 R182, R5, R235, RZ ;  /* 0x000000eb05b67227 */ /* 0x000fe200078e00ff */
[----:B------:R-:W-:-:S03]  /*6bb0*/  ISETP.GT.U32.AND P6, PT, R3, R186, PT ;  /* 0x000000ba0300720c */ /* 0x000fc60003fc4070 */
[----:B------:R-:W-:Y:S01]  /*6bc0*/  @!P0 IMAD.MOV R97, RZ, RZ, -R97 ;  /* 0x000000ffff618224 */ /* 0x000fe200078e0a61 */
[C---:B------:R-:W-:Y:S01]  /*6bd0*/  ISETP.GT.U32.AND P0, PT, R3.reuse, R124, PT ;  /* 0x0000007c0300720c */ /* 0x040fe20003f04070 */
[----:B------:R-:W-:Y:S01]  /*6be0*/  @!P4 IMAD.MOV R96, RZ, RZ, -R96 ;  /* 0x000000ffff60c224 */ /* 0x000fe200078e0a60 */
[----:B------:R-:W-:Y:S01]  /*6bf0*/  ISETP.GT.U32.AND P4, PT, R3, R175, PT ;  /* 0x000000af0300720c */ /* 0x000fe20003f84070 */
[----:B------:R-:W-:Y:S01]  /*6c00*/  IMAD.MOV.U32 R181, RZ, RZ, R236 ;  /* 0x000000ffffb57224 */ /* 0x000fe200078e00ec */
[----:B------:R-:W-:Y:S01]  /*6c10*/  IABS R236, R106 ;  /* 0x0000006a00ec7213 */ /* 0x000fe20000000000 */
[----:B------:R-:W-:Y:S02]  /*6c20*/  IMAD.MOV R182, RZ, RZ, -R182 ;  /* 0x000000ffffb67224 */ /* 0x000fe400078e0ab6 */
[----:B------:R-:W-:Y:S01]  /*6c30*/  @!P1 IMAD.IADD R180, R180, 0x1, -R3 ;  /* 0x00000001b4b49824 */ /* 0x000fe200078e0a03 */
[----:B------:R-:W-:Y:S01]  /*6c40*/  ISETP.GE.AND P1, PT, R98, RZ, PT ;  /* 0x000000ff6200720c */ /* 0x000fe20003f26270 */
[----:B------:R-:W-:-:S04]  /*6c50*/  IMAD.HI.U32 R98, R5, R181, RZ ;  /* 0x000000b505627227 */ /* 0x000fc800078e00ff */
[C---:B------:R-:W-:Y:S01]  /*6c60*/  IMAD R235, R3.reuse, R182, R235 ;  /* 0x000000b603eb7224 */ /* 0x040fe200078e02eb */
[----:B------:R-:W-:Y:S01]  /*6c70*/  IABS R182, R103 ;  /* 0x0000006700b67213 */ /* 0x000fe20000000000 */
[----:B------:R-:W-:Y:S02]  /*6c80*/  IMAD.MOV R98, RZ, RZ, -R98 ;  /* 0x000000ffff627224 */ /* 0x000fe400078e0a62 */
[----:B------:R-:W-:Y:S01]  /*6c90*/  @!P6 IMAD.IADD R186, R186, 0x1, -R3 ;  /* 0x00000001babae824 */ /* 0x000fe200078e0a03 */
[C---:B------:R-:W-:Y:S01]  /*6ca0*/  ISETP.GT.U32.AND P6, PT, R3.reuse, R235, PT ;  /* 0x000000eb0300720c */ /* 0x040fe20003fc4070 */
[----:B------:R-:W-:Y:S02]  /*6cb0*/  IMAD R181, R3, R98, R181 ;  /* 0x0000006203b57224 */ /* 0x000fe400078e02b5 */
[----:B------:R-:W-:Y:S01]  /*6cc0*/  @!P0 IMAD.IADD R124, R124, 0x1, -R3 ;  /* 0x000000017c7c8824 */ /* 0x000fe200078e0a03 */
[----:B------:R-:W-:Y:S01]  /*6cd0*/  ISETP.GE.AND P0, PT, R100, RZ, PT ;  /* 0x000000ff6400720c */ /* 0x000fe20003f06270 */
[----:B------:R-:W-:-:S02]  /*6ce0*/  IMAD.MOV.U32 R98, RZ, RZ, R180 ;  /* 0x000000ffff627224 */ /* 0x000fc400078e00b4 */
[----:B------:R-:W-:Y:S01]  /*6cf0*/  @!P4 IMAD.IADD R175, R175, 0x1, -R3 ;  /* 0x00000001afafc824 */ /* 0x000fe200078e0a03 */
[----:B------:R-:W-:Y:S01]  /*6d00*/  ISETP.GE.AND P4, PT, R99, RZ, PT ;  /* 0x000000ff6300720c */ /* 0x000fe20003f86270 */
[----:B------:R-:W-:-:S04]  /*6d10*/  IMAD.HI.U32 R99, R5, R105, RZ ;  /* 0x0000006905637227 */ /* 0x000fc800078e00ff */
[----:B------:R-:W-:Y:S01]  /*6d20*/  @!P2 IMAD.MOV R98, RZ, RZ, -R98 ;  /* 0x000000ffff62a224 */ /* 0x000fe200078e0a62 */
[----:B------:R-:W-:Y:S01]  /*6d30*/  ISETP.GT.U32.AND P2, PT, R3, R124, PT ;  /* 0x0000007c0300720c */ /* 0x000fe20003f44070 */
[----:B------:R-:W-:Y:S02]  /*6d40*/  IMAD.MOV R180, RZ, RZ, -R99 ;  /* 0x000000ffffb47224 */ /* 0x000fe400078e0a63 */
[----:B------:R-:W-:Y:S01]  /*6d50*/  IMAD.MOV.U32 R99, RZ, RZ, R176 ;  /* 0x000000ffff637224 */ /* 0x000fe200078e00b0 */
[----:B------:R-:W-:Y:S01]  /*6d60*/  IABS R176, R104 ;  /* 0x0000006800b07213 */ /* 0x000fe20000000000 */
[----:B------:R-:W-:Y:S02]  /*6d70*/  IMAD.MOV.U32 R100, RZ, RZ, R175 ;  /* 0x000000ffff647224 */ /* 0x000fe400078e00af */
[----:B------:R-:W-:Y:S02]  /*6d80*/  @!P6 IMAD.IADD R235, R235, 0x1, -R3 ;  /* 0x00000001ebebe824 */ /* 0x000fe400078e0a03 */
[----:B------:R-:W-:Y:S01]  /*6d90*/  @!P3 IMAD.MOV R99, RZ, RZ, -R99 ;  /* 0x000000ffff63b224 */ /* 0x000fe200078e0a63 */
[C---:B------:R-:W-:Y:S01]  /*6da0*/  ISETP.GT.U32.AND P3, PT, R3.reuse, R186, PT ;  /* 0x000000ba0300720c */ /* 0x040fe20003f64070 */
[----:B------:R-:W-:Y:S01]  /*6db0*/  @!P5 IMAD.MOV R100, RZ, RZ, -R100 ;  /* 0x000000ffff64d224 */ /* 0x000fe200078e0a64 */
[C---:B------:R-:W-:Y:S01]  /*6dc0*/  ISETP.GT.U32.AND P5, PT, R3.reuse, R181, PT ;  /* 0x000000b50300720c */ /* 0x040fe20003fa4070 */
[C---:B------:R-:W-:Y:S01]  /*6dd0*/  IMAD R105, R3.reuse, R180, R105 ;  /* 0x000000b403697224 */ /* 0x040fe200078e0269 */
[----:B------:R-:W-:Y:S01]  /*6de0*/  ISETP.GT.U32.AND P6, PT, R3, R235, PT ;  /* 0x000000eb0300720c */ /* 0x000fe20003fc4070 */
[----:B------:R-:W-:-:S04]  /*6df0*/  IMAD.HI.U32 R175, R5, R182, RZ ;  /* 0x000000b605af7227 */ /* 0x000fc800078e00ff */
[----:B------:R-:W-:Y:S01]  /*6e00*/  @!P2 IMAD.IADD R124, R124, 0x1, -R3 ;  /* 0x000000017c7ca824 */ /* 0x000fe200078e0a03 */
[----:B------:R-:W-:Y:S01]  /*6e10*/  ISETP.GT.U32.AND P2, PT, R3, R105, PT ;  /* 0x000000690300720c */ /* 0x000fe20003f44070 */
[----:B------:R-:W-:Y:S02]  /*6e20*/  IMAD.MOV R175, RZ, RZ, -R175 ;  /* 0x000000ffffaf7224 */ /* 0x000fe400078e0aaf */
[--C-:B------:R-:W-:Y:S01]  /*6e30*/  @!P3 IMAD.IADD R186, R186, 0x1, -R3.reuse ;  /* 0x00000001babab824 */ /* 0x100fe200078e0a03 */
[----:B------:R-:W-:Y:S01]  /*6e40*/  ISETP.GE.AND P3, PT, R101, RZ, PT ;  /* 0x000000ff6500720c */ /* 0x000fe20003f66270 */
[----:B------:R-:W-:Y:S01]  /*6e50*/  IMAD R182, R3, R175, R182 ;  /* 0x000000af03b67224 */ /* 0x000fe200078e02b6 */
[----:B------:R-:W-:Y:S01]  /*6e60*/  IABS R175, R107 ;  /* 0x0000006b00af7213 */ /* 0x000fe20000000000 */
[--C-:B------:R-:W-:Y:S02]  /*6e70*/  @!P5 IMAD.IADD R181, R181, 0x1, -R3.reuse ;  /* 0x00000001b5b5d824 */ /* 0x100fe400078e0a03 */
[----:B------:R-:W-:Y:S01]  /*6e80*/  @!P6 IMAD.IADD R235, R235, 0x1, -R3 ;  /* 0x00000001ebebe824 */ /* 0x000fe200078e0a03 */
[C---:B------:R-:W-:Y:S01]  /*6e90*/  ISETP.GT.U32.AND P6, PT, R3.reuse, R182, PT ;  /* 0x000000b60300720c */ /* 0x040fe20003fc4070 */
[----:B------:R-:W-:Y:S01]  /*6ea0*/  IMAD.MOV.U32 R101, RZ, RZ, R124 ;  /* 0x000000ffff657224 */ /* 0x000fe200078e007c */
[----:B------:R-:W-:Y:S01]  /*6eb0*/  ISETP.GT.U32.AND P5, PT, R3, R181, PT ;  /* 0x000000b50300720c */ /* 0x000fe20003fa4070 */
[----:B------:R-:W-:-:S04]  /*6ec0*/  IMAD.HI.U32 R124, R5, R236, RZ ;  /* 0x000000ec057c7227 */ /* 0x000fc800078e00ff */
[----:B------:R-:W-:-:S04]  /*6ed0*/  IMAD.HI.U32 R180, R5, R176, RZ ;  /* 0x000000b005b47227 */ /* 0x000fc800078e00ff */
[--C-:B------:R-:W-:Y:S02]  /*6ee0*/  @!P2 IMAD.IADD R105, R105, 0x1, -R3.reuse ;  /* 0x000000016969a824 */ /* 0x100fe400078e0a03 */
[----:B------:R-:W-:Y:S02]  /*6ef0*/  IMAD.MOV R124, RZ, RZ, -R124 ;  /* 0x000000ffff7c7224 */ /* 0x000fe400078e0a7c */
[----:B------:R-:W-:Y:S01]  /*6f00*/  IMAD.MOV R180, RZ, RZ, -R180 ;  /* 0x000000ffffb47224 */ /* 0x000fe200078e0ab4 */
[C---:B------:R-:W-:Y:S01]  /*6f10*/  ISETP.GT.U32.AND P2, PT, R3.reuse, R105, PT ;  /* 0x000000690300720c */ /* 0x040fe20003f44070 */
[C---:B------:R-:W-:Y:S01]  /*6f20*/  IMAD R124, R3.reuse, R124, R236 ;  /* 0x0000007c037c7224 */ /* 0x040fe200078e02ec */
[----:B------:R-:W-:Y:S01]  /*6f30*/  IABS R236, R110 ;  /* 0x0000006e00ec7213 */ /* 0x000fe20000000000 */
[C---:B------:R-:W-:Y:S01]  /*6f40*/  IMAD R176, R3.reuse, R180, R176 ;  /* 0x000000b403b07224 */ /* 0x040fe200078e02b0 */
[----:B------:R-:W-:Y:S01]  /*6f50*/  IABS R180, R109 ;  /* 0x0000006d00b47213 */ /* 0x000fe20000000000 */
[--C-:B------:R-:W-:Y:S01]  /*6f60*/  @!P6 IMAD.IADD R182, R182, 0x1, -R3.reuse ;  /* 0x00000001b6b6e824 */ /* 0x100fe200078e0a03 */
[----:B------:R-:W-:Y:S01]  /*6f70*/  ISETP.GT.U32.AND P6, PT, R3, R124, PT ;  /* 0x0000007c0300720c */ /* 0x000fe20003fc4070 */
[----:B------:R-:W-:Y:S01]  /*6f80*/  @!P5 IMAD.IADD R181, R181, 0x1, -R3 ;  /* 0x00000001b5b5d824 */ /* 0x000fe200078e0a03 */
[----:B------:R-:W-:Y:S01]  /*6f90*/  ISETP.GT.U32.AND P5, PT, R3, R176, PT ;  /* 0x000000b00300720c */ /* 0x000fe20003fa4070 */
[----:B------:R-:W-:Y:S01]  /*6fa0*/  @!P1 IMAD.MOV R101, RZ, RZ, -R101 ;  /* 0x000000ffff659224 */ /* 0x000fe200078e0a65 */
[----:B------:R-:W-:Y:S01]  /*6fb0*/  ISETP.GE.AND P1, PT, R102, RZ, PT ;  /* 0x000000ff6600720c */ /* 0x000fe20003f26270 */
[----:B------:R-:W-:-:S04]  /*6fc0*/  IMAD.HI.U32 R102, R5, R175, RZ ;  /* 0x000000af05667227 */ /* 0x000fc800078e00ff */
[----:B------:R-:W-:Y:S01]  /*6fd0*/  @!P2 IMAD.IADD R105, R105, 0x1, -R3 ;  /* 0x000000016969a824 */ /* 0x000fe200078e0a03 */
[----:B------:R-:W-:Y:S01]  /*6fe0*/  ISETP.GE.AND P2, PT, R103, RZ, PT ;  /* 0x000000ff6700720c */ /* 0x000fe20003f46270 */
[----:B------:R-:W-:Y:S02]  /*6ff0*/  IMAD.MOV R102, RZ, RZ, -R102 ;  /* 0x000000ffff667224 */ /* 0x000fe400078e0a66 */
[----:B------:R-:W-:-:S04]  /*7000*/  IMAD.HI.U32 R103, R5, R180, RZ ;  /* 0x000000b405677227 */ /* 0x000fc800078e00ff */
[C---:B------:R-:W-:Y:S02]  /*7010*/  IMAD R175, R3.reuse, R102, R175 ;  /* 0x0000006603af7224 */ /* 0x040fe400078e02af */
[----:B------:R-:W-:Y:S02]  /*7020*/  @!P6 IMAD.IADD R124, R124, 0x1, -R3 ;  /* 0x000000017c7ce824 */ /* 0x000fe400078e0a03 */
[----:B------:R-:W-:Y:S02]  /*7030*/  IMAD.MOV R103, RZ, RZ, -R103 ;  /* 0x000000ffff677224 */ /* 0x000fe400078e0a67 */
[----:B------:R-:W-:Y:S01]  /*7040*/  IMAD.MOV.U32 R102, RZ, RZ, R186 ;  /* 0x000000ffff667224 */ /* 0x000fe200078e00ba */
[C---:B------:R-:W-:Y:S01]  /*7050*/  ISETP.GT.U32.AND P6, PT, R3.reuse, R124, PT ;  /* 0x0000007c0300720c */ /* 0x040fe20003fc4070 */
[----:B------:R-:W-:Y:S01]  /*7060*/  @!P5 IMAD.IADD R176, R176, 0x1, -R3 ;  /* 0x00000001b0b0d824 */ /* 0x000fe200078e0a03 */
[----:B------:R-:W-:Y:S01]  /*7070*/  ISETP.GE.AND P5, PT, R104, RZ, PT ;  /* 0x000000ff6800720c */ /* 0x000fe20003fa6270 */
[----:B------:R-:W-:-:S02]  /*7080*/  IMAD R180, R3, R103, R180 ;  /* 0x0000006703b47224 */ /* 0x000fc400078e02b4 */
[----:B------:R-:W-:Y:S01]  /*7090*/  @!P4 IMAD.MOV R102, RZ, RZ, -R102 ;  /* 0x000000ffff66c224 */ /* 0x000fe200078e0a66 */
[----:B------:R-:W-:Y:S01]  /*70a0*/  ISETP.GT.U32.AND P4, PT, R3, R182, PT ;  /* 0x000000b60300720c */ /* 0x000fe20003f84070 */
[----:B------:R-:W-:Y:S02]  /*70b0*/  IMAD.MOV.U32 R104, RZ, RZ, R181 ;  /* 0x000000ffff687224 */ /* 0x000fe400078e00b5 */
[----:B------:R-:W-:-:S04]  /*70c0*/  IMAD.HI.U32 R186, R5, R239, RZ ;  /* 0x000000ef05ba7227 */ /* 0x000fc800078e00ff */
[----:B------:R-:W-:Y:S02]  /*70d0*/  IMAD.MOV.U32 R103, RZ, RZ, R235 ;  /* 0x000000ffff677224 */ /* 0x000fe400078e00eb */
[----:B------:R-:W-:Y:S01]  /*70e0*/  @!P3 IMAD.MOV R104, RZ, RZ, -R104 ;  /* 0x000000ffff68b224 */ /* 0x000fe200078e0a68 */
[C---:B------:R-:W-:Y:S01]  /*70f0*/  ISETP.GT.U32.AND P3, PT, R3.reuse, R180, PT ;  /* 0x000000b40300720c */ /* 0x040fe20003f64070 */
[----:B------:R-:W-:Y:S02]  /*7100*/  IMAD.MOV R186, RZ, RZ, -R186 ;  /* 0x000000ffffba7224 */ /* 0x000fe400078e0aba */
[----:B------:R-:W-:Y:S01]  /*7110*/  @!P0 IMAD.MOV R103, RZ, RZ, -R103 ;  /* 0x000000ffff678224 */ /* 0x000fe200078e0a67 */
[C---:B------:R-:W-:Y:S01]  /*7120*/  ISETP.GT.U32.AND P0, PT, R3.reuse, R176, PT ;  /* 0x000000b00300720c */ /* 0x040fe20003f04070 */
[----:B------:R-:W-:Y:S01]  /*7130*/  IMAD R181, R3, R186, R239 ;  /* 0x000000ba03b57224 */ /* 0x000fe200078e02ef */
[----:B------:R-:W-:Y:S01]  /*7140*/  IABS R186, R111 ;  /* 0x0000006f00ba7213 */ /* 0x000fe20000000000 */
[----:B------:R-:W-:-:S02]  /*7150*/  @!P6 IMAD.IADD R124, R124, 0x1, -R3 ;  /* 0x000000017c7ce824 */ /* 0x000fc400078e0a03 */
[----:B------:R-:W-:Y:S01]  /*7160*/  @!P4 IMAD.IADD R182, R182, 0x1, -R3 ;  /* 0x00000001b6b6c824 */ /* 0x000fe200078e0a03 */
[C---:B------:R-:W-:Y:S01]  /*7170*/  ISETP.GT.U32.AND P6, PT, R3.reuse, R181, PT ;  /* 0x000000b50300720c */ /* 0x040fe20003fc4070 */
[----:B------:R-:W-:Y:S01]  /*7180*/  @!P1 IMAD.MOV R105, RZ, RZ, -R105 ;  /* 0x000000ffff699224 */ /* 0x000fe200078e0a69 */
[----:B------:R-:W-:Y:S01]  /*7190*/  ISETP.GT.U32.AND P4, PT, R3, R175, PT ;  /* 0x000000af0300720c */ /* 0x000fe20003f84070 */
[--C-:B------:R-:W-:Y:S01]  /*71a0*/  @!P3 IMAD.IADD R180, R180, 0x1, -R3.reuse ;  /* 0x00000001b4b4b824 */ /* 0x100fe200078e0a03 */
[----:B------:R-:W-:Y:S01]  /*71b0*/  ISETP.GE.AND P1, PT, R106, RZ, PT ;  /* 0x000000ff6a00720c */ /* 0x000fe20003f26270 */
[----:B------:R-:W-:Y:S02]  /*71c0*/  IMAD.MOV.U32 R106, RZ, RZ, R182 ;  /* 0x000000ffff6a7224 */ /* 0x000fe400078e00b6 */
[----:B------:R-:W-:Y:S01]  /*71d0*/  @!P0 IMAD.IADD R176, R176, 0x1, -R3 ;  /* 0x00000001b0b08824 */ /* 0x000fe200078e0a03 */
[----:B------:R-:W-:Y:S01]  /*71e0*/  ISETP.GE.AND P0, PT, R109, RZ, PT ;  /* 0x000000ff6d00720c */ /* 0x000fe20003f06270 */
[----:B------:R-:W-:Y:S01]  /*71f0*/  IMAD.HI.U32 R109, R5, R236, RZ ;  /* 0x000000ec056d7227 */ /* 0x000fe200078e00ff */
[----:B------:R-:W-:-:S03]  /*7200*/  ISETP.GT.U32.AND P3, PT, R3, R180, PT ;  /* 0x000000b40300720c */ /* 0x000fc60003f64070 */
[----:B------:R-:W-:Y:S02]  /*7210*/  @!P6 IMAD.IADD R181, R181, 0x1, -R3 ;  /* 0x00000001b5b5e824 */ /* 0x000fe400078e0a03 */
[----:B------:R-:W-:Y:S02]  /*7220*/  IMAD.MOV R109, RZ, RZ, -R109 ;  /* 0x000000ffff6d7224 */ /* 0x000fe400078e0a6d */
[----:B------:R-:W-:Y:S01]  /*7230*/  @!P4 IMAD.IADD R175, R175, 0x1, -R3 ;  /* 0x00000001afafc824 */ /* 0x000fe200078e0a03 */
[----:B------:R-:W-:Y:S01]  /*7240*/  ISETP.GE.AND P4, PT, R108, RZ, PT ;  /* 0x000000ff6c00720c */ /* 0x000fe20003f86270 */
[----:B------:R-:W-:Y:S01]  /*7250*/  @!P2 IMAD.MOV R106, RZ, RZ, -R106 ;  /* 0x000000ffff6aa224 */ /* 0x000fe200078e0a6a */
[----:B------:R-:W-:Y:S01]  /*7260*/  IABS R108, R113 ;  /* 0x00000071006c7213 */ /* 0x000fe20000000000 */
[----:B------:R-:W-:Y:S01]  /*7270*/  IMAD R182, R3, R109, R236 ;  /* 0x0000006d03b67224 */ /* 0x000fe200078e02ec */
[----:B------:R-:W-:Y:S01]  /*7280*/  ISETP.GE.AND P2, PT, R107, RZ, PT ;  /* 0x000000ff6b00720c */ /* 0x000fe20003f46270 */
[----:B------:R-:W-:Y:S01]  /*7290*/  IMAD.MOV.U32 R107, RZ, RZ, R176 ;  /* 0x000000ffff6b7224 */ /* 0x000fe200078e00b0 */
[----:B------:R-:W-:Y:S01]  /*72a0*/  ISETP.GT.U32.AND P6, PT, R3, R181, PT ;  /* 0x000000b50300720c */ /* 0x000fe20003fc4070 */
[----:B------:R-:W-:-:S04]  /*72b0*/  IMAD.HI.U32 R109, R5, R186, RZ ;  /* 0x000000ba056d7227 */ /* 0x000fc800078e00ff */
[----:B------:R-:W-:Y:S02]  /*72c0*/  IMAD.MOV.U32 R176, RZ, RZ, R108 ;  /* 0x000000ffffb07224 */ /* 0x000fe400078e006c */
[----:B------:R-:W-:Y:S01]  /*72d0*/  @!P3 IMAD.IADD R180, R180, 0x1, -R3 ;  /* 0x00000001b4b4b824 */ /* 0x000fe200078e0a03 */
[C---:B------:R-:W-:Y:S01]  /*72e0*/  ISETP.GT.U32.AND P3, PT, R3.reuse, R182, PT ;  /* 0x000000b60300720c */ /* 0x040fe20003f64070 */
[----:B------:R-:W-:Y:S02]  /*72f0*/  IMAD.MOV.U32 R108, RZ, RZ, R124 ;  /* 0x000000ffff6c7224 */ /* 0x000fe400078e007c */
[----:B------:R-:W-:Y:S01]  /*7300*/  @!P5 IMAD.MOV R107, RZ, RZ, -R107 ;  /* 0x000000ffff6bd224 */ /* 0x000fe200078e0a6b */
[----:B------:R-:W-:Y:S01]  /*7310*/  ISETP.GT.U32.AND P5, PT, R3, R175, PT ;  /* 0x000000af0300720c */ /* 0x000fe20003fa4070 */
[----:B------:R-:W-:Y:S02]  /*7320*/  IMAD.MOV R124, RZ, RZ, -R109 ;  /* 0x000000ffff7c7224 */ /* 0x000fe400078e0a6d */
[----:B------:R-:W-:-:S02]  /*7330*/  IMAD.MOV.U32 R109, RZ, RZ, R180 ;  /* 0x000000ffff6d7224 */ /* 0x000fc400078e00b4 */
[----:B------:R-:W-:Y:S01]  /*7340*/  IMAD R180, R3, R124, R186 ;  /* 0x0000007c03b47224 */ /* 0x000fe200078e02ba */
[----:B------:R-:W-:Y:S01]  /*7350*/  IABS R186, R114 ;  /* 0x0000007200ba7213 */ /* 0x000fe20000000000 */
[----:B------:R-:W-:Y:S01]  /*7360*/  @!P1 IMAD.MOV R108, RZ, RZ, -R108 ;  /* 0x000000ffff6c9224 */ /* 0x000fe200078e0a6c */
[----:B------:R-:W-:Y:S01]  /*7370*/  ISETP.GE.AND P1, PT, R110, RZ, PT ;  /* 0x000000ff6e00720c */ /* 0x000fe20003f26270 */
[----:B------:R-:W-:Y:S01]  /*7380*/  @!P6 IMAD.IADD R181, R181, 0x1, -R3 ;  /* 0x00000001b5b5e824 */ /* 0x000fe200078e0a03 */
[----:B------:R-:W-:Y:S01]  /*7390*/  ISETP.GT.U32.AND P6, PT, R3, R180, PT ;  /* 0x000000b40300720c */ /* 0x000fe20003fc4070 */
[----:B------:R-:W-:-:S04]  /*73a0*/  IMAD.HI.U32 R110, R5, R176, RZ ;  /* 0x000000b0056e7227 */ /* 0x000fc800078e00ff */
[----:B------:R-:W-:Y:S02]  /*73b0*/  IMAD.MOV R110, RZ, RZ, -R110 ;  /* 0x000000ffff6e7224 */ /* 0x000fe400078e0a6e */
[--C-:B------:R-:W-:Y:S01]  /*73c0*/  @!P5 IMAD.IADD R175, R175, 0x1, -R3.reuse ;  /* 0x00000001afafd824 */ /* 0x100fe200078e0a03 */
[----:B------:R-:W-:Y:S01]  /*73d0*/  ISETP.GE.AND P5, PT, R113, RZ, PT ;  /* 0x000000ff7100720c */ /* 0x000fe20003fa6270 */
[C---:B------:R-:W-:Y:S01]  /*73e0*/  IMAD R124, R3.reuse, R110, R176 ;  /* 0x0000006e037c7224 */ /* 0x040fe200078e02b0 */
[----:B------:R-:W-:Y:S01]  /*73f0*/  IABS R113, R116 ;  /* 0x0000007400717213 */ /* 0x000fe20000000000 */
[----:B------:R-:W-:Y:S01]  /*7400*/  @!P3 IMAD.IADD R182, R182, 0x1, -R3 ;  /* 0x00000001b6b6b824 */ /* 0x000fe200078e0a03 */
[----:B------:R-:W-:Y:S01]  /*7410*/  ISETP.GE.AND P3, PT, R116, RZ, PT ;  /* 0x000000ff7400720c */ /* 0x000fe20003f66270 */
[----:B------:R-:W-:Y:S01]  /*7420*/  IMAD.MOV.U32 R110, RZ, RZ, R175 ;  /* 0x000000ffff6e7224 */ /* 0x000fe200078e00af */
[----:B------:R-:W-:Y:S01]  /*7430*/  IABS R116, R112 ;  /* 0x0000007000747213 */ /* 0x000fe20000000000 */
[----:B------:R-:W-:Y:S01]  /*7440*/  @!P6 IMAD.IADD R180, R180, 0x1, -R3 ;  /* 0x00000001b4b4e824 */ /* 0x000fe200078e0a03 */
[----:B------:R-:W-:Y:S01]  /*7450*/  IABS R176, R115 ;  /* 0x0000007300b07213 */ /* 0x000fe20000000000 */
[----:B------:R-:W-:Y:S01]  /*7460*/  @!P2 IMAD.MOV R110, RZ, RZ, -R110 ;  /* 0x000000ffff6ea224 */ /* 0x000fe200078e0a6e */
[----:B------:R-:W-:Y:S01]  /*7470*/  ISETP.GT.U32.AND P2, PT, R3, R182, PT ;  /* 0x000000b60300720c */ /* 0x000fe20003f44070 */
[----:B------:R-:W-:Y:S01]  /*7480*/  IMAD.HI.U32 R235, R5, R113, RZ ;  /* 0x0000007105eb7227 */ /* 0x000fe200078e00ff */
[----:B------:R-:W-:-:S03]  /*7490*/  ISETP.GT.U32.AND P6, PT, R3, R180, PT ;  /* 0x000000b40300720c */ /* 0x000fc60003fc4070 */
[----:B------:R-:W-:Y:S01]  /*74a0*/  @!P0 IMAD.MOV R109, RZ, RZ, -R109 ;  /* 0x000000ffff6d8224 */ /* 0x000fe200078e0a6d */
[----:B------:R-:W-:Y:S01]  /*74b0*/  ISETP.GE.AND P0, PT, R111, RZ, PT ;  /* 0x000000ff6f00720c */ /* 0x000fe20003f06270 */
[----:B------:R-:W-:Y:S02]  /*74c0*/  IMAD.MOV.U32 R111, RZ, RZ, R181 ;  /* 0x000000ffff6f7224 */ /* 0x000fe400078e00b5 */
[----:B------:R-:W-:-:S04]  /*74d0*/  IMAD.HI.U32 R175, R5, R116, RZ ;  /* 0x0000007405af7227 */ /* 0x000fc800078e00ff */
[----:B------:R-:W-:Y:S02]  /*74e0*/  IMAD.MOV R181, RZ, RZ, -R235 ;  /* 0x000000ffffb57224 */ /* 0x000fe400078e0aeb */
[----:B------:R-:W-:Y:S02]  /*74f0*/  IMAD.MOV R175, RZ, RZ, -R175 ;  /* 0x000000ffffaf7224 */ /* 0x000fe400078e0aaf */
[----:B------:R-:W-:Y:S01]  /*7500*/  @!P4 IMAD.MOV R111, RZ, RZ, -R111 ;  /* 0x000000ffff6fc224 */ /* 0x000fe200078e0a6f */
[C---:B------:R-:W-:Y:S01]  /*7510*/  ISETP.GT.U32.AND P4, PT, R3.reuse, R124, PT ;  /* 0x0000007c0300720c */ /* 0x040fe20003f84070 */
[C---:B------:R-:W-:Y:S02]  /*7520*/  IMAD R181, R3.reuse, R181, R113 ;  /* 0x000000b503b57224 */ /* 0x040fe400078e0271 */
[C---:B------:R-:W-:Y:S01]  /*7530*/  IMAD R116, R3.reuse, R175, R116 ;  /* 0x000000af03747224 */ /* 0x040fe200078e0274 */
[----:B------:R-:W-:Y:S01]  /*7540*/  IABS R175, R117 ;  /* 0x0000007500af7213 */ /* 0x000fe20000000000 */
[--C-:B------:R-:W-:Y:S01]  /*7550*/  @!P2 IMAD.IADD R182, R182, 0x1, -R3.reuse ;  /* 0x00000001b6b6a824 */ /* 0x100fe200078e0a03 */
[C---:B------:R-:W-:Y:S01]  /*7560*/  ISETP.GT.U32.AND P2, PT, R3.reuse, R181, PT ;  /* 0x000000b50300720c */ /* 0x040fe20003f44070 */
[----:B------:R-:W-:Y:S01]  /*7570*/  @!P6 IMAD.IADD R180, R180, 0x1, -R3 ;  /* 0x00000001b4b4e824 */ /* 0x000fe200078e0a03 */
[----:B------:R-:W-:Y:S01]  /*7580*/  ISETP.GT.U32.AND P6, PT, R3, R116, PT ;  /* 0x000000740300720c */ /* 0x000fe20003fc4070 */
[----:B------:R-:W-:-:S04]  /*7590*/  IMAD.HI.U32 R113, R5, R176, RZ ;  /* 0x000000b005717227 */ /* 0x000fc800078e00ff */
[----:B------:R-:W-:Y:S01]  /*75a0*/  @!P4 IMAD.IADD R124, R124, 0x1, -R3 ;  /* 0x000000017c7cc824 */ /* 0x000fe200078e0a03 */
[----:B------:R-:W-:Y:S01]  /*75b0*/  ISETP.GE.AND P4, PT, R112, RZ, PT ;  /* 0x000000ff7000720c */ /* 0x000fe20003f86270 */
[----:B------:R-:W-:-:S04]  /*75c0*/  IMAD.HI.U32 R235, R5, R186, RZ ;  /* 0x000000ba05eb7227 */ /* 0x000fc800078e00ff */
[----:B------:R-:W-:Y:S01]  /*75d0*/  @!P2 IMAD.IADD R181, R181, 0x1, -R3 ;  /* 0x00000001b5b5a824 */ /* 0x000fe200078e0a03 */
[C---:B------:R-:W-:Y:S01]  /*75e0*/  ISETP.GT.U32.AND P2, PT, R3.reuse, R124, PT ;  /* 0x0000007c0300720c */ /* 0x040fe20003f44070 */
[----:B------:R-:W-:Y:S02]  /*75f0*/  IMAD.MOV R113, RZ, RZ, -R113 ;  /* 0x000000ffff717224 */ /* 0x000fe400078e0a71 */
[----:B------:R-:W-:Y:S02]  /*7600*/  IMAD.MOV R235, RZ, RZ, -R235 ;  /* 0x000000ffffeb7224 */ /* 0x000fe400078e0aeb */
[----:B------:R-:W-:Y:S01]  /*7610*/  @!P6 IMAD.IADD R116, R116, 0x1, -R3 ;  /* 0x000000017474e824 */ /* 0x000fe200078e0a03 */
[----:B------:R-:W-:Y:S01]  /*7620*/  ISETP.GT.U32.AND P6, PT, R3, R181, PT ;  /* 0x000000b50300720c */ /* 0x000fe20003fc4070 */
[----:B------:R-:W-:-:S04]  /*7630*/  IMAD.HI.U32 R236, R5, R175, RZ ;  /* 0x000000af05ec7227 */ /* 0x000fc800078e00ff */
[C---:B------:R-:W-:Y:S02]  /*7640*/  IMAD R176, R3.reuse, R113, R176 ;  /* 0x0000007103b07224 */ /* 0x040fe400078e02b0 */
[C---:B------:R-:W-:Y:S01]  /*7650*/  IMAD R186, R3.reuse, R235, R186 ;  /* 0x000000eb03ba7224 */ /* 0x040fe200078e02ba */
[----:B------:R-:W-:Y:S01]  /*7660*/  IABS R235, R118 ;  /* 0x0000007600eb7213 */ /* 0x000fe20000000000 */
[----:B------:R-:W-:Y:S02]  /*7670*/  IMAD.MOV.U32 R113, RZ, RZ, R180 ;  /* 0x000000ffff717224 */ /* 0x000fe400078e00b4 */
[----:B------:R-:W-:Y:S01]  /*7680*/  IMAD.MOV.U32 R112, RZ, RZ, R182 ;  /* 0x000000ffff707224 */ /* 0x000fe200078e00b6 */
[----:B------:R-:W-:Y:S01]  /*7690*/  IABS R182, R119 ;  /* 0x0000007700b67213 */ /* 0x000fe20000000000 */
[----:B------:R-:W-:Y:S02]  /*76a0*/  IMAD.MOV R236, RZ, RZ, -R236 ;  /* 0x000000ffffec7224 */ /* 0x000fe400078e0aec */
[----:B------:R-:W-:Y:S01]  /*76b0*/  @!P0 IMAD.MOV R113, RZ, RZ, -R113 ;  /* 0x000000ffff718224 */ /* 0x000fe200078e0a71 */
[C---:B------:R-:W-:Y:S01]  /*76c0*/  ISETP.GT.U32.AND P0, PT, R3.reuse, R186, PT ;  /* 0x000000ba0300720c */ /* 0x040fe20003f04070 */
[----:B------:R-:W-:Y:S01]  /*76d0*/  @!P1 IMAD.MOV R112, RZ, RZ, -R112 ;  /* 0x000000ffff709224 */ /* 0x000fe200078e0a70 */
[C---:B------:R-:W-:Y:S01]  /*76e0*/  ISETP.GT.U32.AND P1, PT, R3.reuse, R116, PT ;  /* 0x000000740300720c */ /* 0x040fe20003f24070 */
[----:B------:R-:W-:-:S02]  /*76f0*/  IMAD R180, R3, R236, R175 ;  /* 0x000000ec03b47224 */ /* 0x000fc400078e02af */
[--C-:B------:R-:W-:Y:S01]  /*7700*/  @!P2 IMAD.IADD R124, R124, 0x1, -R3.reuse ;  /* 0x000000017c7ca824 */ /* 0x100fe200078e0a03 */
[----:B------:R-:W-:Y:S01]  /*7710*/  ISETP.GT.U32.AND P2, PT, R3, R176, PT ;  /* 0x000000b00300720c */ /* 0x000fe20003f44070 */
[----:B------:R-:W-:Y:S01]  /*7720*/  @!P6 IMAD.IADD R181, R181, 0x1, -R3 ;  /* 0x00000001b5b5e824 */ /* 0x000fe200078e0a03 */
[----:B------:R-:W-:Y:S01]  /*7730*/  ISETP.GT.U32.AND P6, PT, R3, R180, PT ;  /* 0x000000b40300720c */ /* 0x000fe20003fc4070 */
[----:B------:R-:W-:-:S04]  /*7740*/  IMAD.HI.U32 R175, R5, R235, RZ ;  /* 0x000000eb05af7227 */ /* 0x000fc800078e00ff */
[----:B------:R-:W-:Y:S02]  /*7750*/  IMAD.MOV R175, RZ, RZ, -R175 ;  /* 0x000000ffffaf7224 */ /* 0x000fe400078e0aaf */
[--C-:B------:R-:W-:Y:S01]  /*7760*/  @!P0 IMAD.IADD R186, R186, 0x1, -R3.reuse ;  /* 0x00000001baba8824 */ /* 0x100fe200078e0a03 */
[----:B------:R-:W-:Y:S01]  /*7770*/  ISETP.GE.AND P0, PT, R115, RZ, PT ;  /* 0x000000ff7300720c */ /* 0x000fe20003f06270 */
[----:B------:R-:W-:Y:S01]  /*7780*/  @!P1 IMAD.IADD R116, R116, 0x1, -R3 ;  /* 0x0000000174749824 */ /* 0x000fe200078e0a03 */
[----:B------:R-:W-:Y:S01]  /*7790*/  ISETP.GE.AND P1, PT, R114, RZ, PT ;  /* 0x000000ff7200720c */ /* 0x000fe20003f26270 */
[C---:B------:R-:W-:Y:S01]  /*77a0*/  IMAD R175, R3.reuse, R175, R235 ;  /* 0x000000af03af7224 */ /* 0x040fe200078e02eb */
[----:B------:R-:W-:Y:S01]  /*77b0*/  IABS R235, R158 ;  /* 0x0000009e00eb7213 */ /* 0x000fe20000000000 */
[--C-:B------:R-:W-:Y:S01]  /*77c0*/  @!P2 IMAD.IADD R176, R176, 0x1, -R3.reuse ;  /* 0x00000001b0b0a824 */ /* 0x100fe200078e0a03 */
[C---:B------:R-:W-:Y:S01]  /*77d0*/  ISETP.GT.U32.AND P2, PT, R3.reuse, R186, PT ;  /* 0x000000ba0300720c */ /* 0x040fe20003f44070 */
[----:B------:R-:W-:Y:S01]  /*77e0*/  @!P4 IMAD.MOV R116, RZ, RZ, -R116 ;  /* 0x000000ffff74c224 */ /* 0x000fe200078e0a74 */
[C---:B------:R-:W-:Y:S01]  /*77f0*/  ISETP.GT.U32.AND P4, PT, R3.reuse, R175, PT ;  /* 0x000000af0300720c */ /* 0x040fe20003f84070 */
[----:B------:R-:W-:Y:S01]  /*7800*/  @!P6 IMAD.IADD R180, R180, 0x1, -R3 ;  /* 0x00000001b4b4e824 */ /* 0x000fe200078e0a03 */
[----:B------:R-:W-:Y:S01]  /*7810*/  ISETP.GT.U32.AND P6, PT, R3, R176, PT ;  /* 0x000000b00300720c */ /* 0x000fe20003fc4070 */
[----:B------:R-:W-:-:S04]  /*7820*/  IMAD.HI.U32 R236, R5, R182, RZ ;  /* 0x000000b605ec7227 */ /* 0x000fc800078e00ff */
[----:B------:R-:W-:Y:S02]  /*7830*/  IMAD.MOV.U32 R115, RZ, RZ, R181 ;  /* 0x000000ffff737224 */ /* 0x000fe400078e00b5 */
[----:B------:R-:W-:Y:S02]  /*7840*/  IMAD.MOV R236, RZ, RZ, -R236 ;  /* 0x000000ffffec7224 */ /* 0x000fe400078e0aec */
[----:B------:R-:W-:Y:S01]  /*7850*/  @!P3 IMAD.MOV R115, RZ, RZ, -R115 ;  /* 0x000000ffff73b224 */ /* 0x000fe200078e0a73 */
[----:B------:R-:W-:Y:S01]  /*7860*/  ISETP.GE.AND P3, PT, R117, RZ, PT ;  /* 0x000000ff7500720c */ /* 0x000fe20003f66270 */
[----:B------:R-:W-:Y:S01]  /*7870*/  IMAD.MOV.U32 R114, RZ, RZ, R124 ;  /* 0x000000ffff727224 */ /* 0x000fe200078e007c */
[----:B------:R-:W-:Y:S01]  /*7880*/  IABS R117, R121 ;  /* 0x0000007900757213 */ /* 0x000fe20000000000 */
[----:B------:R-:W-:Y:S01]  /*7890*/  IMAD R124, R3, R236, R182 ;  /* 0x000000ec037c7224 */ /* 0x000fe200078e02b6 */
[----:B------:R-:W-:Y:S01]  /*78a0*/  IABS R182, R120 ;  /* 0x0000007800b67213 */ /* 0x000fe20000000000 */
[--C-:B------:R-:W-:Y:S01]  /*78b0*/  @!P2 IMAD.IADD R186, R186, 0x1, -R3.reuse ;  /* 0x00000001babaa824 */ /* 0x100fe200078e0a03 */
[----:B------:R-:W-:Y:S01]  /*78c0*/  ISETP.GE.AND P2, PT, R118, RZ, PT ;  /* 0x000000ff7600720c */ /* 0x000fe20003f46270 */
[--C-:B------:R-:W-:Y:S01]  /*78d0*/  @!P4 IMAD.IADD R175, R175, 0x1, -R3.reuse ;  /* 0x00000001afafc824 */ /* 0x100fe200078e0a03 */
[----:B------:R-:W-:Y:S01]  /*78e0*/  ISETP.GE.AND P4, PT, R158, RZ, PT ;  /* 0x000000ff9e00720c */ /* 0x000fe20003f86270 */
[----:B------:R-:W-:Y:S01]  /*78f0*/  @!P6 IMAD.IADD R176, R176, 0x1, -R3 ;  /* 0x00000001b0b0e824 */ /* 0x000fe200078e0a03 */
[----:B------:R-:W-:Y:S01]  /*7900*/  ISETP.GT.U32.AND P6, PT, R3, R124, PT ;  /* 0x0000007c0300720c */ /* 0x000fe20003fc4070 */
[----:B------:R-:W-:-:S02]  /*7910*/  IMAD.MOV.U32 R158, RZ, RZ, R117 ;  /* 0x000000ffff9e7224 */ /* 0x000fc400078e0075 */
[----:B------:R-:W-:Y:S02]  /*7920*/  IMAD.MOV.U32 R117, RZ, RZ, R186 ;  /* 0x000000ffff757224 */ /* 0x000fe400078e00ba */
[----:B------:R-:W-:Y:S01]  /*7930*/  @!P5 IMAD.MOV R114, RZ, RZ, -R114 ;  /* 0x000000ffff72d224 */ /* 0x000fe200078e0a72 */
[C---:B------:R-:W-:Y:S01]  /*7940*/  ISETP.GT.U32.AND P5, PT, R3.reuse, R180, PT ;  /* 0x000000b40300720c */ /* 0x040fe20003fa4070 */
[----:B------:R-:W-:Y:S01]  /*7950*/  @!P1 IMAD.MOV R117, RZ, RZ, -R117 ;  /* 0x000000ffff759224 */ /* 0x000fe200078e0a75 */
[----:B------:R-:W-:Y:S01]  /*7960*/  ISETP.GT.U32.AND P1, PT, R3, R175, PT ;  /* 0x000000af0300720c */ /* 0x000fe20003f24070 */
[----:B------:R-:W-:-:S04]  /*7970*/  IMAD.HI.U32 R236, R5, R182, RZ ;  /* 0x000000b605ec7227 */ /* 0x000fc800078e00ff */
[----:B------:R-:W-:-:S04]  /*7980*/  IMAD.HI.U32 R181, R5, R235, RZ ;  /* 0x000000eb05b57227 */ /* 0x000fc800078e00ff */
[----:B------:R-:W-:Y:S02]  /*7990*/  IMAD.MOV R236, RZ, RZ, -R236 ;  /* 0x000000ffffec7224 */ /* 0x000fe400078e0aec */
[----:B------:R-:W-:Y:S02]  /*79a0*/  @!P6 IMAD.IADD R124, R124, 0x1, -R3 ;  /* 0x000000017c7ce824 */ /* 0x000fe400078e0a03 */
[----:B------:R-:W-:Y:S02]  /*79b0*/  IMAD.MOV.U32 R118, RZ, RZ, R176 ;  /* 0x000000ffff767224 */ /* 0x000fe400078e00b0 */
[----:B------:R-:W-:Y:S02]  /*79c0*/  IMAD.MOV R181, RZ, RZ, -R181 ;  /* 0x000000ffffb57224 */ /* 0x000fe400078e0ab5 */
[----:B------:R-:W-:Y:S01]  /*79d0*/  IMAD R176, R3, R236, R182 ;  /* 0x000000ec03b07224 */ /* 0x000fe200078e02b6 */
[----:B------:R-:W-:Y:S01]  /*79e0*/  IABS R182, R123 ;  /* 0x0000007b00b67213 */ /* 0x000fe20000000000 */
[----:B------:R-:W-:Y:S01]  /*79f0*/  @!P5 IMAD.IADD R180, R180, 0x1, -R3 ;  /* 0x00000001b4b4d824 */ /* 0x000fe200078e0a03 */
[----:B------:R-:W-:Y:S01]  /*7a00*/  ISETP.GE.AND P5, PT, R119, RZ, PT ;  /* 0x000000ff7700720c */ /* 0x000fe20003fa6270 */
[----:B------:R-:W-:Y:S01]  /*7a10*/  @!P0 IMAD.MOV R118, RZ, RZ, -R118 ;  /* 0x000000ffff768224 */ /* 0x000fe200078e0a76 */
[----:B------:R-:W-:Y:S01]  /*7a20*/  IABS R119, R122 ;  /* 0x0000007a00777213 */ /* 0x000fe20000000000 */
[C---:B------:R-:W-:Y:S01]  /*7a30*/  IMAD R181, R3.reuse, R181, R235 ;  /* 0x000000b503b57224 */ /* 0x040fe200078e02eb */
[----:B------:R-:W-:Y:S01]  /*7a40*/  ISETP.GT.U32.AND P0, PT, R3, R124, PT ;  /* 0x0000007c0300720c */ /* 0x000fe20003f04070 */
[----:B------:R-:W-:Y:S01]  /*7a50*/  @!P1 IMAD.IADD R175, R175, 0x1, -R3 ;  /* 0x00000001afaf9824 */ /* 0x000fe200078e0a03 */
[C---:B------:R-:W-:Y:S01]  /*7a60*/  ISETP.GT.U32.AND P1, PT, R3.reuse, R176, PT ;  /* 0x000000b00300720c */ /* 0x040fe20003f24070 */
[----:B------:R-:W-:Y:S01]  /*7a70*/  IMAD.MOV.U32 R186, RZ, RZ, R119 ;  /* 0x000000ffffba7224 */ /* 0x000fe200078e0077 */
[----:B------:R-:W-:Y:S01]  /*7a80*/  ISETP.GT.U32.AND P6, PT, R3, R181, PT ;  /* 0x000000b50300720c */ /* 0x000fe20003fc4070 */
[----:B------:R-:W-:Y:S01]  /*7a90*/  IMAD.HI.U32 R235, R5, R158, RZ ;  /* 0x0000009e05eb7227 */ /* 0x000fe200078e00ff */
[----:B------:R-:W-:-:S03]  /*7aa0*/  IABS R236, R127 ;  /* 0x0000007f00ec7213 */ /* 0x000fc60000000000 */
[----:B------:R-:W-:Y:S02]  /*7ab0*/  IMAD.MOV.U32 R119, RZ, RZ, R180 ;  /* 0x000000ffff777224 */ /* 0x000fe400078e00b4 */
[----:B------:R-:W-:-:S04]  /*7ac0*/  IMAD.HI.U32 R180, R5, R186, RZ ;  /* 0x000000ba05b47227 */ /* 0x000fc800078e00ff */
[----:B------:R-:W-:Y:S02]  /*7ad0*/  IMAD.MOV R235, RZ, RZ, -R235 ;  /* 0x000000ffffeb7224 */ /* 0x000fe400078e0aeb */
[----:B------:R-:W-:Y:S01]  /*7ae0*/  @!P3 IMAD.MOV R119, RZ, RZ, -R119 ;  /* 0x000000ffff77b224 */ /* 0x000fe200078e0a77 */
[----:B------:R-:W-:Y:S01]  /*7af0*/  ISETP.GE.AND P3, PT, R120, RZ, PT ;  /* 0x000000ff7800720c */ /* 0x000fe20003f66270 */
[----:B------:R-:W-:Y:S02]  /*7b00*/  IMAD.MOV R180, RZ, RZ, -R180 ;  /* 0x000000ffffb47224 */ /* 0x000fe400078e0ab4 */
[--C-:B------:R-:W-:Y:S01]  /*7b10*/  @!P0 IMAD.IADD R124, R124, 0x1, -R3.reuse ;  /* 0x000000017c7c8824 */ /* 0x100fe200078e0a03 */
[----:B------:R-:W-:Y:S01]  /*7b20*/  ISETP.GE.AND P0, PT, R121, RZ, PT ;  /* 0x000000ff7900720c */ /* 0x000fe20003f06270 */
[----:B------:R-:W-:Y:S01]  /*7b30*/  IMAD R158, R3, R235, R158 ;  /* 0x000000eb039e7224 */ /* 0x000fe200078e029e */
[----:B------:R-:W-:Y:S01]  /*7b40*/  IABS R235, R128 ;  /* 0x0000008000eb7213 */ /* 0x000fe20000000000 */
[----:B------:R-:W-:-:S02]  /*7b50*/  @!P1 IMAD.IADD R176, R176, 0x1, -R3 ;  /* 0x00000001b0b09824 */ /* 0x000fc400078e0a03 */
[----:B------:R-:W-:Y:S02]  /*7b60*/  IMAD.MOV.U32 R120, RZ, RZ, R175 ;  /* 0x000000ffff787224 */ /* 0x000fe400078e00af */
[----:B------:R-:W-:Y:S01]  /*7b70*/  IMAD R180, R3, R180, R186 ;  /* 0x000000b403b47224 */ /* 0x000fe200078e02ba */
[----:B------:R-:W-:Y:S01]  /*7b80*/  IABS R186, R126 ;  /* 0x0000007e00ba7213 */ /* 0x000fe20000000000 */
[----:B------:R-:W-:Y:S02]  /*7b90*/  IMAD.MOV.U32 R121, RZ, RZ, R124 ;  /* 0x000000ffff797224 */ /* 0x000fe400078e007c */
[----:B------:R-:W-:Y:S01]  /*7ba0*/  @!P6 IMAD.IADD R181, R181, 0x1, -R3 ;  /* 0x00000001b5b5e824 */ /* 0x000fe200078e0a03 */
[C---:B------:R-:W-:Y:S01]  /*7bb0*/  ISETP.GT.U32.AND P6, PT, R3.reuse, R158, PT ;  /* 0x0000009e0300720c */ /* 0x040fe20003fc4070 */
[----:B------:R-:W-:Y:S01]  /*7bc0*/  @!P2 IMAD.MOV R120, RZ, RZ, -R120 ;  /* 0x000000ffff78a224 */ /* 0x000fe200078e0a78 */
[----:B------:R-:W-:Y:S01]  /*7bd0*/  ISETP.GT.U32.AND P2, PT, R3, R176, PT ;  /* 0x000000b00300720c */ /* 0x000fe20003f44070 */
[----:B------:R-:W-:Y:S01]  /*7be0*/  IMAD.HI.U32 R239, R5, R182, RZ ;  /* 0x000000b605ef7227 */ /* 0x000fe200078e00ff */
[----:B------:R-:W-:-:S03]  /*7bf0*/  ISETP.GT.U32.AND P1, PT, R3, R181, PT ;  /* 0x000000b50300720c */ /* 0x000fc60003f24070 */
[----:B------:R-:W-:Y:S01]  /*7c00*/  @!P5 IMAD.MOV R121, RZ, RZ, -R121 ;  /* 0x000000ffff79d224 */ /* 0x000fe200078e0a79 */
[----:B------:R-:W-:Y:S01]  /*7c10*/  ISETP.GT.U32.AND P5, PT, R3, R180, PT ;  /* 0x000000b40300720c */ /* 0x000fe20003fa4070 */
[----:B------:R-:W-:Y:S02]  /*7c20*/  IMAD.MOV R239, RZ, RZ, -R239 ;  /* 0x000000ffffef7224 */ /* 0x000fe400078e0aef */
[----:B------:R-:W-:-:S04]  /*7c30*/  IMAD.HI.U32 R175, R5, R186, RZ ;  /* 0x000000ba05af7227 */ /* 0x000fc800078e00ff */
[C---:B------:R-:W-:Y:S02]  /*7c40*/  IMAD R182, R3.reuse, R239, R182 ;  /* 0x000000ef03b67224 */ /* 0x040fe400078e02b6 */
[--C-:B------:R-:W-:Y:S02]  /*7c50*/  @!P6 IMAD.IADD R158, R158, 0x1, -R3.reuse ;  /* 0x000000019e9ee824 */ /* 0x100fe400078e0a03 */
[--C-:B------:R-:W-:Y:S01]  /*7c60*/  @!P2 IMAD.IADD R176, R176, 0x1, -R3.reuse ;  /* 0x00000001b0b0a824 */ /* 0x100fe200078e0a03 */
[C---:B------:R-:W-:Y:S01]  /*7c70*/  ISETP.GT.U32.AND P2, PT, R3.reuse, R182, PT ;  /* 0x000000b60300720c */ /* 0x040fe20003f44070 */
[--C-:B------:R-:W-:Y:S01]  /*7c80*/  @!P5 IMAD.IADD R180, R180, 0x1, -R3.reuse ;  /* 0x00000001b4b4d824 */ /* 0x100fe200078e0a03 */
[----:B------:R-:W-:Y:S01]  /*7c90*/  ISETP.GT.U32.AND P6, PT, R3, R158, PT ;  /* 0x0000009e0300720c */ /* 0x000fe20003fc4070 */
[----:B------:R-:W-:Y:S01]  /*7ca0*/  @!P1 IMAD.IADD R181, R181, 0x1, -R3 ;  /* 0x00000001b5b59824 */ /* 0x000fe200078e0a03 */
[----:B------:R-:W-:Y:S01]  /*7cb0*/  ISETP.GE.AND P1, PT, R122, RZ, PT ;  /* 0x000000ff7a00720c */ /* 0x000fe20003f26270 */
[----:B------:R-:W-:Y:S01]  /*7cc0*/  IMAD.MOV R175, RZ, RZ, -R175 ;  /* 0x000000ffffaf7224 */ /* 0x000fe200078e0aaf */
[----:B------:R-:W-:Y:S01]  /*7cd0*/  ISETP.GT.U32.AND P5, PT, R3, R180, PT ;  /* 0x000000b40300720c */ /* 0x000fe20003fa4070 */
[----:B------:R-:W-:Y:S01]  /*7ce0*/  IMAD.MOV.U32 R122, RZ, RZ, R181 ;  /* 0x000000ffff7a7224 */ /* 0x000fe200078e00b5 */
[----:B------:R-:W-:Y:S01]  /*7cf0*/  IABS R181, R133 ;  /* 0x0000008500b57213 */ /* 0x000fe20000000000 */
[----:B------:R-:W-:-:S04]  /*7d00*/  IMAD.HI.U32 R124, R5, R235, RZ ;  /* 0x000000eb057c7227 */ /* 0x000fc800078e00ff */
[----:B------:R-:W-:Y:S01]  /*7d10*/  @!P4 IMAD.MOV R122, RZ, RZ, -R122 ;  /* 0x000000ffff7ac224 */ /* 0x000fe200078e0a7a */
[----:B------:R-:W-:Y:S01]  /*7d20*/  ISETP.GE.AND P4, PT, R123, RZ, PT ;  /* 0x000000ff7b00720c */ /* 0x000fe20003f86270 */
[--C-:B------:R-:W-:Y:S01]  /*7d30*/  @!P2 IMAD.IADD R182, R182, 0x1, -R3.reuse ;  /* 0x00000001b6b6a824 */ /* 0x100fe200078e0a03 */
[----:B------:R-:W-:Y:S01]  /*7d40*/  ISETP.GE.AND P2, PT, R126, RZ, PT ;  /* 0x000000ff7e00720c */ /* 0x000fe20003f46270 */
[----:B------:R-:W-:Y:S02]  /*7d50*/  IMAD.MOV.U32 R123, RZ, RZ, R176 ;  /* 0x000000ffff7b7224 */ /* 0x000fe400078e00b0 */
[C---:B------:R-:W-:Y:S02]  /*7d60*/  IMAD R175, R3.reuse, R175, R186 ;  /* 0x000000af03af7224 */ /* 0x040fe400078e02ba */
[----:B------:R-:W-:Y:S02]  /*7d70*/  IMAD.MOV R124, RZ, RZ, -R124 ;  /* 0x000000ffff7c7224 */ /* 0x000fe400078e0a7c */
[----:B------:R-:W-:Y:S01]  /*7d80*/  @!P6 IMAD.IADD R158, R158, 0x1, -R3 ;  /* 0x000000019e9ee824 */ /* 0x000fe200078e0a03 */
[C---:B------:R-:W-:Y:S01]  /*7d90*/  ISETP.GT.U32.AND P6, PT, R3.reuse, R175, PT ;  /* 0x000000af0300720c */ /* 0x040fe20003fc4070 */
[----:B------:R-:W-:Y:S01]  /*7da0*/  @!P3 IMAD.MOV R123, RZ, RZ, -R123 ;  /* 0x000000ffff7bb224 */ /* 0x000fe200078e0a7b */
[----:B------:R-:W-:Y:S01]  /*7db0*/  ISETP.GT.U32.AND P3, PT, R3, R182, PT ;  /* 0x000000b60300720c */ /* 0x000fe20003f64070 */
[----:B------:R-:W-:-:S04]  /*7dc0*/  IMAD.HI.U32 R126, R5, R181, RZ ;  /* 0x000000b5057e7227 */ /* 0x000fc800078e00ff */
[----:B------:R-:W-:Y:S02]  /*7dd0*/  @!P5 IMAD.IADD R180, R180, 0x1, -R3 ;  /* 0x00000001b4b4d824 */ /* 0x000fe400078e0a03 */
[----:B------:R-:W-:Y:S02]  /*7de0*/  IMAD R235, R3, R124, R235 ;  /* 0x0000007c03eb7224 */ /* 0x000fe400078e02eb */
[----:B------:R-:W-:Y:S02]  /*7df0*/  IMAD.MOV.U32 R124, RZ, RZ, R158 ;  /* 0x000000ffff7c7224 */ /* 0x000fe400078e009e */
[----:B------:R-:W-:Y:S02]  /*7e00*/  IMAD.MOV R158, RZ, RZ, -R126 ;  /* 0x000000ffff9e7224 */ /* 0x000fe400078e0a7e */
[----:B------:R-:W-:Y:S01]  /*7e10*/  IMAD.MOV.U32 R126, RZ, RZ, R180 ;  /* 0x000000ffff7e7224 */ /* 0x000fe200078e00b4 */
[----:B------:R-:W-:Y:S01]  /*7e20*/  IABS R180, R131 ;  /* 0x0000008300b47213 */ /* 0x000fe20000000000 */
[----:B------:R-:W-:-:S04]  /*7e30*/  IMAD.HI.U32 R186, R5, R236, RZ ;  /* 0x000000ec05ba7227 */ /* 0x000fc800078e00ff */
[C---:B------:R-:W-:Y:S01]  /*7e40*/  IMAD R181, R3.reuse, R158, R181 ;  /* 0x0000009e03b57224 */ /* 0x040fe200078e02b5 */
[----:B------:R-:W-:Y:S01]  /*7e50*/  IABS R158, R129 ;  /* 0x00000081009e7213 */ /* 0x000fe20000000000 */
[----:B------:R-:W-:Y:S01]  /*7e60*/  @!P1 IMAD.MOV R126, RZ, RZ, -R126 ;  /* 0x000000ffff7e9224 */ /* 0x000fe200078e0a7e */
[C---:B------:R-:W-:Y:S01]  /*7e70*/  ISETP.GT.U32.AND P1, PT, R3.reuse, R235, PT ;  /* 0x000000eb0300720c */ /* 0x040fe20003f24070 */
[----:B------:R-:W-:Y:S02]  /*7e80*/  IMAD.MOV R186, RZ, RZ, -R186 ;  /* 0x000000ffffba7224 */ /* 0x000fe400078e0aba */
[--C-:B------:R-:W-:Y:S01]  /*7e90*/  @!P3 IMAD.IADD R182, R182, 0x1, -R3.reuse ;  /* 0x00000001b6b6b824 */ /* 0x100fe200078e0a03 */
[----:B------:R-:W-:Y:S01]  /*7ea0*/  ISETP.GT.U32.AND P3, PT, R3, R181, PT ;  /* 0x000000b50300720c */ /* 0x000fe20003f64070 */
[----:B------:R-:W-:Y:S02]  /*7eb0*/  @!P6 IMAD.IADD R175, R175, 0x1, -R3 ;  /* 0x00000001afafe824 */ /* 0x000fe400078e0a03 */
[----:B------:R-:W-:Y:S01]  /*7ec0*/  IMAD R236, R3, R186, R236 ;  /* 0x000000ba03ec7224 */ /* 0x000fe200078e02ec */
[----:B------:R-:W-:Y:S01]  /*7ed0*/  IABS R186, R134 ;  /* 0x0000008600ba7213 */ /* 0x000fe20000000000 */
[----:B------:R-:W-:Y:S01]  /*7ee0*/  IMAD.HI.U32 R176, R5, R158, RZ ;  /* 0x0000009e05b07227 */ /* 0x000fe200078e00ff */
[----:B------:R-:W-:-:S02]  /*7ef0*/  ISETP.GT.U32.AND P6, PT, R3, R175, PT ;  /* 0x000000af0300720c */ /* 0x000fc40003fc4070 */
[----:B------:R-:W-:Y:S01]  /*7f00*/  ISETP.GT.U32.AND P5, PT, R3, R236, PT ;  /* 0x000000ec0300720c */ /* 0x000fe20003fa4070 */
[--C-:B------:R-:W-:Y:S02]  /*7f10*/  @!P1 IMAD.IADD R235, R235, 0x1, -R3.reuse ;  /* 0x00000001ebeb9824 */ /* 0x100fe400078e0a03 */
[----:B------:R-:W-:Y:S02]  /*7f20*/  IMAD.MOV R176, RZ, RZ, -R176 ;  /* 0x000000ffffb07224 */ /* 0x000fe400078e0ab0 */
[--C-:B------:R-:W-:Y:S01]  /*7f30*/  @!P3 IMAD.IADD R181, R181, 0x1, -R3.reuse ;  /* 0x00000001b5b5b824 */ /* 0x100fe200078e0a03 */
[----:B------:R-:W-:Y:S01]  /*7f40*/  ISETP.GT.U32.AND P3, PT, R3, R235, PT ;  /* 0x000000eb0300720c */ /* 0x000fe20003f64070 */
[----:B------:R-:W-:Y:S01]  /*7f50*/  @!P0 IMAD.MOV R124, RZ, RZ, -R124 ;  /* 0x000000ffff7c8224 */ /* 0x000fe200078e0a7c */
[----:B------:R-:W-:Y:S02]  /*7f60*/  ISETP.GE.AND P0, PT, R127, RZ, PT ;  /* 0x000000ff7f00720c */ /* 0x000fe40003f06270 */
[----:B------:R-:W-:Y:S01]  /*7f70*/  IABS R127, R130 ;  /* 0x00000082007f7213 */ /* 0x000fe20000000000 */
[--C-:B------:R-:W-:Y:S01]  /*7f80*/  @!P6 IMAD.IADD R175, R175, 0x1, -R3.reuse ;  /* 0x00000001afafe824 */ /* 0x100fe200078e0a03 */
[----:B------:R-:W-:Y:S01]  /*7f90*/  ISETP.GE.AND P6, PT, R128, RZ, PT ;  /* 0x000000ff8000720c */ /* 0x000fe20003fc6270 */
[----:B------:R-:W-:Y:S01]  /*7fa0*/  @!P5 IMAD.IADD R236, R236, 0x1, -R3 ;  /* 0x00000001ececd824 */ /* 0x000fe200078e0a03 */
[----:B------:R-:W-:Y:S01]  /*7fb0*/  ISETP.GE.AND P5, PT, R133, RZ, PT ;  /* 0x000000ff8500720c */ /* 0x000fe20003fa6270 */
[----:B------:R-:W-:-:S02]  /*7fc0*/  IMAD.MOV.U32 R128, RZ, RZ, R175 ;  /* 0x000000ffff807224 */ /* 0x000fc400078e00af */
[C---:B------:R-:W-:Y:S01]  /*7fd0*/  IMAD R175, R3.reuse, R176, R158 ;  /* 0x000000b003af7224 */ /* 0x040fe200078e029e */
[----:B------:R-:W-:Y:S01]  /*7fe0*/  ISETP.GT.U32.AND P1, PT, R3, R236, PT ;  /* 0x000000ec0300720c */ /* 0x000fe20003f24070 */
[----:B------:R-:W-:Y:S01]  /*7ff0*/  @!P3 IMAD.IADD R235, R235, 0x1, -R3 ;  /* 0x00000001ebebb824 */ /* 0x000fe200078e0a03 */
[----:B------:R-:W-:Y:S01]  /*8000*/  IABS R176, R136 ;  /* 0x0000008800b07213 */ /* 0x000fe20000000000 */
[----:B------:R-:W-:Y:S01]  /*8010*/  IMAD.MOV.U32 R133, RZ, RZ, R127 ;  /* 0x000000ffff857224 */ /* 0x000fe200078e007f */
[----:B------:R-:W-:Y:S01]  /*8020*/  ISETP.GT.U32.AND P3, PT, R3, R175, PT ;  /* 0x000000af0300720c */ /* 0x000fe20003f64070 */
[----:B------:R-:W-:Y:S01]  /*8030*/  @!P2 IMAD.MOV R128, RZ, RZ, -R128 ;  /* 0x000000ffff80a224 */ /* 0x000fe200078e0a80 */
[----:B------:R-:W-:Y:S01]  /*8040*/  ISETP.GE.AND P2, PT, R129, RZ, PT ;  /* 0x000000ff8100720c */ /* 0x000fe20003f46270 */
[----:B------:R-:W-:Y:S02]  /*8050*/  IMAD.MOV.U32 R127, RZ, RZ, R182 ;  /* 0x000000ffff7f7224 */ /* 0x000fe400078e00b6 */
[----:B------:R-:W-:-:S04]  /*8060*/  IMAD.HI.U32 R129, R5, R133, RZ ;  /* 0x0000008505817227 */ /* 0x000fc800078e00ff */
[----:B------:R-:W-:-:S04]  /*8070*/  IMAD.HI.U32 R182, R5, R180, RZ ;  /* 0x000000b405b67227 */ /* 0x000fc800078e00ff */
[----:B------:R-:W-:Y:S02]  /*8080*/  IMAD.MOV R129, RZ, RZ, -R129 ;  /* 0x000000ffff817224 */ /* 0x000fe400078e0a81 */
[----:B------:R-:W-:Y:S01]  /*8090*/  @!P1 IMAD.IADD R236, R236, 0x1, -R3 ;  /* 0x00000001ecec9824 */ /* 0x000fe200078e0a03 */
[----:B------:R-:W-:Y:S01]  /*80a0*/  ISETP.GE.AND P1, PT, R130, RZ, PT ;  /* 0x000000ff8200720c */ /* 0x000fe20003f26270 */
[----:B------:R-:W-:Y:S02]  /*80b0*/  IMAD.MOV R182, RZ, RZ, -R182 ;  /* 0x000000ffffb67224 */ /* 0x000fe400078e0ab6 */
[C---:B------:R-:W-:Y:S02]  /*80c0*/  IMAD R133, R3.reuse, R129, R133 ;  /* 0x0000008103857224 */ /* 0x040fe400078e0285 */
[----:B------:R-:W-:Y:S01]  /*80d0*/  @!P4 IMAD.MOV R127, RZ, RZ, -R127 ;  /* 0x000000ffff7fc224 */ /* 0x000fe200078e0a7f */
[C---:B------:R-:W-:Y:S01]  /*80e0*/  ISETP.GT.U32.AND P4, PT, R3.reuse, R181, PT ;  /* 0x000000b50300720c */ /* 0x040fe20003f84070 */
[----:B------:R-:W-:Y:S01]  /*80f0*/  IMAD R158, R3, R182, R180 ;  /* 0x000000b6039e7224 */ /* 0x000fe200078e02b4 */
[----:B------:R-:W-:Y:S01]  /*8100*/  IABS R182, R132 ;  /* 0x0000008400b67213 */ /* 0x000fe20000000000 */
[----:B------:R-:W-:Y:S01]  /*8110*/  IMAD.MOV.U32 R129, RZ, RZ, R236 ;  /* 0x000000ffff817224 */ /* 0x000fe200078e00ec */
[----:B------:R-:W-:Y:S01]  /*8120*/  IABS R180, R135 ;  /* 0x0000008700b47213 */ /* 0x000fe20000000000 */
[----:B------:R-:W-:Y:S01]  /*8130*/  @!P3 IMAD.IADD R175, R175, 0x1, -R3 ;  /* 0x00000001afafb824 */ /* 0x000fe200078e0a03 */
[----:B------:R-:W-:Y:S01]  /*8140*/  ISETP.GT.U32.AND P3, PT, R3, R133, PT ;  /* 0x000000850300720c */ /* 0x000fe20003f64070 */
[----:B------:R-:W-:-:S02]  /*8150*/  IMAD.MOV.U32 R130, RZ, RZ, R235 ;  /* 0x000000ffff827224 */ /* 0x000fc400078e00eb */
[----:B------:R-:W-:Y:S01]  /*8160*/  @!P0 IMAD.MOV R129, RZ, RZ, -R129 ;  /* 0x000000ffff818224 */ /* 0x000fe200078e0a81 */
[----:B------:R-:W-:Y:S01]  /*8170*/  ISETP.GT.U32.AND P0, PT, R3, R175, PT ;  /* 0x000000af0300720c */ /* 0x000fe20003f04070 */
[----:B------:R-:W-:-:S04]  /*8180*/  IMAD.HI.U32 R239, R5, R182, RZ ;  /* 0x000000b605ef7227 */ /* 0x000fc800078e00ff */
[----:B------:R-:W-:Y:S01]  /*8190*/  @!P6 IMAD.MOV R130, RZ, RZ, -R130 ;  /* 0x000000ffff82e224 */ /* 0x000fe200078e0a82 */
[----:B------:R-:W-:Y:S01]  /*81a0*/  ISETP.GT.U32.AND P6, PT, R3, R158, PT ;  /* 0x0000009e0300720c */ /* 0x000fe20003fc4070 */
[----:B------:R-:W-:Y:S02]  /*81b0*/  IMAD.MOV R239, RZ, RZ, -R239 ;  /* 0x000000ffffef7224 */ /* 0x000fe400078e0aef */
[----:B------:R-:W-:Y:S01]  /*81c0*/  @!P4 IMAD.IADD R181, R181, 0x1, -R3 ;  /* 0x00000001b5b5c824 */ /* 0x000fe200078e0a03 */
[----:B------:R-:W-:Y:S01]  /*81d0*/  ISETP.GE.AND P4, PT, R131, RZ, PT ;  /* 0x000000ff8300720c */ /* 0x000fe20003f86270 */
[----:B------:R-:W-:Y:S02]  /*81e0*/  IMAD R182, R3, R239, R182 ;  /* 0x000000ef03b67224 */ /* 0x000fe400078e02b6 */
[----:B------:R-:W-:-:S04]  /*81f0*/  IMAD.HI.U32 R236, R5, R186, RZ ;  /* 0x000000ba05ec7227 */ /* 0x000fc800078e00ff */
[----:B------:R-:W-:Y:S02]  /*8200*/  IMAD.MOV.U32 R131, RZ, RZ, R181 ;  /* 0x000000ffff837224 */ /* 0x000fe400078e00b5 */
[--C-:B------:R-:W-:Y:S01]  /*8210*/  @!P0 IMAD.IADD R175, R175, 0x1, -R3.reuse ;  /* 0x00000001afaf8824 */ /* 0x100fe200078e0a03 */
[----:B------:R-:W-:Y:S01]  /*8220*/  ISETP.GT.U32.AND P0, PT, R3, R182, PT ;  /* 0x000000b60300720c */ /* 0x000fe20003f04070 */
[----:B------:R-:W-:Y:S02]  /*8230*/  IMAD.MOV R236, RZ, RZ, -R236 ;  /* 0x000000ffffec7224 */ /* 0x000fe400078e0aec */
[--C-:B------:R-:W-:Y:S02]  /*8240*/  @!P3 IMAD.IADD R133, R133, 0x1, -R3.reuse ;  /* 0x000000018585b824 */ /* 0x100fe400078e0a03 */
[----:B------:R-:W-:Y:S02]  /*8250*/  @!P6 IMAD.IADD R158, R158, 0x1, -R3 ;  /* 0x000000019e9ee824 */ /* 0x000fe400078e0a03 */
[----:B------:R-:W-:Y:S01]  /*8260*/  @!P5 IMAD.MOV R131, RZ, RZ, -R131 ;  /* 0x000000ffff83d224 */ /* 0x000fe200078e0a83 */
[----:B------:R-:W-:Y:S01]  /*8270*/  ISETP.GE.AND P5, PT, R132, RZ, PT ;  /* 0x000000ff8400720c */ /* 0x000fe20003fa6270 */
[C---:B------:R-:W-:Y:S01]  /*8280*/  IMAD R181, R3.reuse, R236, R186 ;  /* 0x000000ec03b57224 */ /* 0x040fe200078e02ba */
[C---:B------:R-:W-:Y:S01]  /*8290*/  ISETP.GT.U32.AND P3, PT, R3.reuse, R133, PT ;  /* 0x000000850300720c */ /* 0x040fe20003f64070 */
[----:B------:R-:W-:Y:S01]  /*82a0*/  IMAD.MOV.U32 R132, RZ, RZ, R175 ;  /* 0x000000ffff847224 */ /* 0x000fe200078e00af */
[----:B------:R-:W-:Y:S01]  /*82b0*/  ISETP.GT.U32.AND P6, PT, R3, R158, PT ;  /* 0x0000009e0300720c */ /* 0x000fe20003fc4070 */
[----:B------:R-:W-:Y:S01]  /*82c0*/  IMAD.HI.U32 R235, R5, R180, RZ ;  /* 0x000000b405eb7227 */ /* 0x000fe200078e00ff */
[----:B------:R-:W-:-:S03]  /*82d0*/  IABS R175, R137 ;  /* 0x0000008900af7213 */ /* 0x000fc60000000000 */
[----:B------:R-:W-:-:S04]  /*82e0*/  IMAD.HI.U32 R186, R5, R176, RZ ;  /* 0x000000b005ba7227 */ /* 0x000fc800078e00ff */
[----:B------:R-:W-:Y:S01]  /*82f0*/  @!P2 IMAD.MOV R132, RZ, RZ, -R132 ;  /* 0x000000ffff84a224 */ /* 0x000fe200078e0a84 */
[C---:B------:R-:W-:Y:S01]  /*8300*/  ISETP.GT.U32.AND P2, PT, R3.reuse, R181, PT ;  /* 0x000000b50300720c */ /* 0x040fe20003f44070 */
[----:B------:R-:W-:Y:S02]  /*8310*/  IMAD.MOV R235, RZ, RZ, -R235 ;  /* 0x000000ffffeb7224 */ /* 0x000fe400078e0aeb */
[----:B------:R-:W-:Y:S02]  /*8320*/  IMAD.MOV R186, RZ, RZ, -R186 ;  /* 0x000000ffffba7224 */ /* 0x000fe400078e0aba */
[--C-:B------:R-:W-:Y:S02]  /*8330*/  @!P0 IMAD.IADD R182, R182, 0x1, -R3.reuse ;  /* 0x00000001b6b68824 */ /* 0x100fe400078e0a03 */
[C---:B------:R-:W-:Y:S02]  /*8340*/  IMAD R180, R3.reuse, R235, R180 ;  /* 0x000000eb03b47224 */ /* 0x040fe400078e02b4 */
[C---:B------:R-:W-:Y:S01]  /*8350*/  IMAD R176, R3.reuse, R186, R176 ;  /* 0x000000ba03b07224 */ /* 0x040fe200078e02b0 */
[----:B------:R-:W-:Y:S01]  /*8360*/  ISETP.GT.U32.AND P0, PT, R3, R182, PT ;  /* 0x000000b60300720c */ /* 0x000fe20003f04070 */
[--C-:B------:R-:W-:Y:S01]  /*8370*/  @!P3 IMAD.IADD R133, R133, 0x1, -R3.reuse ;  /* 0x000000018585b824 */ /* 0x100fe200078e0a03 */
[C---:B------:R-:W-:Y:S01]  /*8380*/  ISETP.GT.U32.AND P3, PT, R3.reuse, R180, PT ;  /* 0x000000b40300720c */ /* 0x040fe20003f64070 */
[--C-:B------:R-:W-:Y:S01]  /*8390*/  @!P6 IMAD.IADD R158, R158, 0x1, -R3.reuse ;  /* 0x000000019e9ee824 */ /* 0x100fe200078e0a03 */
[----:B------:R-:W-:Y:S01]  /*83a0*/  ISETP.GT.U32.AND P6, PT, R3, R176, PT ;  /* 0x000000b00300720c */ /* 0x000fe20003fc4070 */
[----:B------:R-:W-:Y:S01]  /*83b0*/  @!P2 IMAD.IADD R181, R181, 0x1, -R3 ;  /* 0x00000001b5b5a824 */ /* 0x000fe200078e0a03 */
[----:B------:R-:W-:Y:S01]  /*83c0*/  IABS R186, R138 ;  /* 0x0000008a00ba7213 */ /* 0x000fe20000000000 */
[----:B------:R-:W-:Y:S01]  /*83d0*/  @!P1 IMAD.MOV R133, RZ, RZ, -R133 ;  /* 0x000000ffff859224 */ /* 0x000fe200078e0a85 */
[----:B------:R-:W-:Y:S01]  /*83e0*/  ISETP.GE.AND P2, PT, R134, RZ, PT ;  /* 0x000000ff8600720c */ /* 0x000fe20003f46270 */
[----:B------:R-:W-:Y:S01]  /*83f0*/  IMAD.HI.U32 R235, R5, R175, RZ ;  /* 0x000000af05eb7227 */ /* 0x000fe200078e00ff */
[----:B------:R-:W-:-:S03]  /*8400*/  ISETP.GT.U32.AND P1, PT, R3, R181, PT ;  /* 0x000000b50300720c */ /* 0x000fc60003f24070 */
[----:B------:R-:W-:-:S04]  /*8410*/  IMAD.HI.U32 R134, R5, R186, RZ ;  /* 0x000000ba05867227 */ /* 0x000fc800078e00ff */
[----:B------:R-:W-:Y:S01]  /*8420*/  @!P0 IMAD.IADD R182, R182, 0x1, -R3 ;  /* 0x00000001b6b68824 */ /* 0x000fe200078e0a03 */
[----:B------:R-:W-:Y:S01]  /*8430*/  ISETP.GE.AND P0, PT, R135, RZ, PT ;  /* 0x000000ff8700720c */ /* 0x000fe20003f06270 */
[----:B------:R-:W-:Y:S02]  /*8440*/  IMAD.MOV R235, RZ, RZ, -R235 ;  /* 0x000000ffffeb7224 */ /* 0x000fe400078e0aeb */
[----:B------:R-:W-:Y:S02]  /*8450*/  IMAD.MOV R135, RZ, RZ, -R134 ;  /* 0x000000ffff877224 */ /* 0x000fe400078e0a86 */
[--C-:B------:R-:W-:Y:S01]  /*8460*/  @!P3 IMAD.IADD R180, R180, 0x1, -R3.reuse ;  /* 0x00000001b4b4b824 */ /* 0x100fe200078e0a03 */
[----:B------:R-:W-:Y:S01]  /*8470*/  ISETP.GE.AND P3, PT, R136, RZ, PT ;  /* 0x000000ff8800720c */ /* 0x000fe20003f66270 */
[----:B------:R-:W-:Y:S02]  /*8480*/  IMAD.MOV.U32 R134, RZ, RZ, R158 ;  /* 0x000000ffff867224 */ /* 0x000fe400078e009e */
[----:B------:R-:W-:Y:S01]  /*8490*/  @!P6 IMAD.IADD R176, R176, 0x1, -R3 ;  /* 0x00000001b0b0e824 */ /* 0x000fe200078e0a03 */
[C---:B------:R-:W-:Y:S01]  /*84a0*/  ISETP.GT.U32.AND P6, PT, R3.reuse, R180, PT ;  /* 0x000000b40300720c */ /* 0x040fe20003fc4070 */
[C---:B------:R-:W-:Y:S01]  /*84b0*/  IMAD R175, R3.reuse, R235, R175 ;  /* 0x000000eb03af7224 */ /* 0x040fe200078e02af */
[----:B------:R-:W-:Y:S01]  /*84c0*/  IABS R235, R141 ;  /* 0x0000008d00eb7213 */ /* 0x000fe20000000000 */
[----:B------:R-:W-:Y:S01]  /*84d0*/  @!P4 IMAD.MOV R134, RZ, RZ, -R134 ;  /* 0x000000ffff86c224 */ /* 0x000fe200078e0a86 */
[----:B------:R-:W-:Y:S01]  /*84e0*/  ISETP.GT.U32.AND P4, PT, R3, R176, PT ;  /* 0x000000b00300720c */ /* 0x000fe20003f84070 */
[----:B------:R-:W-:Y:S01]  /*84f0*/  @!P1 IMAD.IADD R181, R181, 0x1, -R3 ;  /* 0x00000001b5b59824 */ /* 0x000fe200078e0a03 */
[C---:B------:R-:W-:Y:S01]  /*8500*/  ISETP.GT.U32.AND P1, PT, R3.reuse, R175, PT ;  /* 0x000000af0300720c */ /* 0x040fe20003f24070 */
[----:B------:R-:W-:Y:S01]  /*8510*/  IMAD R158, R3, R135, R186 ;  /* 0x00000087039e7224 */ /* 0x000fe200078e02ba */
[----:B------:R-:W-:Y:S01]  /*8520*/  IABS R186, R147 ;  /* 0x0000009300ba7213 */ /* 0x000fe20000000000 */
[----:B------:R-:W-:Y:S01]  /*8530*/  IMAD.MOV.U32 R135, RZ, RZ, R182 ;  /* 0x000000ffff877224 */ /* 0x000fe200078e00b6 */
[----:B------:R-:W-:Y:S01]  /*8540*/  IABS R182, R140 ;  /* 0x0000008c00b67213 */ /* 0x000fe20000000000 */
[----:B------:R-:W-:-:S02]  /*8550*/  IMAD.MOV.U32 R136, RZ, RZ, R181 ;  /* 0x000000ffff887224 */ /* 0x000fc400078e00b5 */
[----:B------:R-:W-:Y:S01]  /*8560*/  @!P5 IMAD.MOV R135, RZ, RZ, -R135 ;  /* 0x000000ffff87d224 */ /* 0x000fe200078e0a87 */
[----:B------:R-:W-:Y:S01]  /*8570*/  ISETP.GE.AND P5, PT, R137, RZ, PT ;  /* 0x000000ff8900720c */ /* 0x000fe20003fa6270 */
[--C-:B------:R-:W-:Y:S01]  /*8580*/  @!P6 IMAD.IADD R180, R180, 0x1, -R3.reuse ;  /* 0x00000001b4b4e824 */ /* 0x100fe200078e0a03 */
[----:B------:R-:W-:Y:S01]  /*8590*/  IABS R137, R142 ;  /* 0x0000008e00897213 */ /* 0x000fe20000000000 */
[--C-:B------:R-:W-:Y:S01]  /*85a0*/  @!P4 IMAD.IADD R176, R176, 0x1, -R3.reuse ;  /* 0x00000001b0b0c824 */ /* 0x100fe200078e0a03 */
[----:B------:R-:W-:Y:S01]  /*85b0*/  ISETP.GE.AND P4, PT, R140, RZ, PT ;  /* 0x000000ff8c00720c */ /* 0x000fe20003f86270 */
[----:B------:R-:W-:Y:S01]  /*85c0*/  @!P1 IMAD.IADD R175, R175, 0x1, -R3 ;  /* 0x00000001afaf9824 */ /* 0x000fe200078e0a03 */
[----:B------:R-:W-:Y:S01]  /*85d0*/  ISETP.GE.AND P6, PT, R138, RZ, PT ;  /* 0x000000ff8a00720c */ /* 0x000fe20003fc6270 */
[----:B------:R-:W-:Y:S01]  /*85e0*/  IMAD.MOV.U32 R140, RZ, RZ, R137 ;  /* 0x000000ffff8c7224 */ /* 0x000fe200078e0089 */
[----:B------:R-:W-:Y:S01]  /*85f0*/  ISETP.GE.AND P1, PT, R142, RZ, PT ;  /* 0x000000ff8e00720c */ /* 0x000fe20003f26270 */
[----:B------:R-:W-:Y:S01]  /*8600*/  IMAD.MOV.U32 R137, RZ, RZ, R180 ;  /* 0x000000ffff897224 */ /* 0x000fe200078e00b4 */
[----:B------:R-:W-:Y:S01]  /*8610*/  IABS R142, R139 ;  /* 0x0000008b008e7213 */ /* 0x000fe20000000000 */
[----:B------:R-:W-:-:S02]  /*8620*/  IMAD.MOV.U32 R181, RZ, RZ, R182 ;  /* 0x000000ffffb57224 */ /* 0x000fc400078e00b6 */
[----:B------:R-:W-:Y:S01]  /*8630*/  @!P2 IMAD.MOV R136, RZ, RZ, -R136 ;  /* 0x000000ffff88a224 */ /* 0x000fe200078e0a88 */
[C---:B------:R-:W-:Y:S01]  /*8640*/  ISETP.GT.U32.AND P2, PT, R3.reuse, R158, PT ;  /* 0x0000009e0300720c */ /* 0x040fe20003f44070 */
[----:B------:R-:W-:Y:S01]  /*8650*/  @!P0 IMAD.MOV R137, RZ, RZ, -R137 ;  /* 0x000000ffff898224 */ /* 0x000fe200078e0a89 */
[----:B------:R-:W-:Y:S01]  /*8660*/  ISETP.GT.U32.AND P0, PT, R3, R175, PT ;  /* 0x000000af0300720c */ /* 0x000fe20003f04070 */
[----:B------:R-:W-:-:S04]  /*8670*/  IMAD.HI.U32 R138, R5, R181, RZ ;  /* 0x000000b5058a7227 */ /* 0x000fc800078e00ff */
[----:B------:R-:W-:Y:S02]  /*8680*/  IMAD.MOV R180, RZ, RZ, -R138 ;  /* 0x000000ffffb47224 */ /* 0x000fe400078e0a8a */
[----:B------:R-:W-:Y:S02]  /*8690*/  IMAD.MOV.U32 R138, RZ, RZ, R176 ;  /* 0x000000ffff8a7224 */ /* 0x000fe400078e00b0 */
[----:B------:R-:W-:Y:S01]  /*86a0*/  IMAD R180, R3, R180, R181 ;  /* 0x000000b403b47224 */ /* 0x000fe200078e02b5 */
[----:B------:R-:W-:Y:S01]  /*86b0*/  IABS R181, R144 ;  /* 0x0000009000b57213 */ /* 0x000fe20000000000 */
[--C-:B------:R-:W-:Y:S01]  /*86c0*/  @!P2 IMAD.IADD R158, R158, 0x1, -R3.reuse ;  /* 0x000000019e9ea824 */ /* 0x100fe200078e0a03 */
[----:B------:R-:W-:Y:S01]  /*86d0*/  ISETP.GE.AND P2, PT, R139, RZ, PT ;  /* 0x000000ff8b00720c */ /* 0x000fe20003f46270 */
[----:B------:R-:W-:Y:S02]  /*86e0*/  IMAD.MOV.U32 R176, RZ, RZ, R142 ;  /* 0x000000ffffb07224 */ /* 0x000fe400078e008e */
[----:B------:R-:W-:Y:S01]  /*86f0*/  @!P0 IMAD.IADD R175, R175, 0x1, -R3 ;  /* 0x00000001afaf8824 */ /* 0x000fe200078e0a03 */
[C---:B------:R-:W-:Y:S01]  /*8700*/  ISETP.GT.U32.AND P0, PT, R3.reuse, R180, PT ;  /* 0x000000b40300720c */ /* 0x040fe20003f04070 */
[----:B------:R-:W-:Y:S01]  /*8710*/  @!P3 IMAD.MOV R138, RZ, RZ, -R138 ;  /* 0x000000ffff8ab224 */ /* 0x000fe200078e0a8a */
        /* <DEDUP_REMOVED lines=9> */
[C---:B------:R-:W-:Y:S01]  /*87b0*/  ISETP.GT.U32.AND P0, PT, R3.reuse, R176, PT ;  /* 0x000000b00300720c */ /* 0x040fe20003f04070 */
[----:B------:R-:W-:Y:S01]  /*87c0*/  @!P3 IMAD.IADD R158, R158, 0x1, -R3 ;  /* 0x000000019e9eb824 */ /* 0x000fe200078e0a03 */
[----:B------:R-:W-:Y:S01]  /*87d0*/  ISETP.GT.U32.AND P3, PT, R3, R142, PT ;  /* 0x0000008e0300720c */ /* 0x000fe20003f64070 */
[----:B------:R-:W-:-:S02]  /*87e0*/  IMAD.MOV.U32 R139, RZ, RZ, R175 ;  /* 0x000000ffff8b7224 */ /* 0x000fc400078e00af */
[----:B------:R-:W-:-:S04]  /*87f0*/  IMAD.HI.U32 R140, R5, R235, RZ ;  /* 0x000000eb058c7227 */ /* 0x000fc800078e00ff */
[----:B------:R-:W-:Y:S01]  /*8800*/  @!P5 IMAD.MOV R139, RZ, RZ, -R139 ;  /* 0x000000ffff8bd224 */ /* 0x000fe200078e0a8b */
[----:B------:R-:W-:Y:S01]  /*8810*/  ISETP.GT.U32.AND P5, PT, R3, R180, PT ;  /* 0x000000b40300720c */ /* 0x000fe20003fa4070 */
[----:B------:R-:W-:-:S04]  /*8820*/  IMAD.HI.U32 R239, R5, R186, RZ ;  /* 0x000000ba05ef7227 */ /* 0x000fc800078e00ff */
[--C-:B------:R-:W-:Y:S02]  /*8830*/  @!P0 IMAD.IADD R176, R176, 0x1, -R3.reuse ;  /* 0x00000001b0b08824 */ /* 0x100fe400078e0a03 */
[----:B------:R-:W-:Y:S02]  /*8840*/  @!P3 IMAD.IADD R142, R142, 0x1, -R3 ;  /* 0x000000018e8eb824 */ /* 0x000fe400078e0a03 */
[----:B------:R-:W-:Y:S01]  /*8850*/  IMAD.MOV R175, RZ, RZ, -R140 ;  /* 0x000000ffffaf7224 */ /* 0x000fe200078e0a8c */
[C---:B------:R-:W-:Y:S01]  /*8860*/  ISETP.GT.U32.AND P0, PT, R3.reuse, R176, PT ;  /* 0x000000b00300720c */ /* 0x040fe20003f04070 */
[----:B------:R-:W-:Y:S01]  /*8870*/  IMAD.MOV.U32 R140, RZ, RZ, R158 ;  /* 0x000000ffff8c7224 */ /* 0x000fe200078e009e */
[----:B------:R-:W-:Y:S01]  /*8880*/  ISETP.GT.U32.AND P3, PT, R3, R142, PT ;  /* 0x0000008e0300720c */ /* 0x000fe20003f64070 */
[----:B------:R-:W-:Y:S01]  /*8890*/  IMAD.HI.U32 R236, R5, R181, RZ ;  /* 0x000000b505ec7227 */ /* 0x000fe200078e00ff */
[----:B------:R-:W-:-:S03]  /*88a0*/  IABS R158, R145 ;  /* 0x00000091009e7213 */ /* 0x000fc60000000000 */
[----:B------:R-:W-:Y:S02]  /*88b0*/  IMAD.MOV R239, RZ, RZ, -R239 ;  /* 0x000000ffffef7224 */ /* 0x000fe400078e0aef */
[----:B------:R-:W-:Y:S02]  /*88c0*/  @!P5 IMAD.IADD R180, R180, 0x1, -R3 ;  /* 0x00000001b4b4d824 */ /* 0x000fe400078e0a03 */
[----:B------:R-:W-:-:S04]  /*88d0*/  IMAD.HI.U32 R240, R5, R182, RZ ;  /* 0x000000b605f07227 */ /* 0x000fc800078e00ff */
[----:B------:R-:W-:Y:S01]  /*88e0*/  @!P6 IMAD.MOV R140, RZ, RZ, -R140 ;  /* 0x000000ffff8ce224 */ /* 0x000fe200078e0a8c */
[----:B------:R-:W-:Y:S01]  /*88f0*/  ISETP.GE.AND P6, PT, R141, RZ, PT ;  /* 0x000000ff8d00720c */ /* 0x000fe20003fc6270 */
[C---:B------:R-:W-:Y:S01]  /*8900*/  IMAD R175, R3.reuse, R175, R235 ;  /* 0x000000af03af7224 */ /* 0x040fe200078e02eb */
[----:B------:R-:W-:Y:S01]  /*8910*/  IABS R235, R153 ;  /* 0x0000009900eb7213 */ /* 0x000fe20000000000 */
[----:B------:R-:W-:Y:S02]  /*8920*/  IMAD.MOV R236, RZ, RZ, -R236 ;  /* 0x000000ffffec7224 */ /* 0x000fe400078e0aec */
[C---:B------:R-:W-:Y:S01]  /*8930*/  IMAD R186, R3.reuse, R239, R186 ;  /* 0x000000ef03ba7224 */ /* 0x040fe200078e02ba */
[----:B------:R-:W-:Y:S01]  /*8940*/  ISETP.GT.U32.AND P5, PT, R3, R175, PT ;  /* 0x000000af0300720c */ /* 0x000fe20003fa4070 */
[----:B------:R-:W-:Y:S02]  /*8950*/  IMAD.MOV.U32 R141, RZ, RZ, R180 ;  /* 0x000000ffff8d7224 */ /* 0x000fe400078e00b4 */
[----:B------:R-:W-:-:S02]  /*8960*/  IMAD.MOV R240, RZ, RZ, -R240 ;  /* 0x000000fffff07224 */ /* 0x000fc400078e0af0 */
[C---:B------:R-:W-:Y:S01]  /*8970*/  IMAD R181, R3.reuse, R236, R181 ;  /* 0x000000ec03b57224 */ /* 0x040fe200078e02b5 */
[----:B------:R-:W-:Y:S01]  /*8980*/  IABS R236, R149 ;  /* 0x0000009500ec7213 */ /* 0x000fe20000000000 */
[----:B------:R-:W-:Y:S01]  /*8990*/  @!P4 IMAD.MOV R141, RZ, RZ, -R141 ;  /* 0x000000ffff8dc224 */ /* 0x000fe200078e0a8d */
[C---:B------:R-:W-:Y:S01]  /*89a0*/  ISETP.GT.U32.AND P4, PT, R3.reuse, R186, PT ;  /* 0x000000ba0300720c */ /* 0x040fe20003f84070 */
[C---:B------:R-:W-:Y:S02]  /*89b0*/  IMAD R182, R3.reuse, R240, R182 ;  /* 0x000000f003b67224 */ /* 0x040fe400078e02b6 */
[--C-:B------:R-:W-:Y:S01]  /*89c0*/  @!P0 IMAD.IADD R176, R176, 0x1, -R3.reuse ;  /* 0x00000001b0b08824 */ /* 0x100fe200078e0a03 */
[C---:B------:R-:W-:Y:S01]  /*89d0*/  ISETP.GT.U32.AND P0, PT, R3.reuse, R181, PT ;  /* 0x000000b50300720c */ /* 0x040fe20003f04070 */
[--C-:B------:R-:W-:Y:S01]  /*89e0*/  @!P3 IMAD.IADD R142, R142, 0x1, -R3.reuse ;  /* 0x000000018e8eb824 */ /* 0x100fe200078e0a03 */
[----:B------:R-:W-:Y:S01]  /*89f0*/  ISETP.GT.U32.AND P3, PT, R3, R182, PT ;  /* 0x000000b60300720c */ /* 0x000fe20003f64070 */
[----:B------:R-:W-:Y:S01]  /*8a00*/  @!P5 IMAD.IADD R175, R175, 0x1, -R3 ;  /* 0x00000001afafd824 */ /* 0x000fe200078e0a03 */
[----:B------:R-:W-:Y:S01]  /*8a10*/  ISETP.GE.AND P5, PT, R147, RZ, PT ;  /* 0x000000ff9300720c */ /* 0x000fe20003fa6270 */
[----:B------:R-:W-:Y:S01]  /*8a20*/  @!P1 IMAD.MOV R142, RZ, RZ, -R142 ;  /* 0x000000ffff8e9224 */ /* 0x000fe200078e0a8e */
[----:B------:R-:W-:Y:S01]  /*8a30*/  IABS R147, R146 ;  /* 0x0000009200937213 */ /* 0x000fe20000000000 */
[----:B------:R-:W-:Y:S01]  /*8a40*/  IMAD.HI.U32 R180, R5, R158, RZ ;  /* 0x0000009e05b47227 */ /* 0x000fe200078e00ff */
[----:B------:R-:W-:-:S03]  /*8a50*/  ISETP.GE.AND P1, PT, R143, RZ, PT ;  /* 0x000000ff8f00720c */ /* 0x000fc60003f26270 */
[--C-:B------:R-:W-:Y:S02]  /*8a60*/  @!P4 IMAD.IADD R186, R186, 0x1, -R3.reuse ;  /* 0x00000001babac824 */ /* 0x100fe400078e0a03 */
[--C-:B------:R-:W-:Y:S02]  /*8a70*/  @!P0 IMAD.IADD R181, R181, 0x1, -R3.reuse ;  /* 0x00000001b5b58824 */ /* 0x100fe400078e0a03 */
[----:B------:R-:W-:Y:S01]  /*8a80*/  IMAD.MOV.U32 R143, RZ, RZ, R176 ;  /* 0x000000ffff8f7224 */ /* 0x000fe200078e00b0 */
[C---:B------:R-:W-:Y:S01]  /*8a90*/  ISETP.GT.U32.AND P0, PT, R3.reuse, R186, PT ;  /* 0x000000ba0300720c */ /* 0x040fe20003f04070 */
[----:B------:R-:W-:Y:S01]  /*8aa0*/  @!P3 IMAD.IADD R182, R182, 0x1, -R3 ;  /* 0x00000001b6b6b824 */ /* 0x000fe200078e0a03 */
[----:B------:R-:W-:Y:S01]  /*8ab0*/  ISETP.GT.U32.AND P3, PT, R3, R175, PT ;  /* 0x000000af0300720c */ /* 0x000fe20003f64070 */
[----:B------:R-:W-:-:S03]  /*8ac0*/  IMAD.HI.U32 R176, R5, R147, RZ ;  /* 0x0000009305b07227 */ /* 0x000fc600078e00ff */
[C---:B------:R-:W-:Y:S01]  /*8ad0*/  ISETP.GT.U32.AND P4, PT, R3.reuse, R182, PT ;  /* 0x000000b60300720c */ /* 0x040fe20003f84070 */
        /* <DEDUP_REMOVED lines=8> */
[----:B------:R-:W-:Y:S01]  /*8b60*/  ISETP.GE.AND P3, PT, R144, RZ, PT ;  /* 0x000000ff9000720c */ /* 0x000fe20003f66270 */
[----:B------:R-:W-:-:S04]  /*8b70*/  IMAD.HI.U32 R144, R5, R158, RZ ;  /* 0x0000009e05907227 */ /* 0x000fc800078e00ff */
[----:B------:R-:W-:Y:S01]  /*8b80*/  @!P4 IMAD.IADD R182, R182, 0x1, -R3 ;  /* 0x00000001b6b6c824 */ /* 0x000fe200078e0a03 */
[C---:B------:R-:W-:Y:S01]  /*8b90*/  ISETP.GT.U32.AND P4, PT, R3.reuse, R180, PT ;  /* 0x000000b40300720c */ /* 0x040fe20003f84070 */
[----:B------:R-:W-:Y:S01]  /*8ba0*/  @!P2 IMAD.MOV R143, RZ, RZ, -R143 ;  /* 0x000000ffff8fa224 */ /* 0x000fe200078e0a8f */
[C---:B------:R-:W-:Y:S01]  /*8bb0*/  ISETP.GT.U32.AND P2, PT, R3.reuse, R181, PT ;  /* 0x000000b50300720c */ /* 0x040fe20003f44070 */
[----:B------:R-:W-:Y:S02]  /*8bc0*/  IMAD.MOV R144, RZ, RZ, -R144 ;  /* 0x000000ffff907224 */ /* 0x000fe400078e0a90 */
[----:B------:R-:W-:Y:S02]  /*8bd0*/  @!P0 IMAD.IADD R176, R176, 0x1, -R3 ;  /* 0x00000001b0b08824 */ /* 0x000fe400078e0a03 */
[----:B------:R-:W-:Y:S02]  /*8be0*/  IMAD R158, R3, R144, R158 ;  /* 0x00000090039e7224 */ /* 0x000fe400078e029e */
[----:B------:R-:W-:-:S02]  /*8bf0*/  IMAD.MOV.U32 R144, RZ, RZ, R175 ;  /* 0x000000ffff907224 */ /* 0x000fc400078e00af */
[----:B------:R-:W-:-:S04]  /*8c00*/  IMAD.HI.U32 R239, R5, R236, RZ ;  /* 0x000000ec05ef7227 */ /* 0x000fc800078e00ff */
[----:B------:R-:W-:Y:S01]  /*8c10*/  @!P6 IMAD.MOV R144, RZ, RZ, -R144 ;  /* 0x000000ffff90e224 */ /* 0x000fe200078e0a90 */
[----:B------:R-:W-:Y:S01]  /*8c20*/  ISETP.GT.U32.AND P6, PT, R3, R176, PT ;  /* 0x000000b00300720c */ /* 0x000fe20003fc4070 */
[--C-:B------:R-:W-:Y:S01]  /*8c30*/  @!P4 IMAD.IADD R180, R180, 0x1, -R3.reuse ;  /* 0x00000001b4b4c824 */ /* 0x100fe200078e0a03 */
[----:B------:R-:W-:Y:S01]  /*8c40*/  ISETP.GE.AND P4, PT, R146, RZ, PT ;  /* 0x000000ff9200720c */ /* 0x000fe20003f86270 */
[----:B------:R-:W-:Y:S01]  /*8c50*/  @!P2 IMAD.IADD R181, R181, 0x1, -R3 ;  /* 0x00000001b5b5a824 */ /* 0x000fe200078e0a03 */
[----:B------:R-:W-:Y:S01]  /*8c60*/  ISETP.GE.AND P2, PT, R145, RZ, PT ;  /* 0x000000ff9100720c */ /* 0x000fe20003f46270 */
[----:B------:R-:W-:Y:S01]  /*8c70*/  IMAD.MOV R239, RZ, RZ, -R239 ;  /* 0x000000ffffef7224 */ /* 0x000fe200078e0aef */
[----:B------:R-:W-:Y:S01]  /*8c80*/  ISETP.GT.U32.AND P0, PT, R3, R180, PT ;  /* 0x000000b40300720c */ /* 0x000fe20003f04070 */
[----:B------:R-:W-:Y:S02]  /*8c90*/  IMAD.MOV.U32 R145, RZ, RZ, R182 ;  /* 0x000000ffff917224 */ /* 0x000fe400078e00b6 */
[----:B------:R-:W-:-:S02]  /*8ca0*/  IMAD.MOV.U32 R147, RZ, RZ, R181 ;  /* 0x000000ffff937224 */ /* 0x000fc400078e00b5 */
[----:B------:R-:W-:Y:S01]  /*8cb0*/  @!P1 IMAD.MOV R145, RZ, RZ, -R145 ;  /* 0x000000ffff919224 */ /* 0x000fe200078e0a91 */
[C---:B------:R-:W-:Y:S01]  /*8cc0*/  ISETP.GT.U32.AND P1, PT, R3.reuse, R158, PT ;  /* 0x0000009e0300720c */ /* 0x040fe20003f24070 */
[C---:B------:R-:W-:Y:S01]  /*8cd0*/  IMAD R181, R3.reuse, R239, R236 ;  /* 0x000000ef03b57224 */ /* 0x040fe200078e02ec */
[----:B------:R-:W-:Y:S01]  /*8ce0*/  IABS R236, R151 ;  /* 0x0000009700ec7213 */ /* 0x000fe20000000000 */
[--C-:B------:R-:W-:Y:S01]  /*8cf0*/  @!P6 IMAD.IADD R176, R176, 0x1, -R3.reuse ;  /* 0x00000001b0b0e824 */ /* 0x100fe200078e0a03 */
[----:B------:R-:W-:Y:S01]  /*8d00*/  IABS R239, R152 ;  /* 0x0000009800ef7213 */ /* 0x000fe20000000000 */
[----:B------:R-:W-:Y:S01]  /*8d10*/  IMAD.MOV.U32 R146, RZ, RZ, R186 ;  /* 0x000000ffff927224 */ /* 0x000fe200078e00ba */
[----:B------:R-:W-:Y:S01]  /*8d20*/  ISETP.GT.U32.AND P6, PT, R3, R181, PT ;  /* 0x000000b50300720c */ /* 0x000fe20003fc4070 */
[--C-:B------:R-:W-:Y:S01]  /*8d30*/  @!P0 IMAD.IADD R180, R180, 0x1, -R3.reuse ;  /* 0x00000001b4b48824 */ /* 0x100fe200078e0a03 */
[----:B------:R-:W-:Y:S01]  /*8d40*/  ISETP.GE.AND P0, PT, R153, RZ, PT ;  /* 0x000000ff9900720c */ /* 0x000fe20003f06270 */
[----:B------:R-:W-:Y:S01]  /*8d50*/  @!P5 IMAD.MOV R146, RZ, RZ, -R146 ;  /* 0x000000ffff92d224 */ /* 0x000fe200078e0a92 */
[----:B------:R-:W-:Y:S01]  /*8d60*/  ISETP.GE.AND P5, PT, R148, RZ, PT ;  /* 0x000000ff9400720c */ /* 0x000fe20003fa6270 */
[----:B------:R-:W-:Y:S01]  /*8d70*/  IMAD.MOV.U32 R148, RZ, RZ, R180 ;  /* 0x000000ffff947224 */ /* 0x000fe200078e00b4 */
[----:B------:R-:W-:Y:S01]  /*8d80*/  IABS R153, R150 ;  /* 0x0000009600997213 */ /* 0x000fe20000000000 */
[----:B------:R-:W-:Y:S01]  /*8d90*/  @!P1 IMAD.IADD R158, R158, 0x1, -R3 ;  /* 0x000000019e9e9824 */ /* 0x000fe200078e0a03 */
[----:B------:R-:W-:Y:S01]  /*8da0*/  ISETP.GE.AND P1, PT, R150, RZ, PT ;  /* 0x000000ff9600720c */ /* 0x000fe20003f26270 */
[----:B------:R-:W-:Y:S01]  /*8db0*/  @!P2 IMAD.MOV R148, RZ, RZ, -R148 ;  /* 0x000000ffff94a224 */ /* 0x000fe200078e0a94 */
[----:B------:R-:W-:Y:S01]  /*8dc0*/  IABS R186, R155 ;  /* 0x0000009b00ba7213 */ /* 0x000fe20000000000 */
[----:B------:R-:W-:Y:S01]  /*8dd0*/  IMAD.HI.U32 R175, R5, R235, RZ ;  /* 0x000000eb05af7227 */ /* 0x000fe200078e00ff */
[----:B------:R-:W-:-:S03]  /*8de0*/  ISETP.GT.U32.AND P2, PT, R3, R158, PT ;  /* 0x0000009e0300720c */ /* 0x000fc60003f44070 */
[----:B------:R-:W-:Y:S02]  /*8df0*/  @!P6 IMAD.IADD R181, R181, 0x1, -R3 ;  /* 0x00000001b5b5e824 */ /* 0x000fe400078e0a03 */
[----:B------:R-:W-:Y:S02]  /*8e00*/  IMAD.MOV R175, RZ, RZ, -R175 ;  /* 0x000000ffffaf7224 */ /* 0x000fe400078e0aaf */
[----:B------:R-:W-:Y:S01]  /*8e10*/  IMAD.HI.U32 R150, R5, R153, RZ ;  /* 0x0000009905967227 */ /* 0x000fe200078e00ff */
[----:B------:R-:W-:-:S03]  /*8e20*/  ISETP.GT.U32.AND P6, PT, R3, R181, PT ;  /* 0x000000b50300720c */ /* 0x000fc60003fc4070 */
[C---:B------:R-:W-:Y:S01]  /*8e30*/  IMAD R175, R3.reuse, R175, R235 ;  /* 0x000000af03af7224 */ /* 0x040fe200078e02eb */
[----:B------:R-:W-:Y:S01]  /*8e40*/  IABS R235, R154 ;  /* 0x0000009a00eb7213 */ /* 0x000fe20000000000 */
[----:B------:R-:W-:Y:S02]  /*8e50*/  IMAD.MOV R150, RZ, RZ, -R150 ;  /* 0x000000ffff967224 */ /* 0x000fe400078e0a96 */
[----:B------:R-:W-:Y:S01]  /*8e60*/  @!P2 IMAD.IADD R158, R158, 0x1, -R3 ;  /* 0x000000019e9ea824 */ /* 0x000fe200078e0a03 */
[C---:B------:R-:W-:Y:S01]  /*8e70*/  ISETP.GT.U32.AND P2, PT, R3.reuse, R175, PT ;  /* 0x000000af0300720c */ /* 0x040fe20003f44070 */
[----:B------:R-:W-:Y:S02]  /*8e80*/  IMAD R153, R3, R150, R153 ;  /* 0x0000009603997224 */ /* 0x000fe400078e0299 */
[----:B------:R-:W-:Y:S01]  /*8e90*/  @!P3 IMAD.MOV R147, RZ, RZ, -R147 ;  /* 0x000000ffff93b224 */ /* 0x000fe200078e0a93 */
[----:B------:R-:W-:Y:S01]  /*8ea0*/  ISETP.GE.AND P3, PT, R149, RZ, PT ;  /* 0x000000ff9500720c */ /* 0x000fe20003f66270 */
[----:B------:R-:W-:Y:S01]  /*8eb0*/  @!P6 IMAD.IADD R181, R181, 0x1, -R3 ;  /* 0x00000001b5b5e824 */ /* 0x000fe200078e0a03 */
[----:B------:R-:W-:Y:S01]  /*8ec0*/  ISETP.GT.U32.AND P6, PT, R3, R153, PT ;  /* 0x000000990300720c */ /* 0x000fe20003fc4070 */
[----:B------:R-:W-:-:S02]  /*8ed0*/  IMAD.MOV.U32 R149, RZ, RZ, R176 ;  /* 0x000000ffff957224 */ /* 0x000fc400078e00b0 */
[----:B------:R-:W-:-:S04]  /*8ee0*/  IMAD.HI.U32 R150, R5, R235, RZ ;  /* 0x000000eb05967227 */ /* 0x000fc800078e00ff */
[----:B------:R-:W-:Y:S01]  /*8ef0*/  @!P4 IMAD.MOV R149, RZ, RZ, -R149 ;  /* 0x000000ffff95c224 */ /* 0x000fe200078e0a95 */
[----:B------:R-:W-:Y:S01]  /*8f00*/  ISETP.GE.AND P4, PT, R151, RZ, PT ;  /* 0x000000ff9700720c */ /* 0x000fe20003f86270 */
[----:B------:R-:W-:Y:S01]  /*8f10*/  @!P2 IMAD.IADD R175, R175, 0x1, -R3 ;  /* 0x00000001afafa824 */ /* 0x000fe200078e0a03 */
[----:B------:R-:W-:Y:S01]  /*8f20*/  ISETP.GE.AND P2, PT, R152, RZ, PT ;  /* 0x000000ff9800720c */ /* 0x000fe20003f46270 */
[----:B------:R-:W-:-:S04]  /*8f30*/  IMAD.HI.U32 R151, R5, R186, RZ ;  /* 0x000000ba05977227 */ /* 0x000fc800078e00ff */
[----:B------:R-:W-:Y:S02]  /*8f40*/  IMAD.MOV R150, RZ, RZ, -R150 ;  /* 0x000000ffff967224 */ /* 0x000fe400078e0a96 */
[----:B------:R-:W-:-:S04]  /*8f50*/  IMAD.HI.U32 R180, R5, R236, RZ ;  /* 0x000000ec05b47227 */ /* 0x000fc800078e00ff */
[----:B------:R-:W-:Y:S01]  /*8f60*/  @!P6 IMAD.IADD R153, R153, 0x1, -R3 ;  /* 0x000000019999e824 */ /* 0x000fe200078e0a03 */
[----:B------:R-:W-:Y:S01]  /*8f70*/  ISETP.GT.U32.AND P6, PT, R3, R175, PT ;  /* 0x000000af0300720c */ /* 0x000fe20003fc4070 */
[----:B------:R-:W-:-:S04]  /*8f80*/  IMAD.HI.U32 R176, R5, R239, RZ ;  /* 0x000000ef05b07227 */ /* 0x000fc800078e00ff */
[----:B------:R-:W-:Y:S02]  /*8f90*/  IMAD.MOV R151, RZ, RZ, -R151 ;  /* 0x000000ffff977224 */ /* 0x000fe400078e0a97 */
[C---:B------:R-:W-:Y:S02]  /*8fa0*/  IMAD R235, R3.reuse, R150, R235 ;  /* 0x0000009603eb7224 */ /* 0x040fe400078e02eb */
[----:B------:R-:W-:Y:S02]  /*8fb0*/  IMAD.MOV R180, RZ, RZ, -R180 ;  /* 0x000000ffffb47224 */ /* 0x000fe400078e0ab4 */
[----:B------:R-:W-:Y:S01]  /*8fc0*/  IMAD.MOV.U32 R150, RZ, RZ, R158 ;  /* 0x000000ffff967224 */ /* 0x000fe200078e009e */
[----:B------:R-:W-:Y:S01]  /*8fd0*/  IABS R158, R156 ;  /* 0x0000009c009e7213 */ /* 0x000fe20000000000 */
[----:B------:R-:W-:Y:S02]  /*8fe0*/  IMAD.MOV R176, RZ, RZ, -R176 ;  /* 0x000000ffffb07224 */ /* 0x000fe400078e0ab0 */
[----:B------:R-:W-:-:S02]  /*8ff0*/  IMAD R186, R3, R151, R186 ;  /* 0x0000009703ba7224 */ /* 0x000fc400078e02ba */
[C---:B------:R-:W-:Y:S01]  /*9000*/  IMAD R236, R3.reuse, R180, R236 ;  /* 0x000000b403ec7224 */ /* 0x040fe200078e02ec */
[----:B------:R-:W-:Y:S01]  /*9010*/  IABS R180, R157 ;  /* 0x0000009d00b47213 */ /* 0x000fe20000000000 */
[----:B------:R-:W-:Y:S01]  /*9020*/  @!P5 IMAD.MOV R150, RZ, RZ, -R150 ;  /* 0x000000ffff96d224 */ /* 0x000fe200078e0a96 */
        /* <DEDUP_REMOVED lines=9> */
[----:B------:R-:W-:-:S04]  /*90c0*/  IMAD.HI.U32 R182, R5, R158, RZ ;  /* 0x0000009e05b67227 */ /* 0x000fc800078e00ff */
[----:B------:R-:W-:Y:S02]  /*90d0*/  IMAD.MOV R182, RZ, RZ, -R182 ;  /* 0x000000ffffb67224 */ /* 0x000fe400078e0ab6 */
[--C-:B------:R-:W-:Y:S01]  /*90e0*/  @!P5 IMAD.IADD R153, R153, 0x1, -R3.reuse ;  /* 0x000000019999d824 */ /* 0x100fe200078e0a03 */
[C---:B------:R-:W-:Y:S01]  /*90f0*/  ISETP.GT.U32.AND P5, PT, R3.reuse, R235, PT ;  /* 0x000000eb0300720c */ /* 0x040fe20003fa4070 */
[C---:B------:R-:W-:Y:S02]  /*9100*/  IMAD R158, R3.reuse, R182, R158 ;  /* 0x000000b6039e7224 */ /* 0x040fe400078e029e */
[----:B------:R-:W-:Y:S01]  /*9110*/  @!P3 IMAD.IADD R236, R236, 0x1, -R3 ;  /* 0x00000001ececb824 */ /* 0x000fe200078e0a03 */
[----:B------:R-:W-:Y:S01]  /*9120*/  ISETP.GT.U32.AND P3, PT, R3, R186, PT ;  /* 0x000000ba0300720c */ /* 0x000fe20003f64070 */
[----:B------:R-:W-:-:S04]  /*9130*/  IMAD.HI.U32 R152, R5, R176, RZ ;  /* 0x000000b005987227 */ /* 0x000fc800078e00ff */
[--C-:B------:R-:W-:Y:S01]  /*9140*/  @!P6 IMAD.IADD R239, R239, 0x1, -R3.reuse ;  /* 0x00000001efefe824 */ /* 0x100fe200078e0a03 */
[----:B------:R-:W-:Y:S01]  /*9150*/  ISETP.GT.U32.AND P6, PT, R3, R158, PT ;  /* 0x0000009e0300720c */ /* 0x000fe20003fc4070 */
[----:B------:R-:W-:Y:S02]  /*9160*/  IMAD.MOV R152, RZ, RZ, -R152 ;  /* 0x000000ffff987224 */ /* 0x000fe400078e0a98 */
[----:B------:R-:W-:Y:S01]  /*9170*/  @!P5 IMAD.IADD R235, R235, 0x1, -R3 ;  /* 0x00000001ebebd824 */ /* 0x000fe200078e0a03 */
[C---:B------:R-:W-:Y:S01]  /*9180*/  ISETP.GT.U32.AND P5, PT, R3.reuse, R236, PT ;  /* 0x000000ec0300720c */ /* 0x040fe20003fa4070 */
[----:B------:R-:W-:Y:S02]  /*9190*/  IMAD R176, R3, R152, R176 ;  /* 0x0000009803b07224 */ /* 0x000fe400078e02b0 */
[----:B------:R-:W-:Y:S02]  /*91a0*/  IMAD.MOV.U32 R152, RZ, RZ, R175 ;  /* 0x000000ffff987224 */ /* 0x000fe400078e00af */
[----:B------:R-:W-:-:S04]  /*91b0*/  IMAD.HI.U32 R240, R5, R180, RZ ;  /* 0x000000b405f07227 */ /* 0x000fc800078e00ff */
[--C-:B------:R-:W-:Y:S01]  /*91c0*/  @!P3 IMAD.IADD R186, R186, 0x1, -R3.reuse ;  /* 0x00000001babab824 */ /* 0x100fe200078e0a03 */
[C---:B------:R-:W-:Y:S01]  /*91d0*/  ISETP.GT.U32.AND P3, PT, R3.reuse, R235, PT ;  /* 0x000000eb0300720c */ /* 0x040fe20003f64070 */
[----:B------:R-:W-:Y:S01]  /*91e0*/  @!P0 IMAD.MOV R152, RZ, RZ, -R152 ;  /* 0x000000ffff988224 */ /* 0x000fe200078e0a98 */
[----:B------:R-:W-:Y:S01]  /*91f0*/  ISETP.GT.U32.AND P0, PT, R3, R239, PT ;  /* 0x000000ef0300720c */ /* 0x000fe20003f04070 */
[----:B------:R-:W-:Y:S02]  /*9200*/  IMAD.MOV R240, RZ, RZ, -R240 ;  /* 0x000000fffff07224 */ /* 0x000fe400078e0af0 */
[----:B------:R-:W-:Y:S02]  /*9210*/  @!P6 IMAD.IADD R158, R158, 0x1, -R3 ;  /* 0x000000019e9ee824 */ /* 0x000fe400078e0a03 */
[----:B------:R-:W-:-:S03]  /*9220*/  IMAD.HI.U32 R182, R5, R181, RZ ;  /* 0x000000b505b67227 */ /* 0x000fc600078e00ff */
[C---:B------:R-:W-:Y:S01]  /*9230*/  ISETP.GT.U32.AND P6, PT, R3.reuse, R158, PT ;  /* 0x0000009e0300720c */ /* 0x040fe20003fc4070 */
[----:B------:R-:W-:Y:S01]  /*9240*/  @!P1 IMAD.MOV R153, RZ, RZ, -R153 ;  /* 0x000000ffff999224 */ /* 0x000fe200078e0a99 */
[C---:B------:R-:W-:Y:S01]  /*9250*/  ISETP.GT.U32.AND P1, PT, R3.reuse, R186, PT ;  /* 0x000000ba0300720c */ /* 0x040fe20003f24070 */
[C---:B------:R-:W-:Y:S02]  /*9260*/  IMAD R180, R3.reuse, R240, R180 ;  /* 0x000000f003b47224 */ /* 0x040fe400078e02b4 */
[----:B------:R-:W-:Y:S02]  /*9270*/  IMAD.MOV R182, RZ, RZ, -R182 ;  /* 0x000000ffffb67224 */ /* 0x000fe400078e0ab6 */
[----:B------:R-:W-:Y:S01]  /*9280*/  @!P5 IMAD.IADD R236, R236, 0x1, -R3 ;  /* 0x00000001ececd824 */ /* 0x000fe200078e0a03 */
[C---:B------:R-:W-:Y:S01]  /*9290*/  ISETP.GT.U32.AND P5, PT, R3.reuse, R180, PT ;  /* 0x000000b40300720c */ /* 0x040fe20003fa4070 */
[----:B------:R-:W-:Y:S01]  /*92a0*/  IMAD R175, R3, R182, R181 ;  /* 0x000000b603af7224 */ /* 0x000fe200078e02b5 */
[----:B------:R-:W-:Y:S01]  /*92b0*/  IABS R181, R168 ;  /* 0x000000a800b57213 */ /* 0x000fe20000000000 */
[--C-:B------:R-:W-:Y:S01]  /*92c0*/  @!P0 IMAD.IADD R239, R239, 0x1, -R3.reuse ;  /* 0x00000001efef8824 */ /* 0x100fe200078e0a03 */
[----:B------:R-:W-:Y:S01]  /*92d0*/  ISETP.GT.U32.AND P0, PT, R3, R176, PT ;  /* 0x000000b00300720c */ /* 0x000fe20003f04070 */
[----:B------:R-:W-:Y:S01]  /*92e0*/  @!P3 IMAD.IADD R235, R235, 0x1, -R3 ;  /* 0x00000001ebebb824 */ /* 0x000fe200078e0a03 */
[----:B------:R-:W-:Y:S01]  /*92f0*/  ISETP.GE.AND P3, PT, R154, RZ, PT ;  /* 0x000000ff9a00720c */ /* 0x000fe20003f66270 */
[----:B------:R-:W-:Y:S01]  /*9300*/  IMAD.HI.U32 R154, R5, R181, RZ ;  /* 0x000000b5059a7227 */ /* 0x000fe200078e00ff */
[----:B------:R-:W-:-:S03]  /*9310*/  IABS R182, R164 ;  /* 0x000000a400b67213 */ /* 0x000fc60000000000 */
[--C-:B------:R-:W-:Y:S01]  /*9320*/  @!P1 IMAD.IADD R186, R186, 0x1, -R3.reuse ;  /* 0x00000001baba9824 */ /* 0x100fe200078e0a03 */
[----:B------:R-:W-:Y:S01]  /*9330*/  ISETP.GT.U32.AND P1, PT, R3, R175, PT ;  /* 0x000000af0300720c */ /* 0x000fe20003f24070 */
[----:B------:R-:W-:Y:S01]  /*9340*/  @!P6 IMAD.IADD R158, R158, 0x1, -R3 ;  /* 0x000000019e9ee824 */ /* 0x000fe200078e0a03 */
[----:B------:R-:W-:Y:S01]  /*9350*/  ISETP.GE.AND P6, PT, R155, RZ, PT ;  /* 0x000000ff9b00720c */ /* 0x000fe20003fc6270 */
[----:B------:R-:W-:Y:S01]  /*9360*/  IMAD.MOV R154, RZ, RZ, -R154 ;  /* 0x000000ffff9a7224 */ /* 0x000fe200078e0a9a */
[----:B------:R-:W-:Y:S01]  /*9370*/  IABS R155, R174 ;  /* 0x000000ae009b7213 */ /* 0x000fe20000000000 */
[----:B------:R-:W-:-:S04]  /*9380*/  IMAD.HI.U32 R240, R5, R182, RZ ;  /* 0x000000b605f07227 */ /* 0x000fc800078e00ff */
[----:B------:R-:W-:Y:S01]  /*9390*/  @!P5 IMAD.IADD R180, R180, 0x1, -R3 ;  /* 0x00000001b4b4d824 */ /* 0x000fe200078e0a03 */
[----:B------:R-:W-:Y:S01]  /*93a0*/  ISETP.GE.AND P5, PT, R156, RZ, PT ;  /* 0x000000ff9c00720c */ /* 0x000fe20003fa6270 */
[----:B------:R-:W-:Y:S02]  /*93b0*/  IMAD R181, R3, R154, R181 ;  /* 0x0000009a03b57224 */ /* 0x000fe400078e02b5 */
[----:B------:R-:W-:Y:S02]  /*93c0*/  IMAD.MOV.U32 R154, RZ, RZ, R236 ;  /* 0x000000ffff9a7224 */ /* 0x000fe400078e00ec */
[----:B------:R-:W-:Y:S02]  /*93d0*/  IMAD.MOV R240, RZ, RZ, -R240 ;  /* 0x000000fffff07224 */ /* 0x000fe400078e0af0 */
[----:B------:R-:W-:Y:S02]  /*93e0*/  IMAD.MOV.U32 R236, RZ, RZ, R155 ;  /* 0x000000ffffec7224 */ /* 0x000fe400078e009b */
[----:B------:R-:W-:Y:S01]  /*93f0*/  @!P0 IMAD.IADD R176, R176, 0x1, -R3 ;  /* 0x00000001b0b08824 */ /* 0x000fe200078e0a03 */
[----:B------:R-:W-:Y:S01]  /*9400*/  ISETP.GE.AND P0, PT, R157, RZ, PT ;  /* 0x000000ff9d00720c */ /* 0x000fe20003f06270 */
[----:B------:R-:W-:-:S02]  /*9410*/  IMAD.MOV.U32 R155, RZ, RZ, R239 ;  /* 0x000000ffff9b7224 */ /* 0x000fc400078e00ef */
[----:B------:R-:W-:Y:S01]  /*9420*/  IMAD R182, R3, R240, R182 ;  /* 0x000000f003b67224 */ /* 0x000fe200078e02b6 */
[----:B------:R-:W-:Y:S01]  /*9430*/  IABS R240, R184 ;  /* 0x000000b800f07213 */ /* 0x000fe20000000000 */
[----:B------:R-:W-:Y:S01]  /*9440*/  @!P1 IMAD.IADD R175, R175, 0x1, -R3 ;  /* 0x00000001afaf9824 */ /* 0x000fe200078e0a03 */
[C---:B------:R-:W-:Y:S01]  /*9450*/  ISETP.GT.U32.AND P1, PT, R3.reuse, R180, PT ;  /* 0x000000b40300720c */ /* 0x040fe20003f24070 */
[----:B------:R-:W-:Y:S01]  /*9460*/  IMAD.MOV.U32 R156, RZ, RZ, R235 ;  /* 0x000000ffff9c7224 */ /* 0x000fe200078e00eb */
[----:B------:R-:W-:Y:S01]  /*9470*/  IABS R235, R169 ;  /* 0x000000a900eb7213 */ /* 0x000fe20000000000 */
[----:B------:R-:W-:Y:S01]  /*9480*/  @!P2 IMAD.MOV R155, RZ, RZ, -R155 ;  /* 0x000000ffff9ba224 */ /* 0x000fe200078e0a9b */
[C---:B------:R-:W-:Y:S01]  /*9490*/  ISETP.GT.U32.AND P2, PT, R3.reuse, R176, PT ;  /* 0x000000b00300720c */ /* 0x040fe20003f44070 */
[----:B------:R-:W-:Y:S01]  /*94a0*/  @!P3 IMAD.MOV R156, RZ, RZ, -R156 ;  /* 0x000000ffff9cb224 */ /* 0x000fe200078e0a9c */
[----:B------:R-:W-:Y:S01]  /*94b0*/  ISETP.GT.U32.AND P3, PT, R3, R182, PT ;  /* 0x000000b60300720c */ /* 0x000fe20003f64070 */
[----:B------:R-:W-:-:S02]  /*94c0*/  IMAD.MOV.U32 R157, RZ, RZ, R186 ;  /* 0x000000ffff9d7224 */ /* 0x000fc400078e00ba */
[----:B------:R-:W-:Y:S01]  /*94d0*/  @!P5 IMAD.MOV R158, RZ, RZ, -R158 ;  /* 0x000000ffff9ed224 */ /* 0x000fe200078e0a9e */
[C---:B------:R-:W-:Y:S01]  /*94e0*/  ISETP.GT.U32.AND P5, PT, R3.reuse, R181, PT ;  /* 0x000000b50300720c */ /* 0x040fe20003fa4070 */
[----:B------:R-:W-:Y:S01]  /*94f0*/  @!P4 IMAD.MOV R154, RZ, RZ, -R154 ;  /* 0x000000ffff9ac224 */ /* 0x000fe200078e0a9a */
[----:B------:R-:W-:Y:S01]  /*9500*/  ISETP.GT.U32.AND P4, PT, R3, R175, PT ;  /* 0x000000af0300720c */ /* 0x000fe20003f84070 */
[----:B------:R-:W-:Y:S01]  /*9510*/  @!P6 IMAD.MOV R157, RZ, RZ, -R157 ;  /* 0x000000ffff9de224 */ /* 0x000fe200078e0a9d */
[----:B------:R-:W-:Y:S01]  /*9520*/  ISETP.GE.AND P6, PT, R159, RZ, PT ;  /* 0x000000ff9f00720c */ /* 0x000fe20003fc6270 */
[----:B------:R-:W-:-:S04]  /*9530*/  IMAD.HI.U32 R159, R5, R236, RZ ;  /* 0x000000ec059f7227 */ /* 0x000fc800078e00ff */
[--C-:B------:R-:W-:Y:S01]  /*9540*/  @!P1 IMAD.IADD R180, R180, 0x1, -R3.reuse ;  /* 0x00000001b4b49824 */ /* 0x100fe200078e0a03 */
[----:B------:R-:W-:Y:S01]  /*9550*/  ISETP.GE.AND P1, PT, R160, RZ, PT ;  /* 0x000000ffa000720c */ /* 0x000fe20003f26270 */
[----:B------:R-:W-:Y:S01]  /*9560*/  @!P2 IMAD.IADD R176, R176, 0x1, -R3 ;  /* 0x00000001b0b0a824 */ /* 0x000fe200078e0a03 */
[----:B------:R-:W-:Y:S01]  /*9570*/  ISETP.GE.AND P2, PT, R164, RZ, PT ;  /* 0x000000ffa400720c */ /* 0x000fe20003f46270 */
[----:B------:R-:W-:Y:S02]  /*9580*/  IMAD.MOV R164, RZ, RZ, -R159 ;  /* 0x000000ffffa47224 */ /* 0x000fe400078e0a9f */
[----:B------:R-:W-:Y:S01]  /*9590*/  @!P3 IMAD.IADD R182, R182, 0x1, -R3 ;  /* 0x00000001b6b6b824 */ /* 0x000fe200078e0a03 */
[----:B------:R-:W-:Y:S01]  /*95a0*/  ISETP.GE.AND P3, PT, R174, RZ, PT ;  /* 0x000000ffae00720c */ /* 0x000fe20003f66270 */
[----:B------:R-:W-:Y:S01]  /*95b0*/  IMAD.MOV.U32 R159, RZ, RZ, R180 ;  /* 0x000000ffff9f7224 */ /* 0x000fe200078e00b4 */
[----:B------:R-:W-:Y:S01]  /*95c0*/  IABS R174, R163 ;  /* 0x000000a300ae7213 */ /* 0x000fe20000000000 */
[----:B------:R-:W-:-:S02]  /*95d0*/  IMAD.MOV.U32 R160, RZ, RZ, R176 ;  /* 0x000000ffffa07224 */ /* 0x000fc400078e00b0 */
[--C-:B------:R-:W-:Y:S02]  /*95e0*/  @!P5 IMAD.IADD R181, R181, 0x1, -R3.reuse ;  /* 0x00000001b5b5d824 */ /* 0x100fe400078e0a03 */
[----:B------:R-:W-:Y:S01]  /*95f0*/  @!P4 IMAD.IADD R175, R175, 0x1, -R3 ;  /* 0x00000001afafc824 */ /* 0x000fe200078e0a03 */
[----:B------:R-:W-:Y:S01]  /*9600*/  ISETP.GE.AND P4, PT, R168, RZ, PT ;  /* 0x000000ffa800720c */ /* 0x000fe20003f86270 */
[----:B------:R-:W-:Y:S01]  /*9610*/  @!P0 IMAD.MOV R159, RZ, RZ, -R159 ;  /* 0x000000ffff9f8224 */ /* 0x000fe200078e0a9f */
[C---:B------:R-:W-:Y:S01]  /*9620*/  ISETP.GT.U32.AND P0, PT, R3.reuse, R182, PT ;  /* 0x000000b60300720c */ /* 0x040fe20003f04070 */
[----:B------:R-:W-:Y:S01]  /*9630*/  IMAD R164, R3, R164, R236 ;  /* 0x000000a403a47224 */ /* 0x000fe200078e02ec */
[----:B------:R-:W-:Y:S01]  /*9640*/  IABS R236, R161 ;  /* 0x000000a100ec7213 */ /* 0x000fe20000000000 */
[----:B------:R-:W-:Y:S01]  /*9650*/  @!P6 IMAD.MOV R160, RZ, RZ, -R160 ;  /* 0x000000ffffa0e224 */ /* 0x000fe200078e0aa0 */
[----:B------:R-:W-:Y:S01]  /*9660*/  ISETP.GE.AND P6, PT, R161, RZ, PT ;  /* 0x000000ffa100720c */ /* 0x000fe20003fc6270 */
[----:B------:R-:W-:Y:S01]  /*9670*/  IMAD.MOV.U32 R161, RZ, RZ, R175 ;  /* 0x000000ffffa17224 */ /* 0x000fe200078e00af */
[----:B------:R-:W-:Y:S01]  /*9680*/  ISETP.GT.U32.AND P5, PT, R3, R181, PT ;  /* 0x000000b50300720c */ /* 0x000fe20003fa4070 */
[----:B------:R-:W-:Y:S01]  /*9690*/  IMAD.HI.U32 R176, R5, R236, RZ ;  /* 0x000000ec05b07227 */ /* 0x000fe200078e00ff */
[----:B------:R-:W-:-:S02]  /*96a0*/  IABS R168, R162 ;  /* 0x000000a200a87213 */ /* 0x000fc40000000000 */
[----:B------:R-:W-:Y:S01]  /*96b0*/  IABS R175, R165 ;  /* 0x000000a500af7213 */ /* 0x000fe20000000000 */
[----:B------:R-:W-:Y:S01]  /*96c0*/  @!P1 IMAD.MOV R161, RZ, RZ, -R161 ;  /* 0x000000ffffa19224 */ /* 0x000fe200078e0aa1 */
[----:B------:R-:W-:Y:S01]  /*96d0*/  ISETP.GT.U32.AND P1, PT, R3, R164, PT ;  /* 0x000000a40300720c */ /* 0x000fe20003f24070 */
[----:B------:R-:W-:Y:S01]  /*96e0*/  @!P0 IMAD.IADD R182, R182, 0x1, -R3 ;  /* 0x00000001b6b68824 */ /* 0x000fe200078e0a03 */
[----:B------:R-:W-:Y:S01]  /*96f0*/  ISETP.GE.AND P0, PT, R162, RZ, PT ;  /* 0x000000ffa200720c */ /* 0x000fe20003f06270 */
[----:B------:R-:W-:-:S04]  /*9700*/  IMAD.HI.U32 R162, R5, R168, RZ ;  /* 0x000000a805a27227 */ /* 0x000fc800078e00ff */
[----:B------:R-:W-:Y:S01]  /*9710*/  @!P5 IMAD.IADD R181, R181, 0x1, -R3 ;  /* 0x00000001b5b5d824 */ /* 0x000fe200078e0a03 */
[----:B------:R-:W-:Y:S01]  /*9720*/  ISETP.GE.AND P5, PT, R163, RZ, PT ;  /* 0x000000ffa300720c */ /* 0x000fe20003fa6270 */
[----:B------:R-:W-:-:S04]  /*9730*/  IMAD.HI.U32 R163, R5, R174, RZ ;  /* 0x000000ae05a37227 */ /* 0x000fc800078e00ff */
[----:B------:R-:W-:Y:S02]  /*9740*/  IMAD.MOV R162, RZ, RZ, -R162 ;  /* 0x000000ffffa27224 */ /* 0x000fe400078e0aa2 */
[----:B------:R-:W-:Y:S02]  /*9750*/  IMAD.MOV R176, RZ, RZ, -R176 ;  /* 0x000000ffffb07224 */ /* 0x000fe400078e0ab0 */
[----:B------:R-:W-:Y:S02]  /*9760*/  @!P1 IMAD.IADD R164, R164, 0x1, -R3 ;  /* 0x00000001a4a49824 */ /* 0x000fe400078e0a03 */
[----:B------:R-:W-:Y:S02]  /*9770*/  IMAD.MOV R163, RZ, RZ, -R163 ;  /* 0x000000ffffa37224 */ /* 0x000fe400078e0aa3 */
[C---:B------:R-:W-:Y:S01]  /*9780*/  IMAD R168, R3.reuse, R162, R168 ;  /* 0x000000a203a87224 */ /* 0x040fe200078e02a8 */
[C---:B------:R-:W-:Y:S01]  /*9790*/  ISETP.GT.U32.AND P1, PT, R3.reuse, R164, PT ;  /* 0x000000a40300720c */ /* 0x040fe20003f24070 */
[----:B------:R-:W-:Y:S01]  /*97a0*/  IMAD R236, R3, R176, R236 ;  /* 0x000000b003ec7224 */ /* 0x000fe200078e02ec */
[----:B------:R-:W-:Y:S01]  /*97b0*/  IABS R176, R166 ;  /* 0x000000a600b07213 */ /* 0x000fe20000000000 */
[----:B------:R-:W-:-:S02]  /*97c0*/  IMAD.MOV.U32 R162, RZ, RZ, R182 ;  /* 0x000000ffffa27224 */ /* 0x000fc400078e00b6 */
[C---:B------:R-:W-:Y:S02]  /*97d0*/  IMAD R174, R3.reuse, R163, R174 ;  /* 0x000000a303ae7224 */ /* 0x040fe400078e02ae */
[----:B------:R-:W-:Y:S02]  /*97e0*/  IMAD.MOV.U32 R163, RZ, RZ, R181 ;  /* 0x000000ffffa37224 */ /* 0x000fe400078e00b5 */
[----:B------:R-:W-:Y:S01]  /*97f0*/  @!P2 IMAD.MOV R162, RZ, RZ, -R162 ;  /* 0x000000ffffa2a224 */ /* 0x000fe200078e0aa2 */
[----:B------:R-:W-:Y:S01]  /*9800*/  ISETP.GT.U32.AND P2, PT, R3, R236, PT ;  /* 0x000000ec0300720c */ /* 0x000fe20003f44070 */
[----:B------:R-:W-:-:S04]  /*9810*/  IMAD.HI.U32 R180, R5, R175, RZ ;  /* 0x000000af05b47227 */ /* 0x000fc800078e00ff */
[----:B------:R-:W-:Y:S01]  /*9820*/  @!P4 IMAD.MOV R163, RZ, RZ, -R163 ;  /* 0x000000ffffa3c224 */ /* 0x000fe200078e0aa3 */
[C---:B------:R-:W-:Y:S01]  /*9830*/  ISETP.GT.U32.AND P4, PT, R3.reuse, R168, PT ;  /* 0x000000a80300720c */ /* 0x040fe20003f84070 */
[----:B------:R-:W-:Y:S01]  /*9840*/  IMAD.MOV R181, RZ, RZ, -R180 ;  /* 0x000000ffffb57224 */ /* 0x000fe200078e0ab4 */
[----:B------:R-:W-:Y:S01]  /*9850*/  IABS R180, R167 ;  /* 0x000000a700b47213 */ /* 0x000fe20000000000 */
[----:B------:R-:W-:Y:S01]  /*9860*/  @!P1 IMAD.IADD R164, R164, 0x1, -R3 ;  /* 0x00000001a4a49824 */ /* 0x000fe200078e0a03 */
[C---:B------:R-:W-:Y:S01]  /*9870*/  ISETP.GT.U32.AND P1, PT, R3.reuse, R174, PT ;  /* 0x000000ae0300720c */ /* 0x040fe20003f24070 */
[C---:B------:R-:W-:Y:S02]  /*9880*/  IMAD R181, R3.reuse, R181, R175 ;  /* 0x000000b503b57224 */ /* 0x040fe400078e02af */
[----:B------:R-:W-:Y:S02]  /*9890*/  @!P2 IMAD.IADD R236, R236, 0x1, -R3 ;  /* 0x00000001ececa824 */ /* 0x000fe400078e0a03 */
[----:B------:R-:W-:Y:S01]  /*98a0*/  IMAD.MOV.U32 R175, RZ, RZ, R180 ;  /* 0x000000ffffaf7224 */ /* 0x000fe200078e00b4 */
[----:B------:R-:W-:Y:S01]  /*98b0*/  ISETP.GT.U32.AND P2, PT, R3, R181, PT ;  /* 0x000000b50300720c */ /* 0x000fe20003f44070 */
[----:B------:R-:W-:Y:S01]  /*98c0*/  IMAD.HI.U32 R182, R5, R176, RZ ;  /* 0x000000b005b67227 */ /* 0x000fe200078e00ff */
[----:B------:R-:W-:-:S03]  /*98d0*/  IABS R180, R171 ;  /* 0x000000ab00b47213 */ /* 0x000fc60000000000 */
[----:B------:R-:W-:Y:S01]  /*98e0*/  @!P4 IMAD.IADD R168, R168, 0x1, -R3 ;  /* 0x00000001a8a8c824 */ /* 0x000fe200078e0a03 */
[----:B------:R-:W-:Y:S01]  /*98f0*/  ISETP.GT.U32.AND P4, PT, R3, R236, PT ;  /* 0x000000ec0300720c */ /* 0x000fe20003f84070 */
[----:B------:R-:W-:Y:S02]  /*9900*/  @!P3 IMAD.MOV R164, RZ, RZ, -R164 ;  /* 0x000000ffffa4b224 */ /* 0x000fe400078e0aa4 */
[----:B------:R-:W-:Y:S01]  /*9910*/  IMAD.HI.U32 R186, R5, R175, RZ ;  /* 0x000000af05ba7227 */ /* 0x000fe200078e00ff */
[----:B------:R-:W-:-:S03]  /*9920*/  ISETP.GT.U32.AND P3, PT, R3, R168, PT ;  /* 0x000000a80300720c */ /* 0x000fc60003f64070 */
[----:B------:R-:W-:Y:S02]  /*9930*/  IMAD.MOV R182, RZ, RZ, -R182 ;  /* 0x000000ffffb67224 */ /* 0x000fe400078e0ab6 */
[--C-:B------:R-:W-:Y:S02]  /*9940*/  @!P1 IMAD.IADD R174, R174, 0x1, -R3.reuse ;  /* 0x00000001aeae9824 */ /* 0x100fe400078e0a03 */
[----:B------:R-:W-:Y:S02]  /*9950*/  IMAD.MOV R186, RZ, RZ, -R186 ;  /* 0x000000ffffba7224 */ /* 0x000fe400078e0aba */
[C---:B------:R-:W-:Y:S01]  /*9960*/  IMAD R176, R3.reuse, R182, R176 ;  /* 0x000000b603b07224 */ /* 0x040fe200078e02b0 */
[----:B------:R-:W-:Y:S01]  /*9970*/  ISETP.GT.U32.AND P1, PT, R3, R174, PT ;  /* 0x000000ae0300720c */ /* 0x000fe20003f24070 */
[----:B------:R-:W-:Y:S01]  /*9980*/  @!P2 IMAD.IADD R181, R181, 0x1, -R3 ;  /* 0x00000001b5b5a824 */ /* 0x000fe200078e0a03 */
[----:B------:R-:W-:Y:S01]  /*9990*/  IABS R182, R172 ;  /* 0x000000ac00b67213 */ /* 0x000fe20000000000 */
[----:B------:R-:W-:-:S02]  /*99a0*/  IMAD R175, R3, R186, R175 ;  /* 0x000000ba03af7224 */ /* 0x000fc400078e02af */
[----:B------:R-:W-:Y:S01]  /*99b0*/  @!P4 IMAD.IADD R236, R236, 0x1, -R3 ;  /* 0x00000001ececc824 */ /* 0x000fe200078e0a03 */
[----:B------:R-:W-:Y:S01]  /*99c0*/  ISETP.GT.U32.AND P2, PT, R3, R181, PT ;  /* 0x000000b50300720c */ /* 0x000fe20003f44070 */
[----:B------:R-:W-:Y:S01]  /*99d0*/  IMAD.HI.U32 R186, R5, R180, RZ ;  /* 0x000000b405ba7227 */ /* 0x000fe200078e00ff */
[----:B------:R-:W-:-:S03]  /*99e0*/  ISETP.GT.U32.AND P4, PT, R3, R176, PT ;  /* 0x000000b00300720c */ /* 0x000fc60003f84070 */
[--C-:B------:R-:W-:Y:S01]  /*99f0*/  @!P3 IMAD.IADD R168, R168, 0x1, -R3.reuse ;  /* 0x00000001a8a8b824 */ /* 0x100fe200078e0a03 */
[----:B------:R-:W-:Y:S01]  /*9a00*/  ISETP.GT.U32.AND P3, PT, R3, R175, PT ;  /* 0x000000af0300720c */ /* 0x000fe20003f64070 */
[----:B------:R-:W-:Y:S02]  /*9a10*/  IMAD.MOV R186, RZ, RZ, -R186 ;  /* 0x000000ffffba7224 */ /* 0x000fe400078e0aba */
[----:B------:R-:W-:Y:S01]  /*9a20*/  @!P1 IMAD.IADD R174, R174, 0x1, -R3 ;  /* 0x00000001aeae9824 */ /* 0x000fe200078e0a03 */
[----:B------:R-:W-:Y:S01]  /*9a30*/  ISETP.GE.AND P1, PT, R165, RZ, PT ;  /* 0x000000ffa500720c */ /* 0x000fe20003f26270 */
[----:B------:R-:W-:Y:S01]  /*9a40*/  IMAD R180, R3, R186, R180 ;  /* 0x000000ba03b47224 */ /* 0x000fe200078e02b4 */
[----:B------:R-:W-:Y:S01]  /*9a50*/  IABS R186, R170 ;  /* 0x000000aa00ba7213 */ /* 0x000fe20000000000 */
[----:B------:R-:W-:-:S04]  /*9a60*/  IMAD.HI.U32 R165, R5, R182, RZ ;  /* 0x000000b605a57227 */ /* 0x000fc800078e00ff */
[--C-:B------:R-:W-:Y:S01]  /*9a70*/  @!P2 IMAD.IADD R181, R181, 0x1, -R3.reuse ;  /* 0x00000001b5b5a824 */ /* 0x100fe200078e0a03 */
[----:B------:R-:W-:Y:S01]  /*9a80*/  ISETP.GT.U32.AND P2, PT, R3, R180, PT ;  /* 0x000000b40300720c */ /* 0x000fe20003f44070 */
[----:B------:R-:W-:Y:S01]  /*9a90*/  @!P4 IMAD.IADD R176, R176, 0x1, -R3 ;  /* 0x00000001b0b0c824 */ /* 0x000fe200078e0a03 */
[----:B------:R-:W-:Y:S01]  /*9aa0*/  ISETP.GE.AND P4, PT, R166, RZ, PT ;  /* 0x000000ffa600720c */ /* 0x000fe20003f86270 */
[----:B------:R-:W-:Y:S02]  /*9ab0*/  IMAD.MOV R165, RZ, RZ, -R165 ;  /* 0x000000ffffa57224 */ /* 0x000fe400078e0aa5 */
[----:B------:R-:W-:Y:S01]  /*9ac0*/  @!P3 IMAD.IADD R175, R175, 0x1, -R3 ;  /* 0x00000001afafb824 */ /* 0x000fe200078e0a03 */
[----:B------:R-:W-:Y:S01]  /*9ad0*/  ISETP.GE.AND P3, PT, R167, RZ, PT ;  /* 0x000000ffa700720c */ /* 0x000fe20003f66270 */
[----:B------:R-:W-:Y:S02]  /*9ae0*/  IMAD.MOV.U32 R166, RZ, RZ, R168 ;  /* 0x000000ffffa67224 */ /* 0x000fe400078e00a8 */
[----:B------:R-:W-:-:S02]  /*9af0*/  IMAD R182, R3, R165, R182 ;  /* 0x000000a503b67224 */ /* 0x000fc400078e02b6 */
[----:B------:R-:W-:Y:S01]  /*9b00*/  @!P0 IMAD.MOV R166, RZ, RZ, -R166 ;  /* 0x000000ffffa68224 */ /* 0x000fe200078e0aa6 */
[----:B------:R-:W-:Y:S01]  /*9b10*/  ISETP.GT.U32.AND P0, PT, R3, R175, PT ;  /* 0x000000af0300720c */ /* 0x000fe20003f04070 */
[----:B------:R-:W-:Y:S02]  /*9b20*/  IMAD.MOV.U32 R168, RZ, RZ, R181 ;  /* 0x000000ffffa87224 */ /* 0x000fe400078e00b5 */
[----:B------:R-:W-:-:S04]  /*9b30*/  IMAD.HI.U32 R239, R5, R235, RZ ;  /* 0x000000eb05ef7227 */ /* 0x000fc800078e00ff */
[----:B------:R-:W-:Y:S01]  /*9b40*/  @!P1 IMAD.MOV R168, RZ, RZ, -R168 ;  /* 0x000000ffffa89224 */ /* 0x000fe200078e0aa8 */
[----:B------:R-:W-:Y:S01]  /*9b50*/  ISETP.GT.U32.AND P1, PT, R3, R182, PT ;  /* 0x000000b60300720c */ /* 0x000fe20003f24070 */
[----:B------:R-:W-:Y:S02]  /*9b60*/  IMAD.MOV.U32 R165, RZ, RZ, R236 ;  /* 0x000000ffffa57224 */ /* 0x000fe400078e00ec */
[----:B------:R-:W-:-:S04]  /*9b70*/  IMAD.HI.U32 R236, R5, R186, RZ ;  /* 0x000000ba05ec7227 */ /* 0x000fc800078e00ff */
[----:B------:R-:W-:Y:S02]  /*9b80*/  IMAD.MOV R239, RZ, RZ, -R239 ;  /* 0x000000ffffef7224 */ /* 0x000fe400078e0aef */
[----:B------:R-:W-:Y:S01]  /*9b90*/  @!P2 IMAD.IADD R180, R180, 0x1, -R3 ;  /* 0x00000001b4b4a824 */ /* 0x000fe200078e0a03 */
[C---:B------:R-:W-:Y:S01]  /*9ba0*/  ISETP.GT.U32.AND P2, PT, R3.reuse, R176, PT ;  /* 0x000000b00300720c */ /* 0x040fe20003f44070 */
[----:B------:R-:W-:Y:S02]  /*9bb0*/  IMAD.MOV R236, RZ, RZ, -R236 ;  /* 0x000000ffffec7224 */ /* 0x000fe400078e0aec */
[C---:B------:R-:W-:Y:S02]  /*9bc0*/  IMAD R181, R3.reuse, R239, R235 ;  /* 0x000000ef03b57224 */ /* 0x040fe400078e02eb */
[----:B------:R-:W-:Y:S01]  /*9bd0*/  @!P6 IMAD.MOV R165, RZ, RZ, -R165 ;  /* 0x000000ffffa5e224 */ /* 0x000fe200078e0aa5 */
[----:B------:R-:W-:Y:S01]  /*9be0*/  ISETP.GT.U32.AND P6, PT, R3, R180, PT ;  /* 0x000000b40300720c */ /* 0x000fe20003fc4070 */
[----:B------:R-:W-:-:S02]  /*9bf0*/  IMAD.MOV.U32 R167, RZ, RZ, R174 ;  /* 0x000000ffffa77224 */ /* 0x000fc400078e00ae */
[----:B------:R-:W-:Y:S01]  /*9c00*/  IMAD R174, R3, R236, R186 ;  /* 0x000000ec03ae7224 */ /* 0x000fe200078e02ba */
[----:B------:R-:W-:Y:S01]  /*9c10*/  IABS R186, R178 ;  /* 0x000000b200ba7213 */ /* 0x000fe20000000000 */
[--C-:B------:R-:W-:Y:S01]  /*9c20*/  @!P0 IMAD.IADD R175, R175, 0x1, -R3.reuse ;  /* 0x00000001afaf8824 */ /* 0x100fe200078e0a03 */
[C---:B------:R-:W-:Y:S01]  /*9c30*/  ISETP.GT.U32.AND P0, PT, R3.reuse, R181, PT ;  /* 0x000000b50300720c */ /* 0x040fe20003f04070 */
[--C-:B------:R-:W-:Y:S01]  /*9c40*/  @!P1 IMAD.IADD R182, R182, 0x1, -R3.reuse ;  /* 0x00000001b6b69824 */ /* 0x100fe200078e0a03 */
[----:B------:R-:W-:Y:S01]  /*9c50*/  ISETP.GT.U32.AND P1, PT, R3, R174, PT ;  /* 0x000000ae0300720c */ /* 0x000fe20003f24070 */
[----:B------:R-:W-:Y:S01]  /*9c60*/  @!P2 IMAD.IADD R176, R176, 0x1, -R3 ;  /* 0x00000001b0b0a824 */ /* 0x000fe200078e0a03 */
[----:B------:R-:W-:Y:S01]  /*9c70*/  ISETP.GE.AND P2, PT, R172, RZ, PT ;  /* 0x000000ffac00720c */ /* 0x000fe20003f46270 */
[----:B------:R-:W-:Y:S01]  /*9c80*/  @!P5 IMAD.MOV R167, RZ, RZ, -R167 ;  /* 0x000000ffffa7d224 */ /* 0x000fe200078e0aa7 */
[----:B------:R-:W-:Y:S01]  /*9c90*/  ISETP.GE.AND P5, PT, R171, RZ, PT ;  /* 0x000000ffab00720c */ /* 0x000fe20003fa6270 */
[----:B------:R-:W-:Y:S01]  /*9ca0*/  @!P6 IMAD.IADD R180, R180, 0x1, -R3 ;  /* 0x00000001b4b4e824 */ /* 0x000fe200078e0a03 */
[----:B------:R-:W-:Y:S01]  /*9cb0*/  ISETP.GE.AND P6, PT, R169, RZ, PT ;  /* 0x000000ffa900720c */ /* 0x000fe20003fc6270 */
[----:B------:R-:W-:Y:S01]  /*9cc0*/  IMAD.MOV.U32 R169, RZ, RZ, R176 ;  /* 0x000000ffffa97224 */ /* 0x000fe200078e00b0 */
[----:B------:R-:W-:Y:S01]  /*9cd0*/  IABS R172, R177 ;  /* 0x000000b100ac7213 */ /* 0x000fe20000000000 */
[----:B------:R-:W-:Y:S01]  /*9ce0*/  IMAD.HI.U32 R241, R5, R240, RZ ;  /* 0x000000f005f17227 */ /* 0x000fe200078e00ff */
[----:B------:R-:W-:-:S02]  /*9cf0*/  IABS R171, R173 ;  /* 0x000000ad00ab7213 */ /* 0x000fc40000000000 */
[----:B------:R-:W-:Y:S01]  /*9d00*/  IABS R236, R238 ;  /* 0x000000ee00ec7213 */ /* 0x000fe20000000000 */
[----:B------:R-:W-:Y:S01]  /*9d10*/  @!P0 IMAD.IADD R181, R181, 0x1, -R3 ;  /* 0x00000001b5b58824 */ /* 0x000fe200078e0a03 */
[----:B------:R-:W-:Y:S01]  /*9d20*/  ISETP.GE.AND P0, PT, R170, RZ, PT ;  /* 0x000000ffaa00720c */ /* 0x000fe20003f06270 */
[----:B------:R-:W-:Y:S01]  /*9d30*/  @!P4 IMAD.MOV R169, RZ, RZ, -R169 ;  /* 0x000000ffffa9c224 */ /* 0x000fe200078e0aa9 */
[C---:B------:R-:W-:Y:S01]  /*9d40*/  ISETP.GT.U32.AND P4, PT, R3.reuse, R182, PT ;  /* 0x000000b60300720c */ /* 0x040fe20003f84070 */
[----:B------:R-:W-:Y:S01]  /*9d50*/  @!P1 IMAD.IADD R174, R174, 0x1, -R3 ;  /* 0x00000001aeae9824 */ /* 0x000fe200078e0a03 */
[----:B------:R-:W-:Y:S01]  /*9d60*/  ISETP.GT.U32.AND P1, PT, R3, R181, PT ;  /* 0x000000b50300720c */ /* 0x000fe20003f24070 */
[----:B------:R-:W-:-:S04]  /*9d70*/  IMAD.HI.U32 R176, R5, R172, RZ ;  /* 0x000000ac05b07227 */ /* 0x000fc800078e00ff */
[----:B------:R-:W-:-:S04]  /*9d80*/  IMAD.HI.U32 R235, R5, R171, RZ ;  /* 0x000000ab05eb7227 */ /* 0x000fc800078e00ff */
[----:B------:R-:W-:Y:S02]  /*9d90*/  IMAD.MOV R176, RZ, RZ, -R176 ;  /* 0x000000ffffb07224 */ /* 0x000fe400078e0ab0 */
[----:B------:R-:W-:Y:S02]  /*9da0*/  IMAD.MOV R235, RZ, RZ, -R235 ;  /* 0x000000ffffeb7224 */ /* 0x000fe400078e0aeb */
[----:B------:R-:W-:Y:S02]  /*9db0*/  IMAD.MOV.U32 R170, RZ, RZ, R175 ;  /* 0x000000ffffaa7224 */ /* 0x000fe400078e00af */
[C---:B------:R-:W-:Y:S02]  /*9dc0*/  IMAD R175, R3.reuse, R176, R172 ;  /* 0x000000b003af7224 */ /* 0x040fe400078e02ac */
[----:B------:R-:W-:Y:S02]  /*9dd0*/  IMAD R176, R3, R235, R171 ;  /* 0x000000eb03b07224 */ /* 0x000fe400078e02ab */
[----:B------:R-:W-:-:S04]  /*9de0*/  IMAD.HI.U32 R172, R5, R186, RZ ;  /* 0x000000ba05ac7227 */ /* 0x000fc800078e00ff */
[--C-:B------:R-:W-:Y:S01]  /*9df0*/  @!P4 IMAD.IADD R182, R182, 0x1, -R3.reuse ;  /* 0x00000001b6b6c824 */ /* 0x100fe200078e0a03 */
[----:B------:R-:W-:Y:S01]  /*9e00*/  ISETP.GT.U32.AND P4, PT, R3, R175, PT ;  /* 0x000000af0300720c */ /* 0x000fe20003f84070 */
[----:B------:R-:W-:Y:S01]  /*9e10*/  @!P1 IMAD.IADD R181, R181, 0x1, -R3 ;  /* 0x00000001b5b59824 */ /* 0x000fe200078e0a03 */
[C---:B------:R-:W-:Y:S01]  /*9e20*/  ISETP.GT.U32.AND P1, PT, R3.reuse, R176, PT ;  /* 0x000000b00300720c */ /* 0x040fe20003f24070 */
[----:B------:R-:W-:Y:S02]  /*9e30*/  IMAD.MOV.U32 R171, RZ, RZ, R180 ;  /* 0x000000ffffab7224 */ /* 0x000fe400078e00b4 */
[----:B------:R-:W-:Y:S02]  /*9e40*/  IMAD.MOV R180, RZ, RZ, -R172 ;  /* 0x000000ffffb47224 */ /* 0x000fe400078e0aac */
[----:B------:R-:W-:Y:S01]  /*9e50*/  IMAD.MOV.U32 R172, RZ, RZ, R182 ;  /* 0x000000ffffac7224 */ /* 0x000fe200078e00b6 */
[----:B------:R-:W-:Y:S01]  /*9e60*/  IABS R182, R185 ;  /* 0x000000b900b67213 */ /* 0x000fe20000000000 */
        /* <DEDUP_REMOVED lines=10> */
[----:B------:R-:W-:-:S02]  /*9f10*/  @!P1 IMAD.IADD R176, R176, 0x1, -R3 ;  /* 0x00000001b0b09824 */ /* 0x000fc400078e0a03 */
[----:B------:R-:W-:Y:S01]  /*9f20*/  @!P6 IMAD.MOV R173, RZ, RZ, -R173 ;  /* 0x000000ffffade224 */ /* 0x000fe200078e0aad */
[----:B------:R-:W-:Y:S01]  /*9f30*/  ISETP.GE.AND P6, PT, R178, RZ, PT ;  /* 0x000000ffb200720c */ /* 0x000fe20003fc6270 */
[----:B------:R-:W-:Y:S01]  /*9f40*/  IMAD.MOV.U32 R178, RZ, RZ, R180 ;  /* 0x000000ffffb27224 */ /* 0x000fe200078e00b4 */
[----:B------:R-:W-:Y:S01]  /*9f50*/  ISETP.GT.U32.AND P1, PT, R3, R176, PT ;  /* 0x000000b00300720c */ /* 0x000fe20003f24070 */
[--C-:B------:R-:W-:Y:S01]  /*9f60*/  @!P4 IMAD.IADD R175, R175, 0x1, -R3.reuse ;  /* 0x00000001afafc824 */ /* 0x100fe200078e0a03 */
[----:B------:R-:W-:Y:S01]  /*9f70*/  IABS R180, R218 ;  /* 0x000000da00b47213 */ /* 0x000fe20000000000 */
[----:B------:R-:W-:Y:S01]  /*9f80*/  @!P3 IMAD.IADD R174, R174, 0x1, -R3 ;  /* 0x00000001aeaeb824 */ /* 0x000fe200078e0a03 */
[----:B------:R-:W-:Y:S01]  /*9f90*/  ISETP.GT.U32.AND P3, PT, R3, R177, PT ;  /* 0x000000b10300720c */ /* 0x000fe20003f64070 */
[----:B------:R-:W-:Y:S01]  /*9fa0*/  IMAD.HI.U32 R235, R5, R178, RZ ;  /* 0x000000b205eb7227 */ /* 0x000fe200078e00ff */
[----:B------:R-:W-:-:S03]  /*9fb0*/  ISETP.GT.U32.AND P4, PT, R3, R175, PT ;  /* 0x000000af0300720c */ /* 0x000fc60003f84070 */
[----:B------:R-:W-:Y:S02]  /*9fc0*/  IMAD.MOV R235, RZ, RZ, -R235 ;  /* 0x000000ffffeb7224 */ /* 0x000fe400078e0aeb */
[----:B------:R-:W-:-:S04]  /*9fd0*/  IMAD.HI.U32 R186, R5, R182, RZ ;  /* 0x000000b605ba7227 */ /* 0x000fc800078e00ff */
[----:B------:R-:W-:Y:S02]  /*9fe0*/  IMAD R178, R3, R235, R178 ;  /* 0x000000eb03b27224 */ /* 0x000fe400078e02b2 */
[--C-:B------:R-:W-:Y:S02]  /*9ff0*/  @!P1 IMAD.IADD R176, R176, 0x1, -R3.reuse ;  /* 0x00000001b0b09824 */ /* 0x100fe400078e0a03 */
[----:B------:R-:W-:Y:S01]  /*a000*/  @!P3 IMAD.IADD R177, R177, 0x1, -R3 ;  /* 0x00000001b1b1b824 */ /* 0x000fe200078e0a03 */
[----:B------:R-:W-:Y:S01]  /*a010*/  ISETP.GT.U32.AND P1, PT, R3, R178, PT ;  /* 0x000000b20300720c */ /* 0x000fe20003f24070 */
[----:B------:R-:W-:-:S03]  /*a020*/  IMAD.HI.U32 R235, R5, R180, RZ ;  /* 0x000000b405eb7227 */ /* 0x000fc600078e00ff */
[----:B------:R-:W-:Y:S01]  /*a030*/  ISETP.GT.U32.AND P3, PT, R3, R177, PT ;  /* 0x000000b10300720c */ /* 0x000fe20003f64070 */
[----:B------:R-:W-:Y:S01]  /*a040*/  @!P4 IMAD.IADD R175, R175, 0x1, -R3 ;  /* 0x00000001afafc824 */ /* 0x000fe200078e0a03 */
[----:B------:R-:W-:Y:S01]  /*a050*/  ISETP.GE.AND P4, PT, R179, RZ, PT ;  /* 0x000000ffb300720c */ /* 0x000fe20003f86270 */
[----:B------:R-:W-:Y:S02]  /*a060*/  IMAD.MOV R179, RZ, RZ, -R186 ;  /* 0x000000ffffb37224 */ /* 0x000fe400078e0aba */
[----:B------:R-:W-:Y:S02]  /*a070*/  IMAD.MOV R235, RZ, RZ, -R235 ;  /* 0x000000ffffeb7224 */ /* 0x000fe400078e0aeb */
[----:B------:R-:W-:-:S04]  /*a080*/  IMAD.HI.U32 R186, R5, R181, RZ ;  /* 0x000000b505ba7227 */ /* 0x000fc800078e00ff */
[C---:B------:R-:W-:Y:S01]  /*a090*/  IMAD R179, R3.reuse, R179, R182 ;  /* 0x000000b303b37224 */ /* 0x040fe200078e02b6 */
[----:B------:R-:W-:Y:S01]  /*a0a0*/  IABS R182, R237 ;  /* 0x000000ed00b67213 */ /* 0x000fe20000000000 */
[C---:B------:R-:W-:Y:S01]  /*a0b0*/  IMAD R180, R3.reuse, R235, R180 ;  /* 0x000000eb03b47224 */ /* 0x040fe200078e02b4 */
[----:B------:R-:W-:Y:S01]  /*a0c0*/  IABS R235, R183 ;  /* 0x000000b700eb7213 */ /* 0x000fe20000000000 */
[----:B------:R-:W-:Y:S02]  /*a0d0*/  IMAD.MOV R186, RZ, RZ, -R186 ;  /* 0x000000ffffba7224 */ /* 0x000fe400078e0aba */
[----:B------:R-:W-:Y:S01]  /*a0e0*/  @!P1 IMAD.IADD R178, R178, 0x1, -R3 ;  /* 0x00000001b2b29824 */ /* 0x000fe200078e0a03 */
[C---:B------:R-:W-:Y:S01]  /*a0f0*/  ISETP.GT.U32.AND P1, PT, R3.reuse, R180, PT ;  /* 0x000000b40300720c */ /* 0x040fe20003f24070 */
[----:B------:R-:W-:Y:S02]  /*a100*/  IMAD R181, R3, R186, R181 ;  /* 0x000000ba03b57224 */ /* 0x000fe400078e02b5 */
[----:B------:R-:W-:-:S04]  /*a110*/  IMAD.HI.U32 R186, R5, R182, RZ ;  /* 0x000000b605ba7227 */ /* 0x000fc800078e00ff */
[--C-:B------:R-:W-:Y:S01]  /*a120*/  @!P3 IMAD.IADD R177, R177, 0x1, -R3.reuse ;  /* 0x00000001b1b1b824 */ /* 0x100fe200078e0a03 */
[C---:B------:R-:W-:Y:S01]  /*a130*/  ISETP.GT.U32.AND P3, PT, R3.reuse, R179, PT ;  /* 0x000000b30300720c */ /* 0x040fe20003f64070 */
[----:B------:R-:W-:Y:S02]  /*a140*/  IMAD.MOV R186, RZ, RZ, -R186 ;  /* 0x000000ffffba7224 */ /* 0x000fe400078e0aba */
[----:B------:R-:W-:Y:S01]  /*a150*/  @!P0 IMAD.MOV R174, RZ, RZ, -R174 ;  /* 0x000000ffffae8224 */ /* 0x000fe200078e0aae */
[C---:B------:R-:W-:Y:S01]  /*a160*/  ISETP.GT.U32.AND P0, PT, R3.reuse, R178, PT ;  /* 0x000000b20300720c */ /* 0x040fe20003f04070 */
[----:B------:R-:W-:Y:S01]  /*a170*/  IMAD R182, R3, R186, R182 ;  /* 0x000000ba03b67224 */ /* 0x000fe200078e02b6 */
[----:B------:R-:W-:Y:S01]  /*a180*/  IABS R186, R232 ;  /* 0x000000e800ba7213 */ /* 0x000fe20000000000 */
[----:B------:R-:W-:Y:S02]  /*a190*/  @!P1 IMAD.IADD R180, R180, 0x1, -R3 ;  /* 0x00000001b4b49824 */ /* 0x000fe400078e0a03 */
[----:B------:R-:W-:Y:S01]  /*a1a0*/  IMAD.HI.U32 R243, R5, R236, RZ ;  /* 0x000000ec05f37227 */ /* 0x000fe200078e00ff */
[----:B------:R-:W-:-:S03]  /*a1b0*/  ISETP.GT.U32.AND P1, PT, R3, R182, PT ;  /* 0x000000b60300720c */ /* 0x000fc60003f24070 */
[----:B------:R-:W-:Y:S01]  /*a1c0*/  @!P3 IMAD.IADD R179, R179, 0x1, -R3 ;  /* 0x00000001b3b3b824 */ /* 0x000fe200078e0a03 */
[----:B------:R-:W-:Y:S01]  /*a1d0*/  ISETP.GT.U32.AND P3, PT, R3, R181, PT ;  /* 0x000000b50300720c */ /* 0x000fe20003f64070 */
[----:B------:R-:W-:-:S04]  /*a1e0*/  IMAD.HI.U32 R242, R5, R235, RZ ;  /* 0x000000eb05f27227 */ /* 0x000fc800078e00ff */
[----:B------:R-:W-:Y:S02]  /*a1f0*/  IMAD.MOV R243, RZ, RZ, -R243 ;  /* 0x000000fffff37224 */ /* 0x000fe400078e0af3 */
[----:B------:R-:W-:Y:S01]  /*a200*/  @!P2 IMAD.MOV R176, RZ, RZ, -R176 ;  /* 0x000000ffffb0a224 */ /* 0x000fe200078e0ab0 */
[C---:B------:R-:W-:Y:S01]  /*a210*/  ISETP.GT.U32.AND P2, PT, R3.reuse, R180, PT ;  /* 0x000000b40300720c */ /* 0x040fe20003f44070 */
[--C-:B------:R-:W-:Y:S01]  /*a220*/  @!P1 IMAD.IADD R182, R182, 0x1, -R3.reuse ;  /* 0x00000001b6b69824 */ /* 0x100fe200078e0a03 */
[----:B------:R-:W-:Y:S01]  /*a230*/  ISETP.GT.U32.AND P1, PT, R3, R179, PT ;  /* 0x000000b30300720c */ /* 0x000fe20003f24070 */
[----:B------:R-:W-:Y:S02]  /*a240*/  IMAD.MOV R242, RZ, RZ, -R242 ;  /* 0x000000fffff27224 */ /* 0x000fe400078e0af2 */
[----:B------:R-:W-:Y:S01]  /*a250*/  @!P3 IMAD.IADD R181, R181, 0x1, -R3 ;  /* 0x00000001b5b5b824 */ /* 0x000fe200078e0a03 */
[----:B------:R-:W-:Y:S01]  /*a260*/  ISETP.GE.AND P3, PT, R185, RZ, PT ;  /* 0x000000ffb900720c */ /* 0x000fe20003f66270 */
[C---:B------:R-:W-:Y:S01]  /*a270*/  IMAD R236, R3.reuse, R243, R236 ;  /* 0x000000f303ec7224 */ /* 0x040fe200078e02ec */
[----:B---3--:R-:W-:Y:S01]  /*a280*/  IABS R243, R20 ;  /* 0x0000001400f37213 */ /* 0x008fe20000000000 */
[----:B------:R-:W-:Y:S01]  /*a290*/  @!P6 IMAD.MOV R177, RZ, RZ, -R177 ;  /* 0x000000ffffb1e224 */ /* 0x000fe200078e0ab1 */
[----:B------:R-:W-:Y:S01]  /*a2a0*/  ISETP.GT.U32.AND P6, PT, R3, R182, PT ;  /* 0x000000b60300720c */ /* 0x000fe20003fc4070 */
[----:B------:R-:W-:-:S04]  /*a2b0*/  IMAD.HI.U32 R239, R5, R186, RZ ;  /* 0x000000ba05ef7227 */ /* 0x000fc800078e00ff */
[----:B------:R-:W-:Y:S02]  /*a2c0*/  IMAD.MOV R241, RZ, RZ, -R241 ;  /* 0x000000fffff17224 */ /* 0x000fe400078e0af1 */
[C---:B------:R-:W-:Y:S02]  /*a2d0*/  IMAD R235, R3.reuse, R242, R235 ;  /* 0x000000f203eb7224 */ /* 0x040fe400078e02eb */
[----:B------:R-:W-:Y:S01]  /*a2e0*/  @!P5 IMAD.MOV R175, RZ, RZ, -R175 ;  /* 0x000000ffffafd224 */ /* 0x000fe200078e0aaf */
[C---:B------:R-:W-:Y:S01]  /*a2f0*/  ISETP.GT.U32.AND P5, PT, R3.reuse, R181, PT ;  /* 0x000000b50300720c */ /* 0x040fe20003fa4070 */
[----:B------:R-:W-:Y:S01]  /*a300*/  @!P0 IMAD.IADD R178, R178, 0x1, -R3 ;  /* 0x00000001b2b28824 */ /* 0x000fe200078e0a03 */
[C---:B------:R-:W-:Y:S01]  /*a310*/  ISETP.GT.U32.AND P0, PT, R3.reuse, R236, PT ;  /* 0x000000ec0300720c */ /* 0x040fe20003f04070 */
[----:B------:R-:W-:Y:S02]  /*a320*/  IMAD.MOV R239, RZ, RZ, -R239 ;  /* 0x000000ffffef7224 */ /* 0x000fe400078e0aef */
[----:B------:R-:W-:Y:S01]  /*a330*/  IMAD R185, R3, R241, R240 ;  /* 0x000000f103b97224 */ /* 0x000fe200078e02f0 */
[----:B------:R-:W-:Y:S01]  /*a340*/  IABS R240, R233 ;  /* 0x000000e900f07213 */ /* 0x000fe20000000000 */
[--C-:B------:R-:W-:Y:S01]  /*a350*/  @!P1 IMAD.IADD R179, R179, 0x1, -R3.reuse ;  /* 0x00000001b3b39824 */ /* 0x100fe200078e0a03 */
[C---:B------:R-:W-:Y:S01]  /*a360*/  ISETP.GT.U32.AND P1, PT, R3.reuse, R235, PT ;  /* 0x000000eb0300720c */ /* 0x040fe20003f24070 */
[C---:B------:R-:W-:Y:S01]  /*a370*/  IMAD R186, R3.reuse, R239, R186 ;  /* 0x000000ef03ba7224 */ /* 0x040fe200078e02ba */
[----:B------:R-:W-:Y:S01]  /*a380*/  IABS R239, R234 ;  /* 0x000000ea00ef7213 */ /* 0x000fe20000000000 */
[--C-:B------:R-:W-:Y:S01]  /*a390*/  @!P2 IMAD.IADD R180, R180, 0x1, -R3.reuse ;  /* 0x00000001b4b4a824 */ /* 0x100fe200078e0a03 */
[C---:B------:R-:W-:Y:S01]  /*a3a0*/  ISETP.GT.U32.AND P2, PT, R3.reuse, R185, PT ;  /* 0x000000b90300720c */ /* 0x040fe20003f44070 */
[--C-:B------:R-:W-:Y:S01]  /*a3b0*/  @!P6 IMAD.IADD R182, R182, 0x1, -R3.reuse ;  /* 0x00000001b6b6e824 */ /* 0x100fe200078e0a03 */
[----:B------:R-:W-:Y:S01]  /*a3c0*/  ISETP.GT.U32.AND P6, PT, R3, R186, PT ;  /* 0x000000ba0300720c */ /* 0x000fe20003fc4070 */
[--C-:B------:R-:W-:Y:S01]  /*a3d0*/  @!P5 IMAD.IADD R181, R181, 0x1, -R3.reuse ;  /* 0x00000001b5b5d824 */ /* 0x100fe200078e0a03 */
[----:B------:R-:W-:Y:S01]  /*a3e0*/  ISETP.GE.AND P5, PT, R218, RZ, PT ;  /* 0x000000ffda00720c */ /* 0x000fe20003fa6270 */
[----:B------:R-:W-:Y:S01]  /*a3f0*/  @!P0 IMAD.IADD R236, R236, 0x1, -R3 ;  /* 0x00000001ecec8824 */ /* 0x000fe200078e0a03 */
[----:B------:R-:W-:Y:S01]  /*a400*/  ISETP.GE.AND P0, PT, R231, RZ, PT ;  /* 0x000000ffe700720c */ /* 0x000fe20003f06270 */
[----:B------:R-:W-:-:S02]  /*a410*/  @!P4 IMAD.MOV R178, RZ, RZ, -R178 ;  /* 0x000000ffffb2c224 */ /* 0x000fc400078e0ab2 */
[----:B------:R-:W-:Y:S01]  /*a420*/  @!P1 IMAD.IADD R235, R235, 0x1, -R3 ;  /* 0x00000001ebeb9824 */ /* 0x000fe200078e0a03 */
[----:B------:R-:W-:Y:S01]  /*a430*/  ISETP.GE.AND P1, PT, R237, RZ, PT ;  /* 0x000000ffed00720c */ /* 0x000fe20003f26270 */
[----:B------:R-:W-:Y:S01]  /*a440*/  IMAD.HI.U32 R241, R5, R240, RZ ;  /* 0x000000f005f17227 */ /* 0x000fe200078e00ff */
[----:B------:R-:W-:Y:S02]  /*a450*/  ISETP.GT.U32.AND P4, PT, R3, R236, PT ;  /* 0x000000ec0300720c */ /* 0x000fe40003f84070 */
[----:B------:R-:W-:Y:S01]  /*a460*/  IABS R237, R187 ;  /* 0x000000bb00ed7213 */ /* 0x000fe20000000000 */
[----:B------:R-:W-:-:S04]  /*a470*/  IMAD.HI.U32 R218, R5, R239, RZ ;  /* 0x000000ef05da7227 */ /* 0x000fc800078e00ff */
[----:B------:R-:W-:Y:S01]  /*a480*/  @!P2 IMAD.IADD R185, R185, 0x1, -R3 ;  /* 0x00000001b9b9a824 */ /* 0x000fe200078e0a03 */
[----:B------:R-:W-:Y:S01]  /*a490*/  ISETP.GE.AND P2, PT, R238, RZ, PT ;  /* 0x000000ffee00720c */ /* 0x000fe20003f46270 */
[----:B------:R-:W-:Y:S01]  /*a4a0*/  IMAD.MOV R241, RZ, RZ, -R241 ;  /* 0x000000fffff17224 */ /* 0x000fe200078e0af1 */
[----:B------:R-:W-:Y:S01]  /*a4b0*/  IABS R238, R196 ;  /* 0x000000c400ee7213 */ /* 0x000fe20000000000 */
[----:B------:R-:W-:Y:S01]  /*a4c0*/  @!P3 IMAD.MOV R179, RZ, RZ, -R179 ;  /* 0x000000ffffb3b224 */ /* 0x000fe200078e0ab3 */
[C---:B------:R-:W-:Y:S01]  /*a4d0*/  ISETP.GT.U32.AND P3, PT, R3.reuse, R235, PT ;  /* 0x000000eb0300720c */ /* 0x040fe20003f64070 */
[----:B------:R-:W-:Y:S02]  /*a4e0*/  IMAD.MOV R218, RZ, RZ, -R218 ;  /* 0x000000ffffda7224 */ /* 0x000fe400078e0ada */
[----:B------:R-:W-:Y:S01]  /*a4f0*/  @!P6 IMAD.IADD R186, R186, 0x1, -R3 ;  /* 0x00000001babae824 */ /* 0x000fe200078e0a03 */
[C---:B------:R-:W-:Y:S01]  /*a500*/  ISETP.GT.U32.AND P6, PT, R3.reuse, R185, PT ;  /* 0x000000b90300720c */ /* 0x040fe20003fc4070 */
[C---:B------:R-:W-:Y:S01]  /*a510*/  IMAD R231, R3.reuse, R241, R240 ;  /* 0x000000f103e77224 */ /* 0x040fe200078e02f0 */
[----:B------:R-:W-:Y:S01]  /*a520*/  IABS R241, R212 ;  /* 0x000000d400f17213 */ /* 0x000fe20000000000 */
[C---:B------:R-:W-:Y:S01]  /*a530*/  IMAD R218, R3.reuse, R218, R239 ;  /* 0x000000da03da7224 */ /* 0x040fe200078e02ef */
[----:B------:R-:W-:Y:S01]  /*a540*/  IABS R240, R213 ;  /* 0x000000d500f07213 */ /* 0x000fe20000000000 */
[----:B------:R-:W-:Y:S01]  /*a550*/  @!P5 IMAD.MOV R180, RZ, RZ, -R180 ;  /* 0x000000ffffb4d224 */ /* 0x000fe200078e0ab4 */
[C---:B------:R-:W-:Y:S01]  /*a560*/  ISETP.GT.U32.AND P5, PT, R3.reuse, R186, PT ;  /* 0x000000ba0300720c */ /* 0x040fe20003fa4070 */
[----:B------:R-:W-:Y:S01]  /*a570*/  @!P0 IMAD.MOV R181, RZ, RZ, -R181 ;  /* 0x000000ffffb58224 */ /* 0x000fe200078e0ab5 */
[----:B------:R-:W-:Y:S01]  /*a580*/  ISETP.GT.U32.AND P0, PT, R3, R231, PT ;  /* 0x000000e70300720c */ /* 0x000fe20003f04070 */
[----:B------:R-:W-:Y:S01]  /*a590*/  @!P1 IMAD.MOV R182, RZ, RZ, -R182 ;  /* 0x000000ffffb69224 */ /* 0x000fe200078e0ab6 */
[----:B------:R-:W-:Y:S01]  /*a5a0*/  ISETP.GE.AND P1, PT, R183, RZ, PT ;  /* 0x000000ffb700720c */ /* 0x000fe20003f26270 */
[----:B------:R-:W-:Y:S01]  /*a5b0*/  @!P4 IMAD.IADD R236, R236, 0x1, -R3 ;  /* 0x00000001ececc824 */ /* 0x000fe200078e0a03 */
[----:B------:R-:W-:Y:S01]  /*a5c0*/  ISETP.GT.U32.AND P4, PT, R3, R218, PT ;  /* 0x000000da0300720c */ /* 0x000fe20003f84070 */
[----:B------:R-:W-:-:S04]  /*a5d0*/  IMAD.HI.U32 R183, R5, R237, RZ ;  /* 0x000000ed05b77227 */ /* 0x000fc800078e00ff */
[----:B------:R-:W-:Y:S01]  /*a5e0*/  @!P3 IMAD.IADD R235, R235, 0x1, -R3 ;  /* 0x00000001ebebb824 */ /* 0x000fe200078e0a03 */
[----:B------:R-:W-:Y:S01]  /*a5f0*/  ISETP.GE.AND P3, PT, R184, RZ, PT ;  /* 0x000000ffb800720c */ /* 0x000fe20003f66270 */
[----:B------:R-:W-:Y:S01]  /*a600*/  IMAD.MOV R183, RZ, RZ, -R183 ;  /* 0x000000ffffb77224 */ /* 0x000fe200078e0ab7 */
[----:B------:R-:W-:Y:S01]  /*a610*/  IABS R184, R190 ;  /* 0x000000be00b87213 */ /* 0x000fe20000000000 */
[--C-:B------:R-:W-:Y:S01]  /*a620*/  @!P6 IMAD.IADD R185, R185, 0x1, -R3.reuse ;  /* 0x00000001b9b9e824 */ /* 0x100fe200078e0a03 */
[----:B------:R-:W-:Y:S01]  /*a630*/  ISETP.GE.AND P6, PT, R232, RZ, PT ;  /* 0x000000ffe800720c */ /* 0x000fe20003fc6270 */
[----:B------:R-:W-:Y:S01]  /*a640*/  @!P5 IMAD.IADD R186, R186, 0x1, -R3 ;  /* 0x00000001babad824 */ /* 0x000fe200078e0a03 */
[----:B------:R-:W-:Y:S01]  /*a650*/  ISETP.GE.AND P5, PT, R233, RZ, PT ;  /* 0x000000ffe900720c */ /* 0x000fe20003fa6270 */
[----:B------:R-:W-:Y:S01]  /*a660*/  IMAD R232, R3, R183, R237 ;  /* 0x000000b703e87224 */ /* 0x000fe200078e02ed */
[----:B------:R-:W-:Y:S01]  /*a670*/  IABS R237, R188 ;  /* 0x000000bc00ed7213 */ /* 0x000fe20000000000 */
[----:B------:R-:W-:-:S02]  /*a680*/  IMAD.MOV.U32 R233, RZ, RZ, R184 ;  /* 0x000000ffffe97224 */ /* 0x000fc400078e00b8 */
[--C-:B------:R-:W-:Y:S01]  /*a690*/  @!P0 IMAD.IADD R231, R231, 0x1, -R3.reuse ;  /* 0x00000001e7e78824 */ /* 0x100fe200078e0a03 */
[----:B------:R-:W-:Y:S01]  /*a6a0*/  ISETP.GE.AND P0, PT, R234, RZ, PT ;  /* 0x000000ffea00720c */ /* 0x000fe20003f06270 */
[----:B------:R-:W-:Y:S01]  /*a6b0*/  IMAD.MOV.U32 R183, RZ, RZ, R236 ;  /* 0x000000ffffb77224 */ /* 0x000fe200078e00ec */
[----:B------:R-:W-:Y:S01]  /*a6c0*/  IABS R236, R195 ;  /* 0x000000c300ec7213 */ /* 0x000fe20000000000 */
[----:B------:R-:W-:Y:S01]  /*a6d0*/  @!P4 IMAD.IADD R218, R218, 0x1, -R3 ;  /* 0x00000001dadac824 */ /* 0x000fe200078e0a03 */
[----:B------:R-:W-:Y:S01]  /*a6e0*/  ISETP.GT.U32.AND P4, PT, R3, R232, PT ;  /* 0x000000e80300720c */ /* 0x000fe20003f84070 */
[----:B------:R-:W-:-:S04]  /*a6f0*/  IMAD.HI.U32 R234, R5, R233, RZ ;  /* 0x000000e905ea7227 */ /* 0x000fc800078e00ff */
[----:B------:R-:W-:Y:S01]  /*a700*/  IMAD.MOV.U32 R184, RZ, RZ, R235 ;  /* 0x000000ffffb87224 */ /* 0x000fe200078e00eb */
[----:B------:R-:W-:Y:S01]  /*a710*/  IABS R235, R189 ;  /* 0x000000bd00eb7213 */ /* 0x000fe20000000000 */
[----:B------:R-:W-:Y:S01]  /*a720*/  @!P2 IMAD.MOV R183, RZ, RZ, -R183 ;  /* 0x000000ffffb7a224 */ /* 0x000fe200078e0ab7 */
[C---:B------:R-:W-:Y:S01]  /*a730*/  ISETP.GT.U32.AND P2, PT, R3.reuse, R231, PT ;  /* 0x000000e70300720c */ /* 0x040fe20003f44070 */
[----:B------:R-:W-:Y:S02]  /*a740*/  IMAD.MOV R234, RZ, RZ, -R234 ;  /* 0x000000ffffea7224 */ /* 0x000fe400078e0aea */
[----:B------:R-:W-:Y:S01]  /*a750*/  @!P1 IMAD.MOV R184, RZ, RZ, -R184 ;  /* 0x000000ffffb89224 */ /* 0x000fe200078e0ab8 */
[C---:B------:R-:W-:Y:S01]  /*a760*/  ISETP.GT.U32.AND P1, PT, R3.reuse, R218, PT ;  /* 0x000000da0300720c */ /* 0x040fe20003f24070 */
[----:B------:R-:W-:Y:S01]  /*a770*/  @!P6 IMAD.MOV R186, RZ, RZ, -R186 ;  /* 0x000000ffffbae224 */ /* 0x000fe200078e0aba */
[----:B------:R-:W-:Y:S01]  /*a780*/  ISETP.GE.AND P6, PT, R190, RZ, PT ;  /* 0x000000ffbe00720c */ /* 0x000fe20003fc6270 */
[----:B------:R-:W-:Y:S01]  /*a790*/  IMAD R190, R3, R234, R233 ;  /* 0x000000ea03be7224 */ /* 0x000fe200078e02e9 */
[----:B------:R-:W-:Y:S01]  /*a7a0*/  IABS R233, R191 ;  /* 0x000000bf00e97213 */ /* 0x000fe20000000000 */
[----:B------:R-:W-:-:S02]  /*a7b0*/  @!P4 IMAD.IADD R232, R232, 0x1, -R3 ;  /* 0x00000001e8e8c824 */ /* 0x000fc400078e0a03 */
[----:B------:R-:W-:Y:S01]  /*a7c0*/  @!P3 IMAD.MOV R185, RZ, RZ, -R185 ;  /* 0x000000ffffb9b224 */ /* 0x000fe200078e0ab9 */
[----:B------:R-:W-:Y:S01]  /*a7d0*/  ISETP.GT.U32.AND P4, PT, R3, R190, PT ;  /* 0x000000be0300720c */ /* 0x000fe20003f84070 */
[----:B------:R-:W-:Y:S01]  /*a7e0*/  @!P2 IMAD.IADD R231, R231, 0x1, -R3 ;  /* 0x00000001e7e7a824 */ /* 0x000fe200078e0a03 */
[----:B------:R-:W-:Y:S01]  /*a7f0*/  ISETP.GE.AND P3, PT, R187, RZ, PT ;  /* 0x000000ffbb00720c */ /* 0x000fe20003f66270 */
[----:B------:R-:W-:Y:S01]  /*a800*/  IMAD.HI.U32 R234, R5, R235, RZ ;  /* 0x000000eb05ea7227 */ /* 0x000fe200078e00ff */
[----:B------:R-:W-:-:S03]  /*a810*/  ISETP.GE.AND P2, PT, R195, RZ, PT ;  /* 0x000000ffc300720c */ /* 0x000fc60003f46270 */
[----:B------:R-:W-:Y:S01]  /*a820*/  @!P1 IMAD.IADD R218, R218, 0x1, -R3 ;  /* 0x00000001dada9824 */ /* 0x000fe200078e0a03 */
[----:B------:R-:W-:Y:S01]  /*a830*/  ISETP.GE.AND P1, PT, R188, RZ, PT ;  /* 0x000000ffbc00720c */ /* 0x000fe20003f26270 */
[----:B------:R-:W-:Y:S02]  /*a840*/  IMAD.MOV.U32 R187, RZ, RZ, R231 ;  /* 0x000000ffffbb7224 */ /* 0x000fe400078e00e7 */
[----:B------:R-:W-:Y:S01]  /*a850*/  IMAD.MOV.U32 R188, RZ, RZ, R218 ;  /* 0x000000ffffbc7224 */ /* 0x000fe200078e00da */
[----:B------:R-:W-:Y:S01]  /*a860*/  IABS R218, R193 ;  /* 0x000000c100da7213 */ /* 0x000fe20000000000 */
[----:B------:R-:W-:Y:S01]  /*a870*/  @!P5 IMAD.MOV R187, RZ, RZ, -R187 ;  /* 0x000000ffffbbd224 */ /* 0x000fe200078e0abb */
[----:B------:R-:W-:Y:S01]  /*a880*/  ISETP.GT.U32.AND P5, PT, R3, R232, PT ;  /* 0x000000e80300720c */ /* 0x000fe20003fa4070 */
[----:B------:R-:W-:-:S04]  /*a890*/  IMAD.HI.U32 R195, R5, R236, RZ ;  /* 0x000000ec05c37227 */ /* 0x000fc800078e00ff */
[----:B------:R-:W-:Y:S02]  /*a8a0*/  @!P4 IMAD.IADD R190, R190, 0x1, -R3 ;  /* 0x00000001bebec824 */ /* 0x000fe400078e0a03 */
[----:B------:R-:W-:Y:S01]  /*a8b0*/  @!P0 IMAD.MOV R188, RZ, RZ, -R188 ;  /* 0x000000ffffbc8224 */ /* 0x000fe200078e0abc */
[----:B------:R-:W-:Y:S01]  /*a8c0*/  ISETP.GE.AND P0, PT, R189, RZ, PT ;  /* 0x000000ffbd00720c */ /* 0x000fe20003f06270 */
[----:B------:R-:W-:Y:S01]  /*a8d0*/  IMAD.MOV R195, RZ, RZ, -R195 ;  /* 0x000000ffffc37224 */ /* 0x000fe200078e0ac3 */
[----:B------:R-:W-:Y:S01]  /*a8e0*/  ISETP.GT.U32.AND P4, PT, R3, R190, PT ;  /* 0x000000be0300720c */ /* 0x000fe20003f84070 */
[----:B------:R-:W-:-:S04]  /*a8f0*/  IMAD.HI.U32 R189, R5, R237, RZ ;  /* 0x000000ed05bd7227 */ /* 0x000fc800078e00ff */
[C---:B------:R-:W-:Y:S01]  /*a900*/  IMAD R236, R3.reuse, R195, R236 ;  /* 0x000000c303ec7224 */ /* 0x040fe200078e02ec */
[----:B------:R-:W-:Y:S01]  /*a910*/  IABS R195, R192 ;  /* 0x000000c000c37213 */ /* 0x000fe20000000000 */
[----:B------:R-:W-:Y:S02]  /*a920*/  IMAD.MOV R189, RZ, RZ, -R189 ;  /* 0x000000ffffbd7224 */ /* 0x000fe400078e0abd */
[----:B------:R-:W-:Y:S01]  /*a930*/  @!P5 IMAD.IADD R232, R232, 0x1, -R3 ;  /* 0x00000001e8e8d824 */ /* 0x000fe200078e0a03 */
[C---:B------:R-:W-:Y:S01]  /*a940*/  ISETP.GT.U32.AND P5, PT, R3.reuse, R236, PT ;  /* 0x000000ec0300720c */ /* 0x040fe20003fa4070 */
[----:B------:R-:W-:Y:S02]  /*a950*/  IMAD R237, R3, R189, R237 ;  /* 0x000000bd03ed7224 */ /* 0x000fe400078e02ed */
[----:B------:R-:W-:Y:S02]  /*a960*/  IMAD.MOV R234, RZ, RZ, -R234 ;  /* 0x000000ffffea7224 */ /* 0x000fe400078e0aea */
[----:B------:R-:W-:-:S04]  /*a970*/  IMAD.HI.U32 R189, R5, R195, RZ ;  /* 0x000000c305bd7227 */ /* 0x000fc800078e00ff */
[----:B------:R-:W-:-:S04]  /*a980*/  IMAD.HI.U32 R231, R5, R233, RZ ;  /* 0x000000e905e77227 */ /* 0x000fc800078e00ff */
[C---:B------:R-:W-:Y:S02]  /*a990*/  IMAD R235, R3.reuse, R234, R235 ;  /* 0x000000ea03eb7224 */ /* 0x040fe400078e02eb */
[----:B------:R-:W-:Y:S02]  /*a9a0*/  IMAD.MOV R234, RZ, RZ, -R189 ;  /* 0x000000ffffea7224 */ /* 0x000fe400078e0abd */
[----:B------:R-:W-:Y:S02]  /*a9b0*/  IMAD.MOV R231, RZ, RZ, -R231 ;  /* 0x000000ffffe77224 */ /* 0x000fe400078e0ae7 */
[----:B------:R-:W-:Y:S02]  /*a9c0*/  IMAD.MOV.U32 R189, RZ, RZ, R232 ;  /* 0x000000ffffbd7224 */ /* 0x000fe400078e00e8 */
[----:B------:R-:W-:Y:S01]  /*a9d0*/  @!P4 IMAD.IADD R190, R190, 0x1, -R3 ;  /* 0x00000001bebec824 */ /* 0x000fe200078e0a03 */
[C---:B------:R-:W-:Y:S01]  /*a9e0*/  ISETP.GT.U32.AND P4, PT, R3.reuse, R237, PT ;  /* 0x000000ed0300720c */ /* 0x040fe20003f84070 */
[----:B------:R-:W-:-:S02]  /*a9f0*/  IMAD R233, R3, R231, R233 ;  /* 0x000000e703e97224 */ /* 0x000fc400078e02e9 */
[----:B------:R-:W-:Y:S01]  /*aa00*/  @!P3 IMAD.MOV R189, RZ, RZ, -R189 ;  /* 0x000000ffffbdb224 */ /* 0x000fe200078e0abd */
[C---:B------:R-:W-:Y:S01]  /*aa10*/  ISETP.GT.U32.AND P3, PT, R3.reuse, R235, PT ;  /* 0x000000eb0300720c */ /* 0x040fe20003f64070 */
[----:B------:R-:W-:Y:S02]  /*aa20*/  @!P5 IMAD.IADD R236, R236, 0x1, -R3 ;  /* 0x00000001ececd824 */ /* 0x000fe400078e0a03 */
[----:B------:R-:W-:Y:S01]  /*aa30*/  @!P6 IMAD.MOV R190, RZ, RZ, -R190 ;  /* 0x000000ffffbee224 */ /* 0x000fe200078e0abe */
[C---:B------:R-:W-:Y:S01]  /*aa40*/  ISETP.GT.U32.AND P6, PT, R3.reuse, R233, PT ;  /* 0x000000e90300720c */ /* 0x040fe20003fc4070 */
[C---:B------:R-:W-:Y:S01]  /*aa50*/  IMAD R195, R3.reuse, R234, R195 ;  /* 0x000000ea03c37224 */ /* 0x040fe200078e02c3 */
[----:B------:R-:W-:Y:S01]  /*aa60*/  ISETP.GT.U32.AND P5, PT, R3, R236, PT ;  /* 0x000000ec0300720c */ /* 0x000fe20003fa4070 */
[----:B------:R-:W-:Y:S01]  /*aa70*/  IMAD.HI.U32 R231, R5, R218, RZ ;  /* 0x000000da05e77227 */ /* 0x000fe200078e00ff */
[----:B------:R-:W-:-:S03]  /*aa80*/  IABS R234, R197 ;  /* 0x000000c500ea7213 */ /* 0x000fc60000000000 */
[--C-:B------:R-:W-:Y:S01]  /*aa90*/  @!P4 IMAD.IADD R237, R237, 0x1, -R3.reuse ;  /* 0x00000001ededc824 */ /* 0x100fe200078e0a03 */
[----:B------:R-:W-:Y:S01]  /*aaa0*/  ISETP.GT.U32.AND P4, PT, R3, R195, PT ;  /* 0x000000c30300720c */ /* 0x000fe20003f84070 */
[----:B------:R-:W-:Y:S02]  /*aab0*/  @!P3 IMAD.IADD R235, R235, 0x1, -R3 ;  /* 0x00000001ebebb824 */ /* 0x000fe400078e0a03 */
[----:B------:R-:W-:Y:S01]  /*aac0*/  IMAD.MOV R231, RZ, RZ, -R231 ;  /* 0x000000ffffe77224 */ /* 0x000fe200078e0ae7 */
[----:B------:R-:W-:Y:S01]  /*aad0*/  ISETP.GT.U32.AND P3, PT, R3, R237, PT ;  /* 0x000000ed0300720c */ /* 0x000fe20003f64070 */
[--C-:B------:R-:W-:Y:S01]  /*aae0*/  @!P6 IMAD.IADD R233, R233, 0x1, -R3.reuse ;  /* 0x00000001e9e9e824 */ /* 0x100fe200078e0a03 */
[----:B------:R-:W-:Y:S01]  /*aaf0*/  ISETP.GT.U32.AND P6, PT, R3, R235, PT ;  /* 0x000000eb0300720c */ /* 0x000fe20003fc4070 */
[--C-:B------:R-:W-:Y:S01]  /*ab00*/  @!P5 IMAD.IADD R236, R236, 0x1, -R3.reuse ;  /* 0x00000001ececd824 */ /* 0x100fe200078e0a03 */
[----:B------:R-:W-:Y:S01]  /*ab10*/  ISETP.GE.AND P5, PT, R191, RZ, PT ;  /* 0x000000ffbf00720c */ /* 0x000fe20003fa6270 */
[----:B------:R-:W-:Y:S01]  /*ab20*/  IMAD R232, R3, R231, R218 ;  /* 0x000000e703e87224 */ /* 0x000fe200078e02da */
[----:B------:R-:W-:Y:S01]  /*ab30*/  IABS R231, R194 ;  /* 0x000000c200e77213 */ /* 0x000fe20000000000 */
[----:B------:R-:W-:Y:S01]  /*ab40*/  IMAD.MOV.U32 R191, RZ, RZ, R236 ;  /* 0x000000ffffbf7224 */ /* 0x000fe200078e00ec */
[----:B------:R-:W-:Y:S01]  /*ab50*/  IABS R218, R205 ;  /* 0x000000cd00da7213 */ /* 0x000fe20000000000 */
[----:B------:R-:W-:Y:S01]  /*ab60*/  @!P4 IMAD.IADD R195, R195, 0x1, -R3 ;  /* 0x00000001c3c3c824 */ /* 0x000fe200078e0a03 */
[----:B------:R-:W-:Y:S01]  /*ab70*/  ISETP.GT.U32.AND P4, PT, R3, R233, PT ;  /* 0x000000e90300720c */ /* 0x000fe20003f84070 */
[----:B------:R-:W-:-:S02]  /*ab80*/  @!P2 IMAD.MOV R191, RZ, RZ, -R191 ;  /* 0x000000ffffbfa224 */ /* 0x000fc400078e0abf */
[--C-:B------:R-:W-:Y:S01]  /*ab90*/  @!P3 IMAD.IADD R237, R237, 0x1, -R3.reuse ;  /* 0x00000001ededb824 */ /* 0x100fe200078e0a03 */
[----:B------:R-:W-:Y:S01]  /*aba0*/  ISETP.GT.U32.AND P3, PT, R3, R232, PT ;  /* 0x000000e80300720c */ /* 0x000fe20003f64070 */
[----:B------:R-:W-:Y:S01]  /*abb0*/  @!P6 IMAD.IADD R235, R235, 0x1, -R3 ;  /* 0x00000001ebebe824 */ /* 0x000fe200078e0a03 */
[----:B------:R-:W-:Y:S01]  /*abc0*/  ISETP.GT.U32.AND P2, PT, R3, R195, PT ;  /* 0x000000c30300720c */ /* 0x000fe20003f44070 */
[----:B------:R-:W-:Y:S01]  /*abd0*/  IMAD.MOV.U32 R236, RZ, RZ, R238 ;  /* 0x000000ffffec7224 */ /* 0x000fe200078e00ee */
[----:B------:R-:W-:Y:S01]  /*abe0*/  ISETP.GE.AND P6, PT, R192, RZ, PT ;  /* 0x000000ffc000720c */ /* 0x000fe20003fc6270 */
[----:B------:R-:W-:-:S04]  /*abf0*/  IMAD.HI.U32 R238, R5, R231, RZ ;  /* 0x000000e705ee7227 */ /* 0x000fc800078e00ff */
[----:B------:R-:W-:-:S04]  /*ac00*/  IMAD.HI.U32 R192, R5, R218, RZ ;  /* 0x000000da05c07227 */ /* 0x000fc800078e00ff */
[----:B------:R-:W-:Y:S02]  /*ac10*/  IMAD.MOV R238, RZ, RZ, -R238 ;  /* 0x000000ffffee7224 */ /* 0x000fe400078e0aee */
[----:B------:R-:W-:Y:S02]  /*ac20*/  IMAD.MOV R192, RZ, RZ, -R192 ;  /* 0x000000ffffc07224 */ /* 0x000fe400078e0ac0 */
[----:B------:R-:W-:Y:S02]  /*ac30*/  IMAD R231, R3, R238, R231 ;  /* 0x000000ee03e77224 */ /* 0x000fe400078e02e7 */
[----:B------:R-:W-:-:S04]  /*ac40*/  IMAD.HI.U32 R239, R5, R234, RZ ;  /* 0x000000ea05ef7227 */ /* 0x000fc800078e00ff */
[----:B------:R-:W-:Y:S02]  /*ac50*/  IMAD R218, R3, R192, R218 ;  /* 0x000000c003da7224 */ /* 0x000fe400078e02da */
[----:B------:R-:W-:Y:S01]  /*ac60*/  @!P3 IMAD.IADD R232, R232, 0x1, -R3 ;  /* 0x00000001e8e8b824 */ /* 0x000fe200078e0a03 */
[----:B------:R-:W-:Y:S01]  /*ac70*/  ISETP.GE.AND P3, PT, R194, RZ, PT ;  /* 0x000000ffc200720c */ /* 0x000fe20003f66270 */
[----:B------:R-:W-:Y:S01]  /*ac80*/  IMAD.MOV.U32 R192, RZ, RZ, R237 ;  /* 0x000000ffffc07224 */ /* 0x000fe200078e00ed */
[----:B------:R-:W-:Y:S01]  /*ac90*/  IABS R194, R198 ;  /* 0x000000c600c27213 */ /* 0x000fe20000000000 */
[--C-:B------:R-:W-:Y:S01]  /*aca0*/  @!P2 IMAD.IADD R195, R195, 0x1, -R3.reuse ;  /* 0x00000001c3c3a824 */ /* 0x100fe200078e0a03 */
[----:B------:R-:W-:Y:S01]  /*acb0*/  ISETP.GE.AND P2, PT, R193, RZ, PT ;  /* 0x000000ffc100720c */ /* 0x000fe20003f46270 */
[----:B------:R-:W-:Y:S01]  /*acc0*/  @!P4 IMAD.IADD R233, R233, 0x1, -R3 ;  /* 0x00000001e9e9c824 */ /* 0x000fe200078e0a03 */
[C---:B------:R-:W-:Y:S01]  /*acd0*/  ISETP.GT.U32.AND P4, PT, R3.reuse, R231, PT ;  /* 0x000000e70300720c */ /* 0x040fe20003f84070 */
[----:B------:R-:W-:Y:S01]  /*ace0*/  IMAD.MOV R193, RZ, RZ, -R239 ;  /* 0x000000ffffc17224 */ /* 0x000fe200078e0aef */
[----:B------:R-:W-:Y:S01]  /*acf0*/  IABS R237, R199 ;  /* 0x000000c700ed7213 */ /* 0x000fe20000000000 */
[----:B------:R-:W-:Y:S01]  /*ad00*/  @!P1 IMAD.MOV R192, RZ, RZ, -R192 ;  /* 0x000000ffffc09224 */ /* 0x000fe200078e0ac0 */
[----:B------:R-:W-:Y:S01]  /*ad10*/  ISETP.GT.U32.AND P1, PT, R3, R232, PT ;  /* 0x000000e80300720c */ /* 0x000fe20003f24070 */
[----:B------:R-:W-:Y:S01]  /*ad20*/  IMAD.HI.U32 R238, R5, R236, RZ ;  /* 0x000000ec05ee7227 */ /* 0x000fe200078e00ff */
[----:B------:R-:W-:-:S03]  /*ad30*/  IABS R239, R211 ;  /* 0x000000d300ef7213 */ /* 0x000fc60000000000 */
[C---:B------:R-:W-:Y:S02]  /*ad40*/  IMAD R234, R3.reuse, R193, R234 ;  /* 0x000000c103ea7224 */ /* 0x040fe400078e02ea */
[----:B------:R-:W-:Y:S02]  /*ad50*/  IMAD.MOV.U32 R193, RZ, RZ, R235 ;  /* 0x000000ffffc17224 */ /* 0x000fe400078e00eb */
[----:B------:R-:W-:Y:S02]  /*ad60*/  IMAD.MOV R238, RZ, RZ, -R238 ;  /* 0x000000ffffee7224 */ /* 0x000fe400078e0aee */
[----:B------:R-:W-:Y:S02]  /*ad70*/  IMAD.MOV.U32 R235, RZ, RZ, R194 ;  /* 0x000000ffffeb7224 */ /* 0x000fe400078e00c2 */
[----:B------:R-:W-:Y:S02]  /*ad80*/  IMAD.MOV.U32 R194, RZ, RZ, R233 ;  /* 0x000000ffffc27224 */ /* 0x000fe400078e00e9 */
[----:B------:R-:W-:-:S02]  /*ad90*/  IMAD R236, R3, R238, R236 ;  /* 0x000000ee03ec7224 */ /* 0x000fc400078e02ec */
[----:B------:R-:W-:Y:S01]  /*ada0*/  @!P5 IMAD.MOV R194, RZ, RZ, -R194 ;  /* 0x000000ffffc2d224 */ /* 0x000fe200078e0ac2 */
[----:B------:R-:W-:Y:S01]  /*adb0*/  ISETP.GT.U32.AND P5, PT, R3, R234, PT ;  /* 0x000000ea0300720c */ /* 0x000fe20003fa4070 */
[--C-:B------:R-:W-:Y:S01]  /*adc0*/  @!P4 IMAD.IADD R231, R231, 0x1, -R3.reuse ;  /* 0x00000001e7e7c824 */ /* 0x100fe200078e0a03 */
[C---:B------:R-:W-:Y:S01]  /*add0*/  ISETP.GT.U32.AND P4, PT, R3.reuse, R236, PT ;  /* 0x000000ec0300720c */ /* 0x040fe20003f84070 */
[----:B------:R-:W-:Y:S01]  /*ade0*/  @!P1 IMAD.IADD R232, R232, 0x1, -R3 ;  /* 0x00000001e8e89824 */ /* 0x000fe200078e0a03 */
[C---:B------:R-:W-:Y:S01]  /*adf0*/  ISETP.GT.U32.AND P1, PT, R3.reuse, R218, PT ;  /* 0x000000da0300720c */ /* 0x040fe20003f24070 */
[----:B------:R-:W-:Y:S01]  /*ae00*/  @!P0 IMAD.MOV R193, RZ, RZ, -R193 ;  /* 0x000000ffffc18224 */ /* 0x000fe200078e0ac1 */
[----:B------:R-:W-:Y:S01]  /*ae10*/  ISETP.GT.U32.AND P0, PT, R3, R231, PT ;  /* 0x000000e70300720c */ /* 0x000fe20003f04070 */
[----:B------:R-:W-:-:S04]  /*ae20*/  IMAD.HI.U32 R233, R5, R235, RZ ;  /* 0x000000eb05e97227 */ /* 0x000fc800078e00ff */
[----:B------:R-:W-:Y:S02]  /*ae30*/  IMAD.MOV R233, RZ, RZ, -R233 ;  /* 0x000000ffffe97224 */ /* 0x000fe400078e0ae9 */
[--C-:B------:R-:W-:Y:S02]  /*ae40*/  @!P5 IMAD.IADD R234, R234, 0x1, -R3.reuse ;  /* 0x00000001eaead824 */ /* 0x100fe400078e0a03 */
[--C-:B------:R-:W-:Y:S01]  /*ae50*/  @!P4 IMAD.IADD R236, R236, 0x1, -R3.reuse ;  /* 0x00000001ececc824 */ /* 0x100fe200078e0a03 */
[----:B------:R-:W-:Y:S01]  /*ae60*/  ISETP.GE.AND P4, PT, R205, RZ, PT ;  /* 0x000000ffcd00720c */ /* 0x000fe20003f86270 */
[----:B------:R-:W-:Y:S01]  /*ae70*/  @!P1 IMAD.IADD R218, R218, 0x1, -R3 ;  /* 0x00000001dada9824 */ /* 0x000fe200078e0a03 */
[C---:B------:R-:W-:Y:S01]  /*ae80*/  ISETP.GT.U32.AND P1, PT, R3.reuse, R234, PT ;  /* 0x000000ea0300720c */ /* 0x040fe20003f24070 */
[----:B------:R-:W-:Y:S01]  /*ae90*/  @!P6 IMAD.MOV R195, RZ, RZ, -R195 ;  /* 0x000000ffffc3e224 */ /* 0x000fe200078e0ac3 */
[----:B------:R-:W-:Y:S01]  /*aea0*/  ISETP.GE.AND P6, PT, R196, RZ, PT ;  /* 0x000000ffc400720c */ /* 0x000fe20003fc6270 */
[C---:B------:R-:W-:Y:S01]  /*aeb0*/  IMAD R205, R3.reuse, R233, R235 ;  /* 0x000000e903cd7224 */ /* 0x040fe200078e02eb */
[----:B------:R-:W-:Y:S01]  /*aec0*/  ISETP.GT.U32.AND P5, PT, R3, R236, PT ;  /* 0x000000ec0300720c */ /* 0x000fe20003fa4070 */
[----:B------:R-:W-:Y:S01]  /*aed0*/  IMAD.HI.U32 R235, R5, R237, RZ ;  /* 0x000000ed05eb7227 */ /* 0x000fe200078e00ff */
[----:B------:R-:W-:-:S03]  /*aee0*/  IABS R233, R200 ;  /* 0x000000c800e97213 */ /* 0x000fc60000000000 */
[----:B------:R-:W-:Y:S01]  /*aef0*/  IMAD.MOV.U32 R196, RZ, RZ, R232 ;  /* 0x000000ffffc47224 */ /* 0x000fe200078e00e8 */
[----:B------:R-:W-:Y:S01]  /*af00*/  IABS R232, R201 ;  /* 0x000000c900e87213 */ /* 0x000fe20000000000 */
[----:B------:R-:W-:Y:S01]  /*af10*/  @!P0 IMAD.IADD R231, R231, 0x1, -R3 ;  /* 0x00000001e7e78824 */ /* 0x000fe200078e0a03 */
[----:B------:R-:W-:Y:S01]  /*af20*/  ISETP.GE.AND P0, PT, R197, RZ, PT ;  /* 0x000000ffc500720c */ /* 0x000fe20003f06270 */
[----:B------:R-:W-:Y:S02]  /*af30*/  IMAD.MOV R235, RZ, RZ, -R235 ;  /* 0x000000ffffeb7224 */ /* 0x000fe400078e0aeb */
[----:B------:R-:W-:Y:S01]  /*af40*/  @!P2 IMAD.MOV R196, RZ, RZ, -R196 ;  /* 0x000000ffffc4a224 */ /* 0x000fe200078e0ac4 */
[C---:B------:R-:W-:Y:S01]  /*af50*/  ISETP.GT.U32.AND P2, PT, R3.reuse, R218, PT ;  /* 0x000000da0300720c */ /* 0x040fe20003f44070 */
[----:B------:R-:W-:Y:S02]  /*af60*/  IMAD.MOV.U32 R197, RZ, RZ, R231 ;  /* 0x000000ffffc57224 */ /* 0x000fe400078e00e7 */
[----:B------:R-:W-:Y:S01]  /*af70*/  IMAD R231, R3, R235, R237 ;  /* 0x000000eb03e77224 */ /* 0x000fe200078e02ed */
[----:B------:R-:W-:Y:S01]  /*af80*/  IABS R235, R202 ;  /* 0x000000ca00eb7213 */ /* 0x000fe20000000000 */
[----:B------:R-:W-:-:S02]  /*af90*/  @!P1 IMAD.IADD R234, R234, 0x1, -R3 ;  /* 0x00000001eaea9824 */ /* 0x000fc400078e0a03 */
[----:B------:R-:W-:Y:S01]  /*afa0*/  @!P3 IMAD.MOV R197, RZ, RZ, -R197 ;  /* 0x000000ffffc5b224 */ /* 0x000fe200078e0ac5 */
[----:B------:R-:W-:Y:S01]  /*afb0*/  ISETP.GT.U32.AND P1, PT, R3, R231, PT ;  /* 0x000000e70300720c */ /* 0x000fe20003f24070 */
[----:B------:R-:W-:Y:S01]  /*afc0*/  IMAD.HI.U32 R237, R5, R233, RZ ;  /* 0x000000e905ed7227 */ /* 0x000fe200078e00ff */
[----:B------:R-:W-:-:S03]  /*afd0*/  ISETP.GT.U32.AND P3, PT, R3, R205, PT ;  /* 0x000000cd0300720c */ /* 0x000fc60003f64070 */
[--C-:B------:R-:W-:Y:S01]  /*afe0*/  @!P2 IMAD.IADD R218, R218, 0x1, -R3.reuse ;  /* 0x00000001dadaa824 */ /* 0x100fe200078e0a03 */
[----:B------:R-:W-:Y:S01]  /*aff0*/  ISETP.GE.AND P2, PT, R199, RZ, PT ;  /* 0x000000ffc700720c */ /* 0x000fe20003f46270 */
[----:B------:R-:W-:Y:S01]  /*b000*/  @!P5 IMAD.IADD R236, R236, 0x1, -R3 ;  /* 0x00000001ececd824 */ /* 0x000fe200078e0a03 */
[----:B------:R-:W-:Y:S01]  /*b010*/  ISETP.GE.AND P5, PT, R198, RZ, PT ;  /* 0x000000ffc600720c */ /* 0x000fe20003fa6270 */
[----:B------:R-:W-:Y:S01]  /*b020*/  IMAD.MOV R199, RZ, RZ, -R237 ;  /* 0x000000ffffc77224 */ /* 0x000fe200078e0aed */
[----:B------:R-:W-:Y:S01]  /*b030*/  IABS R237, R217 ;  /* 0x000000d900ed7213 */ /* 0x000fe20000000000 */
[----:B------:R-:W-:-:S04]  /*b040*/  IMAD.HI.U32 R198, R5, R232, RZ ;  /* 0x000000e805c67227 */ /* 0x000fc800078e00ff */
[----:B------:R-:W-:Y:S02]  /*b050*/  IMAD R233, R3, R199, R233 ;  /* 0x000000c703e97224 */ /* 0x000fe400078e02e9 */
[----:B------:R-:W-:Y:S02]  /*b060*/  IMAD.MOV R198, RZ, RZ, -R198 ;  /* 0x000000ffffc67224 */ /* 0x000fe400078e0ac6 */
[--C-:B------:R-:W-:Y:S02]  /*b070*/  @!P1 IMAD.IADD R231, R231, 0x1, -R3.reuse ;  /* 0x00000001e7e79824 */ /* 0x100fe400078e0a03 */
[----:B------:R-:W-:Y:S01]  /*b080*/  IMAD.MOV.U32 R199, RZ, RZ, R234 ;  /* 0x000000ffffc77224 */ /* 0x000fe200078e00ea */
[----:B------:R-:W-:Y:S01]  /*b090*/  IABS R234, R203 ;  /* 0x000000cb00ea7213 */ /* 0x000fe20000000000 */
[----:B------:R-:W-:Y:S01]  /*b0a0*/  @!P3 IMAD.IADD R205, R205, 0x1, -R3 ;  /* 0x00000001cdcdb824 */ /* 0x000fe200078e0a03 */
[----:B------:R-:W-:Y:S01]  /*b0b0*/  ISETP.GE.AND P3, PT, R200, RZ, PT ;  /* 0x000000ffc800720c */ /* 0x000fe20003f66270 */
[----:B------:R-:W-:-:S02]  /*b0c0*/  IMAD R232, R3, R198, R232 ;  /* 0x000000c603e87224 */ /* 0x000fc400078e02e8 */
[----:B------:R-:W-:Y:S01]  /*b0d0*/  @!P0 IMAD.MOV R199, RZ, RZ, -R199 ;  /* 0x000000ffffc78224 */ /* 0x000fe200078e0ac7 */
[C---:B------:R-:W-:Y:S01]  /*b0e0*/  ISETP.GT.U32.AND P0, PT, R3.reuse, R231, PT ;  /* 0x000000e70300720c */ /* 0x040fe20003f04070 */
[----:B------:R-:W-:Y:S01]  /*b0f0*/  IMAD.MOV.U32 R198, RZ, RZ, R236 ;  /* 0x000000ffffc67224 */ /* 0x000fe200078e00ec */
[----:B------:R-:W-:Y:S01]  /*b100*/  ISETP.GT.U32.AND P1, PT, R3, R205, PT ;  /* 0x000000cd0300720c */ /* 0x000fe20003f24070 */
[----:B------:R-:W-:-:S04]  /*b110*/  IMAD.HI.U32 R236, R5, R235, RZ ;  /* 0x000000eb05ec7227 */ /* 0x000fc800078e00ff */
[----:B------:R-:W-:Y:S02]  /*b120*/  IMAD.MOV.U32 R200, RZ, RZ, R218 ;  /* 0x000000ffffc87224 */ /* 0x000fe400078e00da */
[----:B------:R-:W-:Y:S02]  /*b130*/  IMAD.MOV R236, RZ, RZ, -R236 ;  /* 0x000000ffffec7224 */ /* 0x000fe400078e0aec */
[----:B------:R-:W-:Y:S01]  /*b140*/  @!P4 IMAD.MOV R200, RZ, RZ, -R200 ;  /* 0x000000ffffc8c224 */ /* 0x000fe200078e0ac8 */
[C---:B------:R-:W-:Y:S01]  /*b150*/  ISETP.GT.U32.AND P4, PT, R3.reuse, R232, PT ;  /* 0x000000e80300720c */ /* 0x040fe20003f84070 */
        /* <DEDUP_REMOVED lines=8> */
[----:B------:R-:W-:-:S03]  /*b1e0*/  ISETP.GE.AND P1, PT, R201, RZ, PT ;  /* 0x000000ffc900720c */ /* 0x000fc60003f26270 */
[----:B------:R-:W-:Y:S02]  /*b1f0*/  IMAD.MOV.U32 R201, RZ, RZ, R205 ;  /* 0x000000ffffc97224 */ /* 0x000fe400078e00cd */
[--C-:B------:R-:W-:Y:S02]  /*b200*/  @!P4 IMAD.IADD R232, R232, 0x1, -R3.reuse ;  /* 0x00000001e8e8c824 */ /* 0x100fe400078e0a03 */
[----:B------:R-:W-:Y:S01]  /*b210*/  @!P6 IMAD.IADD R233, R233, 0x1, -R3 ;  /* 0x00000001e9e9e824 */ /* 0x000fe200078e0a03 */
[----:B------:R-:W-:Y:S01]  /*b220*/  ISETP.GE.AND P6, PT, R202, RZ, PT ;  /* 0x000000ffca00720c */ /* 0x000fe20003fc6270 */
[----:B------:R-:W-:Y:S01]  /*b230*/  @!P5 IMAD.MOV R201, RZ, RZ, -R201 ;  /* 0x000000ffffc9d224 */ /* 0x000fe200078e0ac9 */
[----:B------:R-:W-:Y:S01]  /*b240*/  IABS R202, R206 ;  /* 0x000000ce00ca7213 */ /* 0x000fe20000000000 */
[----:B------:R-:W-:Y:S01]  /*b250*/  IMAD.MOV R236, RZ, RZ, -R236 ;  /* 0x000000ffffec7224 */ /* 0x000fe200078e0aec */
[----:B------:R-:W-:Y:S01]  /*b260*/  ISETP.GT.U32.AND P5, PT, R3, R232, PT ;  /* 0x000000e80300720c */ /* 0x000fe20003fa4070 */
[----:B------:R-:W-:Y:S01]  /*b270*/  IMAD.HI.U32 R238, R5, R235, RZ ;  /* 0x000000eb05ee7227 */ /* 0x000fe200078e00ff */
[----:B------:R-:W-:-:S03]  /*b280*/  ISETP.GT.U32.AND P4, PT, R3, R233, PT ;  /* 0x000000e90300720c */ /* 0x000fc60003f84070 */
[----:B------:R-:W-:Y:S02]  /*b290*/  @!P0 IMAD.IADD R218, R218, 0x1, -R3 ;  /* 0x00000001dada8824 */ /* 0x000fe400078e0a03 */
[----:B------:R-:W-:Y:S02]  /*b2a0*/  IMAD.MOV.U32 R205, RZ, RZ, R202 ;  /* 0x000000ffffcd7224 */ /* 0x000fe400078e00ca */
[C---:B------:R-:W-:Y:S01]  /*b2b0*/  IMAD R234, R3.reuse, R236, R234 ;  /* 0x000000ec03ea7224 */ /* 0x040fe200078e02ea */
[C---:B------:R-:W-:Y:S01]  /*b2c0*/  ISETP.GT.U32.AND P0, PT, R3.reuse, R218, PT ;  /* 0x000000da0300720c */ /* 0x040fe20003f04070 */
[----:B------:R-:W-:Y:S02]  /*b2d0*/  IMAD.MOV R238, RZ, RZ, -R238 ;  /* 0x000000ffffee7224 */ /* 0x000fe400078e0aee */
[----:B------:R-:W-:Y:S02]  /*b2e0*/  IMAD.MOV.U32 R202, RZ, RZ, R231 ;  /* 0x000000ffffca7224 */ /* 0x000fe400078e00e7 */
[C---:B------:R-:W-:Y:S01]  /*b2f0*/  IMAD R235, R3.reuse, R238, R235 ;  /* 0x000000ee03eb7224 */ /* 0x040fe200078e02eb */
[----:B------:R-:W-:Y:S01]  /*b300*/  IABS R238, R225 ;  /* 0x000000e100ee7213 */ /* 0x000fe20000000000 */
[----:B------:R-:W-:Y:S01]  /*b310*/  @!P2 IMAD.MOV R202, RZ, RZ, -R202 ;  /* 0x000000ffffcaa224 */ /* 0x000fe200078e0aca */
[C---:B------:R-:W-:Y:S01]  /*b320*/  ISETP.GT.U32.AND P2, PT, R3.reuse, R234, PT ;  /* 0x000000ea0300720c */ /* 0x040fe20003f44070 */
[----:B------:R-:W-:Y:S01]  /*b330*/  @!P5 IMAD.IADD R232, R232, 0x1, -R3 ;  /* 0x00000001e8e8d824 */ /* 0x000fe200078e0a03 */
[----:B------:R-:W-:Y:S01]  /*b340*/  ISETP.GT.U32.AND P5, PT, R3, R235, PT ;  /* 0x000000eb0300720c */ /* 0x000fe20003fa4070 */
[----:B------:R-:W-:-:S04]  /*b350*/  IMAD.HI.U32 R236, R5, R205, RZ ;  /* 0x000000cd05ec7227 */ /* 0x000fc800078e00ff */
[----:B------:R-:W-:Y:S01]  /*b360*/  @!P4 IMAD.IADD R233, R233, 0x1, -R3 ;  /* 0x00000001e9e9c824 */ /* 0x000fe200078e0a03 */
[----:B------:R-:W-:Y:S01]  /*b370*/  ISETP.GE.AND P4, PT, R203, RZ, PT ;  /* 0x000000ffcb00720c */ /* 0x000fe20003f86270 */
[----:B------:R-:W-:Y:S02]  /*b380*/  IMAD.MOV R236, RZ, RZ, -R236 ;  /* 0x000000ffffec7224 */ /* 0x000fe400078e0aec */
[----:B------:R-:W-:-:S04]  /*b390*/  IMAD.HI.U32 R203, R5, R237, RZ ;  /* 0x000000ed05cb7227 */ /* 0x000fc800078e00ff */
[----:B------:R-:W-:Y:S01]  /*b3a0*/  @!P0 IMAD.IADD R218, R218, 0x1, -R3 ;  /* 0x00000001dada8824 */ /* 0x000fe200078e0a03 */
[----:B------:R-:W-:Y:S01]  /*b3b0*/  ISETP.GE.AND P0, PT, R204, RZ, PT ;  /* 0x000000ffcc00720c */ /* 0x000fe20003f06270 */
[C---:B------:R-:W-:Y:S01]  /*b3c0*/  IMAD R231, R3.reuse, R236, R205 ;  /* 0x000000ec03e77224 */ /* 0x040fe200078e02cd */
[----:B------:R-:W-:Y:S01]  /*b3d0*/  IABS R236, R207 ;  /* 0x000000cf00ec7213 */ /* 0x000fe20000000000 */
[----:B------:R-:W-:Y:S02]  /*b3e0*/  IMAD.MOV R204, RZ, RZ, -R203 ;  /* 0x000000ffffcc7224 */ /* 0x000fe400078e0acb */
[----:B------:R-:W-:Y:S01]  /*b3f0*/  @!P2 IMAD.IADD R234, R234, 0x1, -R3 ;  /* 0x00000001eaeaa824 */ /* 0x000fe200078e0a03 */
[C---:B------:R-:W-:Y:S01]  /*b400*/  ISETP.GT.U32.AND P2, PT, R3.reuse, R231, PT ;  /* 0x000000e70300720c */ /* 0x040fe20003f44070 */
[----:B------:R-:W-:Y:S02]  /*b410*/  IMAD.MOV.U32 R203, RZ, RZ, R233 ;  /* 0x000000ffffcb7224 */ /* 0x000fe400078e00e9 */
[----:B------:R-:W-:Y:S01]  /*b420*/  IMAD R233, R3, R204, R237 ;  /* 0x000000cc03e97224 */ /* 0x000fe200078e02ed */
[----:B------:R-:W-:Y:S01]  /*b430*/  IABS R237, R216 ;  /* 0x000000d800ed7213 */ /* 0x000fe20000000000 */
[----:B------:R-:W-:Y:S01]  /*b440*/  @!P5 IMAD.IADD R235, R235, 0x1, -R3 ;  /* 0x00000001ebebd824 */ /* 0x000fe200078e0a03 */
[----:B------:R-:W-:Y:S01]  /*b450*/  ISETP.GT.U32.AND P5, PT, R3, R234, PT ;  /* 0x000000ea0300720c */ /* 0x000fe20003fa4070 */
[----:B------:R-:W-:-:S02]  /*b460*/  IMAD.MOV.U32 R204, RZ, RZ, R232 ;  /* 0x000000ffffcc7224 */ /* 0x000fc400078e00e8 */
[----:B------:R-:W-:-:S04]  /*b470*/  IMAD.HI.U32 R205, R5, R236, RZ ;  /* 0x000000ec05cd7227 */ /* 0x000fc800078e00ff */
[----:B------:R-:W-:Y:S01]  /*b480*/  @!P1 IMAD.MOV R204, RZ, RZ, -R204 ;  /* 0x000000ffffcc9224 */ /* 0x000fe200078e0acc */
[C---:B------:R-:W-:Y:S01]  /*b490*/  ISETP.GT.U32.AND P1, PT, R3.reuse, R233, PT ;  /* 0x000000e90300720c */ /* 0x040fe20003f24070 */
[----:B------:R-:W-:Y:S02]  /*b4a0*/  IMAD.MOV R232, RZ, RZ, -R205 ;  /* 0x000000ffffe87224 */ /* 0x000fe400078e0acd */
[----:B------:R-:W-:Y:S02]  /*b4b0*/  IMAD.MOV.U32 R205, RZ, RZ, R218 ;  /* 0x000000ffffcd7224 */ /* 0x000fe400078e00da */
[----:B------:R-:W-:Y:S01]  /*b4c0*/  @!P3 IMAD.MOV R203, RZ, RZ, -R203 ;  /* 0x000000ffffcbb224 */ /* 0x000fe200078e0acb */
[C---:B------:R-:W-:Y:S01]  /*b4d0*/  ISETP.GT.U32.AND P3, PT, R3.reuse, R235, PT ;  /* 0x000000eb0300720c */ /* 0x040fe20003f64070 */
[----:B------:R-:W-:Y:S01]  /*b4e0*/  @!P6 IMAD.MOV R205, RZ, RZ, -R205 ;  /* 0x000000ffffcde224 */ /* 0x000fe200078e0acd */
[----:B------:R-:W-:Y:S01]  /*b4f0*/  ISETP.GE.AND P6, PT, R206, RZ, PT ;  /* 0x000000ffce00720c */ /* 0x000fe20003fc6270 */
[--C-:B------:R-:W-:Y:S01]  /*b500*/  @!P5 IMAD.IADD R234, R234, 0x1, -R3.reuse ;  /* 0x00000001eaead824 */ /* 0x100fe200078e0a03 */
[----:B------:R-:W-:Y:S01]  /*b510*/  IABS R206, R209 ;  /* 0x000000d100ce7213 */ /* 0x000fe20000000000 */
[----:B------:R-:W-:Y:S01]  /*b520*/  IMAD R218, R3, R232, R236 ;  /* 0x000000e803da7224 */ /* 0x000fe200078e02ec */
[----:B------:R-:W-:Y:S01]  /*b530*/  ISETP.GE.AND P5, PT, R217, RZ, PT ;  /* 0x000000ffd900720c */ /* 0x000fe20003fa6270 */
[----:B------:R-:W-:Y:S01]  /*b540*/  @!P1 IMAD.IADD R233, R233, 0x1, -R3 ;  /* 0x00000001e9e99824 */ /* 0x000fe200078e0a03 */
[----:B------:R-:W-:Y:S01]  /*b550*/  IABS R232, R208 ;  /* 0x000000d000e87213 */ /* 0x000fe20000000000 */
[----:B------:R-:W-:Y:S01]  /*b560*/  IMAD.MOV.U32 R217, RZ, RZ, R206 ;  /* 0x000000ffffd97224 */ /* 0x000fe200078e00ce */
[----:B------:R-:W-:Y:S01]  /*b570*/  ISETP.GE.AND P1, PT, R207, RZ, PT ;  /* 0x000000ffcf00720c */ /* 0x000fe20003f26270 */
[----:B------:R-:W-:-:S02]  /*b580*/  IMAD.MOV.U32 R206, RZ, RZ, R234 ;  /* 0x000000ffffce7224 */ /* 0x000fc400078e00ea */
[----:B------:R-:W-:Y:S01]  /*b590*/  @!P3 IMAD.IADD R235, R235, 0x1, -R3 ;  /* 0x00000001ebebb824 */ /* 0x000fe200078e0a03 */
[C---:B------:R-:W-:Y:S01]  /*b5a0*/  ISETP.GT.U32.AND P3, PT, R3.reuse, R218, PT ;  /* 0x000000da0300720c */ /* 0x040fe20003f64070 */
[----:B------:R-:W-:Y:S01]  /*b5b0*/  @!P4 IMAD.MOV R206, RZ, RZ, -R206 ;  /* 0x000000ffffcec224 */ /* 0x000fe200078e0ace */
[----:B------:R-:W-:Y:S01]  /*b5c0*/  ISETP.GT.U32.AND P4, PT, R3, R233, PT ;  /* 0x000000e90300720c */ /* 0x000fe20003f84070 */
[----:B------:R-:W-:-:S04]  /*b5d0*/  IMAD.HI.U32 R234, R5, R217, RZ ;  /* 0x000000d905ea7227 */ /* 0x000fc800078e00ff */
[----:B------:R-:W-:Y:S02]  /*b5e0*/  @!P2 IMAD.IADD R231, R231, 0x1, -R3 ;  /* 0x00000001e7e7a824 */ /* 0x000fe400078e0a03 */
[----:B------:R-:W-:Y:S02]  /*b5f0*/  IMAD.MOV R234, RZ, RZ, -R234 ;  /* 0x000000ffffea7224 */ /* 0x000fe400078e0aea */
[----:B------:R-:W-:Y:S01]  /*b600*/  IMAD.MOV.U32 R207, RZ, RZ, R235 ;  /* 0x000000ffffcf7224 */ /* 0x000fe200078e00eb */
[C---:B------:R-:W-:Y:S01]  /*b610*/  ISETP.GT.U32.AND P2, PT, R3.reuse, R231, PT ;  /* 0x000000e70300720c */ /* 0x040fe20003f44070 */
[----:B------:R-:W-:Y:S02]  /*b620*/  IMAD R217, R3, R234, R217 ;  /* 0x000000ea03d97224 */ /* 0x000fe400078e02d9 */
[--C-:B------:R-:W-:Y:S02]  /*b630*/  @!P3 IMAD.IADD R218, R218, 0x1, -R3.reuse ;  /* 0x00000001dadab824 */ /* 0x100fe400078e0a03 */
[----:B------:R-:W-:Y:S01]  /*b640*/  @!P4 IMAD.IADD R233, R233, 0x1, -R3 ;  /* 0x00000001e9e9c824 */ /* 0x000fe200078e0a03 */
[----:B------:R-:W-:Y:S01]  /*b650*/  ISETP.GT.U32.AND P4, PT, R3, R217, PT ;  /* 0x000000d90300720c */ /* 0x000fe20003f84070 */
[----:B------:R-:W-:Y:S01]  /*b660*/  IMAD.HI.U32 R234, R5, R232, RZ ;  /* 0x000000e805ea7227 */ /* 0x000fe200078e00ff */
[----:B------:R-:W-:-:S03]  /*b670*/  ISETP.GT.U32.AND P3, PT, R3, R218, PT ;  /* 0x000000da0300720c */ /* 0x000fc60003f64070 */
[----:B------:R-:W-:Y:S02]  /*b680*/  IMAD.MOV R234, RZ, RZ, -R234 ;  /* 0x000000ffffea7224 */ /* 0x000fe400078e0aea */
[----:B------:R-:W-:Y:S01]  /*b690*/  @!P2 IMAD.IADD R231, R231, 0x1, -R3 ;  /* 0x00000001e7e7a824 */ /* 0x000fe200078e0a03 */
[----:B------:R-:W-:Y:S01]  /*b6a0*/  ISETP.GE.AND P2, PT, R209, RZ, PT ;  /* 0x000000ffd100720c */ /* 0x000fe20003f46270 */
[----:B------:R-:W-:Y:S01]  /*b6b0*/  @!P0 IMAD.MOV R207, RZ, RZ, -R207 ;  /* 0x000000ffffcf8224 */ /* 0x000fe200078e0acf */
[----:B------:R-:W-:Y:S01]  /*b6c0*/  ISETP.GE.AND P0, PT, R208, RZ, PT ;  /* 0x000000ffd000720c */ /* 0x000fe20003f06270 */
[----:B------:R-:W-:Y:S01]  /*b6d0*/  IMAD.MOV.U32 R208, RZ, RZ, R231 ;  /* 0x000000ffffd07224 */ /* 0x000fe200078e00e7 */
[----:B------:R-:W-:Y:S01]  /*b6e0*/  IABS R231, R210 ;  /* 0x000000d200e77213 */ /* 0x000fe20000000000 */
[----:B------:R-:W-:Y:S02]  /*b6f0*/  IMAD R232, R3, R234, R232 ;  /* 0x000000ea03e87224 */ /* 0x000fe400078e02e8 */
[----:B------:R-:W-:-:S02]  /*b700*/  @!P4 IMAD.IADD R217, R217, 0x1, -R3 ;  /* 0x00000001d9d9c824 */ /* 0x000fc400078e0a03 */
[----:B------:R-:W-:Y:S01]  /*b710*/  @!P3 IMAD.IADD R218, R218, 0x1, -R3 ;  /* 0x00000001dadab824 */ /* 0x000fe200078e0a03 */
[C---:B------:R-:W-:Y:S01]  /*b720*/  ISETP.GT.U32.AND P3, PT, R3.reuse, R232, PT ;  /* 0x000000e80300720c */ /* 0x040fe20003f64070 */
[----:B------:R-:W-:Y:S01]  /*b730*/  IMAD.MOV.U32 R209, RZ, RZ, R233 ;  /* 0x000000ffffd17224 */ /* 0x000fe200078e00e9 */
[----:B------:R-:W-:Y:S01]  /*b740*/  ISETP.GT.U32.AND P4, PT, R3, R217, PT ;  /* 0x000000d90300720c */ /* 0x000fe20003f84070 */
[----:B------:R-:W-:-:S04]  /*b750*/  IMAD.HI.U32 R233, R5, R231, RZ ;  /* 0x000000e705e97227 */ /* 0x000fc800078e00ff */
[----:B------:R-:W-:Y:S02]  /*b760*/  IMAD.MOV R233, RZ, RZ, -R233 ;  /* 0x000000ffffe97224 */ /* 0x000fe400078e0ae9 */
[----:B------:R-:W-:Y:S01]  /*b770*/  @!P5 IMAD.MOV R209, RZ, RZ, -R209 ;  /* 0x000000ffffd1d224 */ /* 0x000fe200078e0ad1 */
[----:B------:R-:W-:Y:S01]  /*b780*/  ISETP.GE.AND P5, PT, R212, RZ, PT ;  /* 0x000000ffd400720c */ /* 0x000fe20003fa6270 */
[----:B------:R-:W-:Y:S01]  /*b790*/  IMAD R231, R3, R233, R231 ;  /* 0x000000e903e77224 */ /* 0x000fe200078e02e7 */
[----:B------:R-:W-:Y:S01]  /*b7a0*/  IABS R233, R214 ;  /* 0x000000d600e97213 */ /* 0x000fe20000000000 */
[--C-:B------:R-:W-:Y:S02]  /*b7b0*/  @!P3 IMAD.IADD R232, R232, 0x1, -R3.reuse ;  /* 0x00000001e8e8b824 */ /* 0x100fe400078e0a03 */
[----:B------:R-:W-:Y:S01]  /*b7c0*/  @!P4 IMAD.IADD R217, R217, 0x1, -R3 ;  /* 0x00000001d9d9c824 */ /* 0x000fe200078e0a03 */
[----:B------:R-:W-:Y:S01]  /*b7d0*/  ISETP.GT.U32.AND P4, PT, R3, R231, PT ;  /* 0x000000e70300720c */ /* 0x000fe20003f84070 */
[----:B------:R-:W-:Y:S01]  /*b7e0*/  IMAD.HI.U32 R212, R5, R241, RZ ;  /* 0x000000f105d47227 */ /* 0x000fe200078e00ff */
[----:B------:R-:W-:-:S03]  /*b7f0*/  ISETP.GT.U32.AND P3, PT, R3, R232, PT ;  /* 0x000000e80300720c */ /* 0x000fc60003f64070 */
[----:B------:R-:W-:Y:S01]  /*b800*/  @!P6 IMAD.MOV R208, RZ, RZ, -R208 ;  /* 0x000000ffffd0e224 */ /* 0x000fe200078e0ad0 */
[----:B------:R-:W-:Y:S01]  /*b810*/  ISETP.GE.AND P6, PT, R210, RZ, PT ;  /* 0x000000ffd200720c */ /* 0x000fe20003fc6270 */
[----:B------:R-:W-:Y:S02]  /*b820*/  IMAD.MOV R212, RZ, RZ, -R212 ;  /* 0x000000ffffd47224 */ /* 0x000fe400078e0ad4 */
[----:B------:R-:W-:Y:S01]  /*b830*/  IMAD.MOV.U32 R210, RZ, RZ, R218 ;  /* 0x000000ffffd27224 */ /* 0x000fe200078e00da */
[----:B------:R-:W-:Y:S01]  /*b840*/  IABS R218, R215 ;  /* 0x000000d700da7213 */ /* 0x000fe20000000000 */
[----:B------:R-:W-:Y:S02]  /*b850*/  IMAD R241, R3, R212, R241 ;  /* 0x000000d403f17224 */ /* 0x000fe400078e02f1 */
[----:B------:R-:W-:Y:S02]  /*b860*/  @!P4 IMAD.IADD R231, R231, 0x1, -R3 ;  /* 0x00000001e7e7c824 */ /* 0x000fe400078e0a03 */
[----:B------:R-:W-:Y:S01]  /*b870*/  @!P1 IMAD.MOV R210, RZ, RZ, -R210 ;  /* 0x000000ffffd29224 */ /* 0x000fe200078e0ad2 */
[----:B------:R-:W-:Y:S01]  /*b880*/  ISETP.GE.AND P1, PT, R211, RZ, PT ;  /* 0x000000ffd300720c */ /* 0x000fe20003f26270 */
[----:B------:R-:W-:Y:S01]  /*b890*/  IMAD.HI.U32 R211, R5, R239, RZ ;  /* 0x000000ef05d37227 */ /* 0x000fe200078e00ff */
[----:B------:R-:W-:-:S03]  /*b8a0*/  ISETP.GT.U32.AND P4, PT, R3, R231, PT ;  /* 0x000000e70300720c */ /* 0x000fc60003f84070 */
[----:B------:R-:W-:Y:S01]  /*b8b0*/  @!P3 IMAD.IADD R232, R232, 0x1, -R3 ;  /* 0x00000001e8e8b824 */ /* 0x000fe200078e0a03 */
[----:B------:R-:W-:Y:S01]  /*b8c0*/  ISETP.GT.U32.AND P3, PT, R3, R241, PT ;  /* 0x000000f10300720c */ /* 0x000fe20003f64070 */
[----:B------:R-:W-:Y:S02]  /*b8d0*/  IMAD.MOV R211, RZ, RZ, -R211 ;  /* 0x000000ffffd37224 */ /* 0x000fe400078e0ad3 */
[----:B------:R-:W-:-:S04]  /*b8e0*/  IMAD.HI.U32 R236, R5, R233, RZ ;  /* 0x000000e905ec7227 */ /* 0x000fc800078e00ff */
[C---:B------:R-:W-:Y:S02]  /*b8f0*/  IMAD R239, R3.reuse, R211, R239 ;  /* 0x000000d303ef7224 */ /* 0x040fe400078e02ef */
[----:B------:R-:W-:Y:S02]  /*b900*/  IMAD.MOV.U32 R211, RZ, RZ, R217 ;  /* 0x000000ffffd37224 */ /* 0x000fe400078e00d9 */
[----:B------:R-:W-:Y:S01]  /*b910*/  IMAD.MOV.U32 R212, RZ, RZ, R232 ;  /* 0x000000ffffd47224 */ /* 0x000fe200078e00e8 */
[----:B------:R-:W-:Y:S01]  /*b920*/  IABS R232, R223 ;  /* 0x000000df00e87213 */ /* 0x000fe20000000000 */
[----:B------:R-:W-:Y:S01]  /*b930*/  @!P2 IMAD.MOV R211, RZ, RZ, -R211 ;  /* 0x000000ffffd3a224 */ /* 0x000fe200078e0ad3 */
[----:B------:R-:W-:Y:S01]  /*b940*/  ISETP.GT.U32.AND P2, PT, R3, R239, PT ;  /* 0x000000ef0300720c */ /* 0x000fe20003f44070 */
[----:B------:R-:W-:Y:S02]  /*b950*/  IMAD.MOV R236, RZ, RZ, -R236 ;  /* 0x000000ffffec7224 */ /* 0x000fe400078e0aec */
[----:B------:R-:W-:-:S02]  /*b960*/  @!P3 IMAD.IADD R241, R241, 0x1, -R3 ;  /* 0x00000001f1f1b824 */ /* 0x000fc400078e0a03 */
[----:B------:R-:W-:Y:S02]  /*b970*/  @!P4 IMAD.IADD R231, R231, 0x1, -R3 ;  /* 0x00000001e7e7c824 */ /* 0x000fe400078e0a03 */
[----:B------:R-:W-:Y:S01]  /*b980*/  @!P0 IMAD.MOV R212, RZ, RZ, -R212 ;  /* 0x000000ffffd48224 */ /* 0x000fe200078e0ad4 */
[----:B------:R-:W-:Y:S01]  /*b990*/  ISETP.GE.AND P0, PT, R213, RZ, PT ;  /* 0x000000ffd500720c */ /* 0x000fe20003f06270 */
[C---:B------:R-:W-:Y:S01]  /*b9a0*/  IMAD R217, R3.reuse, R236, R233 ;  /* 0x000000ec03d97224 */ /* 0x040fe200078e02e9 */
[----:B------:R-:W-:Y:S01]  /*b9b0*/  ISETP.GT.U32.AND P3, PT, R3, R241, PT ;  /* 0x000000f10300720c */ /* 0x000fe20003f64070 */
[----:B------:R-:W-:Y:S01]  /*b9c0*/  IMAD.MOV.U32 R213, RZ, RZ, R231 ;  /* 0x000000ffffd57224 */ /* 0x000fe200078e00e7 */
[----:B------:R-:W-:Y:S01]  /*b9d0*/  IABS R236, R219 ;  /* 0x000000db00ec7213 */ /* 0x000fe20000000000 */
[----:B------:R-:W-:Y:S01]  /*b9e0*/  IMAD.HI.U32 R235, R5, R240, RZ ;  /* 0x000000f005eb7227 */ /* 0x000fe200078e00ff */
[----:B------:R-:W-:-:S03]  /*b9f0*/  IABS R233, R222 ;  /* 0x000000de00e97213 */ /* 0x000fc60000000000 */
[----:B------:R-:W-:-:S04]  /*ba00*/  IMAD.HI.U32 R234, R5, R218, RZ ;  /* 0x000000da05ea7227 */ /* 0x000fc800078e00ff */
[----:B------:R-:W-:Y:S01]  /*ba10*/  @!P6 IMAD.MOV R213, RZ, RZ, -R213 ;  /* 0x000000ffffd5e224 */ /* 0x000fe200078e0ad5 */
[C---:B------:R-:W-:Y:S01]  /*ba20*/  ISETP.GT.U32.AND P6, PT, R3.reuse, R217, PT ;  /* 0x000000d90300720c */ /* 0x040fe20003fc4070 */
[----:B------:R-:W-:Y:S02]  /*ba30*/  IMAD.MOV R235, RZ, RZ, -R235 ;  /* 0x000000ffffeb7224 */ /* 0x000fe400078e0aeb */
[----:B------:R-:W-:Y:S02]  /*ba40*/  IMAD.MOV R234, RZ, RZ, -R234 ;  /* 0x000000ffffea7224 */ /* 0x000fe400078e0aea */
[----:B------:R-:W-:Y:S01]  /*ba50*/  IMAD R240, R3, R235, R240 ;  /* 0x000000eb03f07224 */ /* 0x000fe200078e02f0 */
[----:B------:R-:W-:Y:S01]  /*ba60*/  IABS R235, R220 ;  /* 0x000000dc00eb7213 */ /* 0x000fe20000000000 */
[--C-:B------:R-:W-:Y:S02]  /*ba70*/  @!P2 IMAD.IADD R239, R239, 0x1, -R3.reuse ;  /* 0x00000001efefa824 */ /* 0x100fe400078e0a03 */
[C---:B------:R-:W-:Y:S01]  /*ba80*/  IMAD R218, R3.reuse, R234, R218 ;  /* 0x000000ea03da7224 */ /* 0x040fe200078e02da */
[----:B------:R-:W-:Y:S01]  /*ba90*/  ISETP.GT.U32.AND P4, PT, R3, R240, PT ;  /* 0x000000f00300720c */ /* 0x000fe20003f84070 */
[----:B------:R-:W-:Y:S01]  /*baa0*/  @!P3 IMAD.IADD R241, R241, 0x1, -R3 ;  /* 0x00000001f1f1b824 */ /* 0x000fe200078e0a03 */
[----:B------:R-:W-:Y:S01]  /*bab0*/  ISETP.GT.U32.AND P2, PT, R3, R239, PT ;  /* 0x000000ef0300720c */ /* 0x000fe20003f44070 */
[----:B------:R-:W-:Y:S01]  /*bac0*/  IMAD.HI.U32 R231, R5, R237, RZ ;  /* 0x000000ed05e77227 */ /* 0x000fe200078e00ff */
[----:B------:R-:W-:-:S02]  /*bad0*/  ISETP.GT.U32.AND P3, PT, R3, R218, PT ;  /* 0x000000da0300720c */ /* 0x000fc40003f64070 */
[----:B------:R-:W-:Y:S01]  /*bae0*/  IABS R234, R221 ;  /* 0x000000dd00ea7213 */ /* 0x000fe20000000000 */
[----:B------:R-:W-:Y:S02]  /*baf0*/  @!P6 IMAD.IADD R217, R217, 0x1, -R3 ;  /* 0x00000001d9d9e824 */ /* 0x000fe400078e0a03 */
[----:B------:R-:W-:Y:S02]  /*bb00*/  IMAD.MOV R231, RZ, RZ, -R231 ;  /* 0x000000ffffe77224 */ /* 0x000fe400078e0ae7 */
[----:B------:R-:W-:Y:S01]  /*bb10*/  IMAD.HI.U32 R242, R5, R233, RZ ;  /* 0x000000e905f27227 */ /* 0x000fe200078e00ff */
[----:B------:R-:W-:-:S03]  /*bb20*/  ISETP.GT.U32.AND P6, PT, R3, R217, PT ;  /* 0x000000d90300720c */ /* 0x000fc60003fc4070 */
[----:B------:R-:W-:Y:S02]  /*bb30*/  IMAD R237, R3, R231, R237 ;  /* 0x000000e703ed7224 */ /* 0x000fe400078e02ed */
[----:B------:R-:W-:-:S04]  /*bb40*/  IMAD.HI.U32 R231, R5, R236, RZ ;  /* 0x000000ec05e77227 */ /* 0x000fc800078e00ff */
[--C-:B------:R-:W-:Y:S02]  /*bb50*/  @!P4 IMAD.IADD R240, R240, 0x1, -R3.reuse ;  /* 0x00000001f0f0c824 */ /* 0x100fe400078e0a03 */
[--C-:B------:R-:W-:Y:S01]  /*bb60*/  @!P2 IMAD.IADD R239, R239, 0x1, -R3.reuse ;  /* 0x00000001efefa824 */ /* 0x100fe200078e0a03 */
[----:B------:R-:W-:Y:S01]  /*bb70*/  ISETP.GE.AND P2, PT, R214, RZ, PT ;  /* 0x000000ffd600720c */ /* 0x000fe20003f46270 */
[----:B------:R-:W-:Y:S01]  /*bb80*/  @!P3 IMAD.IADD R218, R218, 0x1, -R3 ;  /* 0x00000001dadab824 */ /* 0x000fe200078e0a03 */
[----:B------:R-:W-:Y:S01]  /*bb90*/  ISETP.GT.U32.AND P4, PT, R3, R240, PT ;  /* 0x000000f00300720c */ /* 0x000fe20003f84070 */
[----:B------:R-:W-:Y:S02]  /*bba0*/  IMAD.MOV R231, RZ, RZ, -R231 ;  /* 0x000000ffffe77224 */ /* 0x000fe400078e0ae7 */
[----:B------:R-:W-:Y:S01]  /*bbb0*/  IMAD.HI.U32 R214, R5, R235, RZ ;  /* 0x000000eb05d67227 */ /* 0x000fe200078e00ff */
[----:B------:R-:W-:-:S03]  /*bbc0*/  ISETP.GT.U32.AND P3, PT, R3, R218, PT ;  /* 0x000000da0300720c */ /* 0x000fc60003f64070 */
[----:B------:R-:W-:Y:S01]  /*bbd0*/  IMAD R236, R3, R231, R236 ;  /* 0x000000e703ec7224 */ /* 0x000fe200078e02ec */
[----:B------:R-:W-:Y:S01]  /*bbe0*/  IABS R231, R230 ;  /* 0x000000e600e77213 */ /* 0x000fe20000000000 */
[----:B------:R-:W-:Y:S02]  /*bbf0*/  IMAD.MOV R214, RZ, RZ, -R214 ;  /* 0x000000ffffd67224 */ /* 0x000fe400078e0ad6 */
[----:B------:R-:W-:Y:S01]  /*bc00*/  @!P6 IMAD.IADD R217, R217, 0x1, -R3 ;  /* 0x00000001d9d9e824 */ /* 0x000fe200078e0a03 */
[C---:B------:R-:W-:Y:S01]  /*bc10*/  ISETP.GT.U32.AND P6, PT, R3.reuse, R236, PT ;  /* 0x000000ec0300720c */ /* 0x040fe20003fc4070 */
[----:B------:R-:W-:Y:S02]  /*bc20*/  IMAD R235, R3, R214, R235 ;  /* 0x000000d603eb7224 */ /* 0x000fe400078e02eb */
[----:B------:R-:W-:-:S04]  /*bc30*/  IMAD.HI.U32 R214, R5, R234, RZ ;  /* 0x000000ea05d67227 */ /* 0x000fc800078e00ff */
[----:B------:R-:W-:Y:S02]  /*bc40*/  IMAD.MOV R214, RZ, RZ, -R214 ;  /* 0x000000ffffd67224 */ /* 0x000fe400078e0ad6 */
[--C-:B------:R-:W-:Y:S01]  /*bc50*/  @!P4 IMAD.IADD R240, R240, 0x1, -R3.reuse ;  /* 0x00000001f0f0c824 */ /* 0x100fe200078e0a03 */
[C---:B------:R-:W-:Y:S01]  /*bc60*/  ISETP.GT.U32.AND P4, PT, R3.reuse, R237, PT ;  /* 0x000000ed0300720c */ /* 0x040fe20003f84070 */
[--C-:B------:R-:W-:Y:S01]  /*bc70*/  @!P3 IMAD.IADD R218, R218, 0x1, -R3.reuse ;  /* 0x00000001dadab824 */ /* 0x100fe200078e0a03 */
[C---:B------:R-:W-:Y:S01]  /*bc80*/  ISETP.GT.U32.AND P3, PT, R3.reuse, R235, PT ;  /* 0x000000eb0300720c */ /* 0x040fe20003f64070 */
[----:B------:R-:W-:Y:S02]  /*bc90*/  IMAD R234, R3, R214, R234 ;  /* 0x000000d603ea7224 */ /* 0x000fe400078e02ea */
[----:B------:R-:W-:Y:S02]  /*bca0*/  @!P6 IMAD.IADD R236, R236, 0x1, -R3 ;  /* 0x00000001ecece824 */ /* 0x000fe400078e0a03 */
[----:B------:R-:W-:Y:S01]  /*bcb0*/  IMAD.HI.U32 R214, R5, R231, RZ ;  /* 0x000000e705d67227 */ /* 0x000fe200078e00ff */
[----:B------:R-:W-:-:S03]  /*bcc0*/  ISETP.GT.U32.AND P6, PT, R3, R234, PT ;  /* 0x000000ea0300720c */ /* 0x000fc60003fc4070 */
[----:B------:R-:W-:Y:S02]  /*bcd0*/  IMAD.MOV R214, RZ, RZ, -R214 ;  /* 0x000000ffffd67224 */ /* 0x000fe400078e0ad6 */
[--C-:B------:R-:W-:Y:S01]  /*bce0*/  @!P4 IMAD.IADD R237, R237, 0x1, -R3.reuse ;  /* 0x00000001ededc824 */ /* 0x100fe200078e0a03 */
[----:B------:R-:W-:Y:S01]  /*bcf0*/  ISETP.GE.AND P4, PT, R215, RZ, PT ;  /* 0x000000ffd700720c */ /* 0x000fe20003f86270 */
[----:B------:R-:W-:Y:S01]  /*bd00*/  @!P3 IMAD.IADD R235, R235, 0x1, -R3 ;  /* 0x00000001ebebb824 */ /* 0x000fe200078e0a03 */
[----:B------:R-:W-:Y:S01]  /*bd10*/  ISETP.GE.AND P3, PT, R216, RZ, PT ;  /* 0x000000ffd800720c */ /* 0x000fe20003f66270 */
[----:B------:R-:W-:Y:S02]  /*bd20*/  IMAD R231, R3, R214, R231 ;  /* 0x000000d603e77224 */ /* 0x000fe400078e02e7 */
[----:B------:R-:W-:-:S04]  /*bd30*/  IMAD.HI.U32 R215, R5, R232, RZ ;  /* 0x000000e805d77227 */ /* 0x000fc800078e00ff */
[----:B------:R-:W-:Y:S02]  /*bd40*/  IMAD.MOV.U32 R214, RZ, RZ, R241 ;  /* 0x000000ffffd67224 */ /* 0x000fe400078e00f1 */
[----:B------:R-:W-:Y:S01]  /*bd50*/  @!P6 IMAD.IADD R234, R234, 0x1, -R3 ;  /* 0x00000001eaeae824 */ /* 0x000fe200078e0a03 */
[C---:B------:R-:W-:Y:S01]  /*bd60*/  ISETP.GT.U32.AND P6, PT, R3.reuse, R235, PT ;  /* 0x000000eb0300720c */ /* 0x040fe20003fc4070 */
[----:B------:R-:W-:Y:S02]  /*bd70*/  IMAD.MOV R241, RZ, RZ, -R215 ;  /* 0x000000fffff17224 */ /* 0x000fe400078e0ad7 */
[----:B------:R-:W-:Y:S01]  /*bd80*/  @!P5 IMAD.MOV R214, RZ, RZ, -R214 ;  /* 0x000000ffffd6d224 */ /* 0x000fe200078e0ad6 */
[----:B------:R-:W-:Y:S01]  /*bd90*/  ISETP.GT.U32.AND P5, PT, R3, R237, PT ;  /* 0x000000ed0300720c */ /* 0x000fe20003fa4070 */
[----:B------:R-:W-:Y:S01]  /*bda0*/  IMAD.MOV.U32 R215, RZ, RZ, R239 ;  /* 0x000000ffffd77224 */ /* 0x000fe200078e00ef */
[----:B------:R-:W-:Y:S01]  /*bdb0*/  IABS R239, R249 ;  /* 0x000000f900ef7213 */ /* 0x000fe20000000000 */
[----:B------:R-:W-:-:S02]  /*bdc0*/  IMAD.MOV R242, RZ, RZ, -R242 ;  /* 0x000000fffff27224 */ /* 0x000fc400078e0af2 */
[----:B------:R-:W-:Y:S01]  /*bdd0*/  @!P1 IMAD.MOV R215, RZ, RZ, -R215 ;  /* 0x000000ffffd79224 */ /* 0x000fe200078e0ad7 */
[C---:B------:R-:W-:Y:S01]  /*bde0*/  ISETP.GT.U32.AND P1, PT, R3.reuse, R236, PT ;  /* 0x000000ec0300720c */ /* 0x040fe20003f24070 */
[C---:B------:R-:W-:Y:S01]  /*bdf0*/  IMAD R232, R3.reuse, R241, R232 ;  /* 0x000000f103e87224 */ /* 0x040fe200078e02e8 */
[----:B------:R-:W-:Y:S01]  /*be00*/  IABS R241, R248 ;  /* 0x000000f800f17213 */ /* 0x000fe20000000000 */
[C---:B------:R-:W-:Y:S01]  /*be10*/  IMAD R233, R3.reuse, R242, R233 ;  /* 0x000000f203e97224 */ /* 0x040fe200078e02e9 */
[----:B------:R-:W-:Y:S01]  /*be20*/  IABS R242, R252 ;  /* 0x000000fc00f27213 */ /* 0x000fe20000000000 */
[----:B------:R-:W-:Y:S01]  /*be30*/  @!P4 IMAD.MOV R218, RZ, RZ, -R218 ;  /* 0x000000ffffdac224 */ /* 0x000fe200078e0ada */
[----:B------:R-:W-:Y:S01]  /*be40*/  ISETP.GT.U32.AND P4, PT, R3, R231, PT ;  /* 0x000000e70300720c */ /* 0x000fe20003f84070 */
[----:B------:R-:W-:Y:S01]  /*be50*/  IMAD.MOV.U32 R216, RZ, RZ, R240 ;  /* 0x000000ffffd87224 */ /* 0x000fe200078e00f0 */
[----:B------:R-:W-:Y:S01]  /*be60*/  IABS R240, R247 ;  /* 0x000000f700f07213 */ /* 0x000fe20000000000 */
[----:B------:R-:W-:Y:S01]  /*be70*/  @!P6 IMAD.IADD R235, R235, 0x1, -R3 ;  /* 0x00000001ebebe824 */ /* 0x000fe200078e0a03 */
[C---:B------:R-:W-:Y:S01]  /*be80*/  ISETP.GT.U32.AND P6, PT, R3.reuse, R232, PT ;  /* 0x000000e80300720c */ /* 0x040fe20003fc4070 */
[----:B------:R-:W-:Y:S01]  /*be90*/  @!P2 IMAD.MOV R217, RZ, RZ, -R217 ;  /* 0x000000ffffd9a224 */ /* 0x000fe200078e0ad9 */
[----:B------:R-:W-:Y:S01]  /*bea0*/  ISETP.GT.U32.AND P2, PT, R3, R233, PT ;  /* 0x000000e90300720c */ /* 0x000fe20003f44070 */
[----:B------:R-:W-:Y:S01]  /*beb0*/  @!P5 IMAD.IADD R237, R237, 0x1, -R3 ;  /* 0x00000001ededd824 */ /* 0x000fe200078e0a03 */
[----:B------:R-:W-:Y:S01]  /*bec0*/  ISETP.GE.AND P5, PT, R219, RZ, PT ;  /* 0x000000ffdb00720c */ /* 0x000fe20003fa6270 */
[----:B------:R-:W-:Y:S01]  /*bed0*/  @!P0 IMAD.MOV R216, RZ, RZ, -R216 ;  /* 0x000000ffffd88224 */ /* 0x000fe200078e0ad8 */
[----:B------:R-:W-:Y:S01]  /*bee0*/  ISETP.GT.U32.AND P0, PT, R3, R234, PT ;  /* 0x000000ea0300720c */ /* 0x000fe20003f04070 */
[----:B------:R-:W-:-:S04]  /*bef0*/  IMAD.HI.U32 R219, R5, R238, RZ ;  /* 0x000000ee05db7227 */ /* 0x000fc800078e00ff */
[----:B------:R-:W-:Y:S01]  /*bf00*/  @!P1 IMAD.IADD R236, R236, 0x1, -R3 ;  /* 0x00000001ecec9824 */ /* 0x000fe200078e0a03 */
[----:B------:R-:W-:Y:S01]  /*bf10*/  ISETP.GE.AND P1, PT, R220, RZ, PT ;  /* 0x000000ffdc00720c */ /* 0x000fe20003f26270 */
[----:B------:R-:W-:Y:S01]  /*bf20*/  IMAD.MOV R219, RZ, RZ, -R219 ;  /* 0x000000ffffdb7224 */ /* 0x000fe200078e0adb */
[----:B------:R-:W-:Y:S01]  /*bf30*/  IABS R220, R229 ;  /* 0x000000e500dc7213 */ /* 0x000fe20000000000 */
[----:B------:R-:W-:Y:S01]  /*bf40*/  @!P4 IMAD.IADD R231, R231, 0x1, -R3 ;  /* 0x00000001e7e7c824 */ /* 0x000fe200078e0a03 */
[----:B------:R-:W-:Y:S01]  /*bf50*/  ISETP.GE.AND P4, PT, R230, RZ, PT ;  /* 0x000000ffe600720c */ /* 0x000fe20003f86270 */
[----:B------:R-:W-:Y:S01]  /*bf60*/  IMAD R238, R3, R219, R238 ;  /* 0x000000db03ee7224 */ /* 0x000fe200078e02ee */
[----:B------:R-:W-:Y:S01]  /*bf70*/  IABS R230, R224 ;  /* 0x000000e000e67213 */ /* 0x000fe20000000000 */
[----:B------:R-:W-:Y:S02]  /*bf80*/  IMAD.MOV.U32 R219, RZ, RZ, R237 ;  /* 0x000000ffffdb7224 */ /* 0x000fe400078e00ed */
[----:B------:R-:W-:-:S02]  /*bf90*/  IMAD.MOV.U32 R237, RZ, RZ, R220 ;  /* 0x000000ffffed7224 */ /* 0x000fc400078e00dc */
[----:B------:R-:W-:Y:S02]  /*bfa0*/  IMAD.MOV.U32 R220, RZ, RZ, R236 ;  /* 0x000000ffffdc7224 */ /* 0x000fe400078e00ec */
[--C-:B------:R-:W-:Y:S01]  /*bfb0*/  @!P6 IMAD.IADD R232, R232, 0x1, -R3.reuse ;  /* 0x00000001e8e8e824 */ /* 0x100fe200078e0a03 */
[----:B------:R-:W-:Y:S01]  /*bfc0*/  ISETP.GT.U32.AND P6, PT, R3, R231, PT ;  /* 0x000000e70300720c */ /* 0x000fe20003fc4070 */
[--C-:B------:R-:W-:Y:S01]  /*bfd0*/  @!P2 IMAD.IADD R233, R233, 0x1, -R3.reuse ;  /* 0x00000001e9e9a824 */ /* 0x100fe200078e0a03 */
[----:B------:R-:W-:Y:S01]  /*bfe0*/  ISETP.GE.AND P2, PT, R222, RZ, PT ;  /* 0x000000ffde00720c */ /* 0x000fe20003f46270 */
[----:B------:R-:W-:Y:S01]  /*bff0*/  @!P0 IMAD.IADD R234, R234, 0x1, -R3 ;  /* 0x00000001eaea8824 */ /* 0x000fe200078e0a03 */
[----:B------:R-:W-:Y:S01]  /*c000*/  ISETP.GE.AND P0, PT, R221, RZ, PT ;  /* 0x000000ffdd00720c */ /* 0x000fe20003f06270 */
[----:B------:R-:W-:Y:S01]  /*c010*/  @!P5 IMAD.MOV R220, RZ, RZ, -R220 ;  /* 0x000000ffffdcd224 */ /* 0x000fe200078e0adc */
[C---:B------:R-:W-:Y:S01]  /*c020*/  ISETP.GT.U32.AND P5, PT, R3.reuse, R232, PT ;  /* 0x000000e80300720c */ /* 0x040fe20003fa4070 */
[----:B------:R-:W-:Y:S01]  /*c030*/  @!P3 IMAD.MOV R219, RZ, RZ, -R219 ;  /* 0x000000ffffdbb224 */ /* 0x000fe200078e0adb */
[----:B------:R-:W-:Y:S01]  /*c040*/  ISETP.GT.U32.AND P3, PT, R3, R233, PT ;  /* 0x000000e90300720c */ /* 0x000fe20003f64070 */
[----:B------:R-:W-:-:S02]  /*c050*/  IMAD.MOV.U32 R221, RZ, RZ, R235 ;  /* 0x000000ffffdd7224 */ /* 0x000fc400078e00eb */
[----:B------:R-:W-:-:S04]  /*c060*/  IMAD.HI.U32 R235, R5, R237, RZ ;  /* 0x000000ed05eb7227 */ /* 0x000fc800078e00ff */
[----:B------:R-:W-:Y:S02]  /*c070*/  IMAD.MOV R235, RZ, RZ, -R235 ;  /* 0x000000ffffeb7224 */ /* 0x000fe400078e0aeb */
[----:B------:R-:W-:Y:S01]  /*c080*/  @!P6 IMAD.IADD R231, R231, 0x1, -R3 ;  /* 0x00000001e7e7e824 */ /* 0x000fe200078e0a03 */
[----:B------:R-:W-:Y:S01]  /*c090*/  ISETP.GE.AND P6, PT, R229, RZ, PT ;  /* 0x000000ffe500720c */ /* 0x000fe20003fc6270 */
[----:B------:R-:W-:Y:S02]  /*c0a0*/  IMAD R237, R3, R235, R237 ;  /* 0x000000eb03ed7224 */ /* 0x000fe400078e02ed */
[----:B------:R-:W-:Y:S01]  /*c0b0*/  @!P1 IMAD.MOV R221, RZ, RZ, -R221 ;  /* 0x000000ffffdd9224 */ /* 0x000fe200078e0add */
[----:B------:R-:W-:Y:S01]  /*c0c0*/  ISETP.GE.AND P1, PT, R223, RZ, PT ;  /* 0x000000ffdf00720c */ /* 0x000fe20003f26270 */
[----:B------:R-:W-:-:S04]  /*c0d0*/  IMAD.HI.U32 R229, R5, R230, RZ ;  /* 0x000000e605e57227 */ /* 0x000fc800078e00ff */
[--C-:B------:R-:W-:Y:S01]  /*c0e0*/  @!P5 IMAD.IADD R232, R232, 0x1, -R3.reuse ;  /* 0x00000001e8e8d824 */ /* 0x100fe200078e0a03 */
[----:B------:R-:W-:Y:S01]  /*c0f0*/  ISETP.GT.U32.AND P5, PT, R3, R237, PT ;  /* 0x000000ed0300720c */ /* 0x000fe20003fa4070 */
[----:B------:R-:W-:Y:S01]  /*c100*/  @!P3 IMAD.IADD R233, R233, 0x1, -R3 ;  /* 0x00000001e9e9b824 */ /* 0x000fe200078e0a03 */
[----:B------:R-:W-:Y:S01]  /*c110*/  ISETP.GE.AND P3, PT, R225, RZ, PT ;  /* 0x000000ffe100720c */ /* 0x000fe20003f66270 */
[----:B------:R-:W-:Y:S01]  /*c120*/  IMAD.MOV R229, RZ, RZ, -R229 ;  /* 0x000000ffffe57224 */ /* 0x000fe200078e0ae5 */
[----:B------:R-:W-:Y:S01]  /*c130*/  IABS R225, R227 ;  /* 0x000000e300e17213 */ /* 0x000fe20000000000 */
[----:B------:R-:W-:Y:S02]  /*c140*/  IMAD.MOV.U32 R223, RZ, RZ, R233 ;  /* 0x000000ffffdf7224 */ /* 0x000fe400078e00e9 */
[----:B------:R-:W-:Y:S02]  /*c150*/  IMAD R229, R3, R229, R230 ;  /* 0x000000e503e57224 */ /* 0x000fe400078e02e6 */
[----:B------:R-:W-:-:S02]  /*c160*/  IMAD.MOV.U32 R230, RZ, RZ, R225 ;  /* 0x000000ffffe67224 */ /* 0x000fc400078e00e1 */
[----:B------:R-:W-:Y:S01]  /*c170*/  IMAD.MOV.U32 R225, RZ, RZ, R232 ;  /* 0x000000ffffe17224 */ /* 0x000fe200078e00e8 */
[----:B------:R-:W-:Y:S01]  /*c180*/  IABS R232, R8 ;  /* 0x0000000800e87213 */ /* 0x000fe20000000000 */
[----:B------:R-:W-:Y:S01]  /*c190*/  IMAD.MOV.U32 R222, RZ, RZ, R234 ;  /* 0x000000ffffde7224 */ /* 0x000fe200078e00ea */
[----:B------:R-:W-:Y:S01]  /*c1a0*/  IABS R234, R226 ;  /* 0x000000e200ea7213 */ /* 0x000fe20000000000 */
[----:B------:R-:W-:Y:S01]  /*c1b0*/  @!P1 IMAD.MOV R225, RZ, RZ, -R225 ;  /* 0x000000ffffe19224 */ /* 0x000fe200078e0ae1 */
[----:B------:R-:W-:Y:S01]  /*c1c0*/  ISETP.GT.U32.AND P1, PT, R3, R229, PT ;  /* 0x000000e50300720c */ /* 0x000fe20003f24070 */
[----:B------:R-:W-:Y:S02]  /*c1d0*/  @!P5 IMAD.IADD R237, R237, 0x1, -R3 ;  /* 0x00000001ededd824 */ /* 0x000fe400078e0a03 */
[----:B------:R-:W-:Y:S01]  /*c1e0*/  @!P2 IMAD.MOV R223, RZ, RZ, -R223 ;  /* 0x000000ffffdfa224 */ /* 0x000fe200078e0adf */
[----:B------:R-:W-:Y:S01]  /*c1f0*/  ISETP.GE.AND P2, PT, R224, RZ, PT ;  /* 0x000000ffe000720c */ /* 0x000fe20003f46270 */
[----:B------:R-:W-:Y:S01]  /*c200*/  @!P0 IMAD.MOV R222, RZ, RZ, -R222 ;  /* 0x000000ffffde8224 */ /* 0x000fe200078e0ade */
[C---:B------:R-:W-:Y:S01]  /*c210*/  ISETP.GT.U32.AND P0, PT, R3.reuse, R238, PT ;  /* 0x000000ee0300720c */ /* 0x040fe20003f04070 */
[----:B------:R-:W-:Y:S01]  /*c220*/  IMAD.MOV.U32 R224, RZ, RZ, R231 ;  /* 0x000000ffffe07224 */ /* 0x000fe200078e00e7 */
[----:B------:R-:W-:Y:S01]  /*c230*/  ISETP.GT.U32.AND P5, PT, R3, R237, PT ;  /* 0x000000ed0300720c */ /* 0x000fe20003fa4070 */
[----:B------:R-:W-:-:S04]  /*c240*/  IMAD.HI.U32 R233, R5, R234, RZ ;  /* 0x000000ea05e97227 */ /* 0x000fc800078e00ff */
[----:B------:R-:W-:-:S04]  /*c250*/  IMAD.HI.U32 R231, R5, R230, RZ ;  /* 0x000000e605e77227 */ /* 0x000fc800078e00ff */
[----:B------:R-:W-:Y:S01]  /*c260*/  @!P4 IMAD.MOV R224, RZ, RZ, -R224 ;  /* 0x000000ffffe0c224 */ /* 0x000fe200078e0ae0 */
[----:B------:R-:W-:Y:S01]  /*c270*/  ISETP.GE.AND P4, PT, R226, RZ, PT ;  /* 0x000000ffe200720c */ /* 0x000fe20003f86270 */
[----:B------:R-:W-:Y:S01]  /*c280*/  IMAD.MOV R233, RZ, RZ, -R233 ;  /* 0x000000ffffe97224 */ /* 0x000fe200078e0ae9 */
[----:B------:R-:W-:Y:S01]  /*c290*/  IABS R226, R228 ;  /* 0x000000e400e27213 */ /* 0x000fe20000000000 */
[----:B------:R-:W-:Y:S02]  /*c2a0*/  IMAD.MOV R231, RZ, RZ, -R231 ;  /* 0x000000ffffe77224 */ /* 0x000fe400078e0ae7 */
[----:B------:R-:W-:Y:S02]  /*c2b0*/  @!P1 IMAD.IADD R229, R229, 0x1, -R3 ;  /* 0x00000001e5e59824 */ /* 0x000fe400078e0a03 */
[C---:B------:R-:W-:Y:S01]  /*c2c0*/  IMAD R234, R3.reuse, R233, R234 ;  /* 0x000000e903ea7224 */ /* 0x040fe200078e02ea */
[----:B------:R-:W-:Y:S01]  /*c2d0*/  IABS R233, R7 ;  /* 0x0000000700e97213 */ /* 0x000fe20000000000 */
[C---:B------:R-:W-:Y:S01]  /*c2e0*/  IMAD R230, R3.reuse, R231, R230 ;  /* 0x000000e703e67224 */ /* 0x040fe200078e02e6 */
[----:B------:R-:W-:Y:S01]  /*c2f0*/  ISETP.GT.U32.AND P1, PT, R3, R229, PT ;  /* 0x000000e50300720c */ /* 0x000fe20003f24070 */
[----:B------:R-:W-:-:S02]  /*c300*/  IMAD.MOV.U32 R231, RZ, RZ, R226 ;  /* 0x000000ffffe77224 */ /* 0x000fc400078e00e2 */
[--C-:B------:R-:W-:Y:S02]  /*c310*/  @!P0 IMAD.IADD R238, R238, 0x1, -R3.reuse ;  /* 0x00000001eeee8824 */ /* 0x100fe400078e0a03 */
[----:B------:R-:W-:Y:S01]  /*c320*/  @!P5 IMAD.IADD R237, R237, 0x1, -R3 ;  /* 0x00000001ededd824 */ /* 0x000fe200078e0a03 */
[----:B------:R-:W-:Y:S01]  /*c330*/  ISETP.GT.U32.AND P5, PT, R3, R234, PT ;  /* 0x000000ea0300720c */ /* 0x000fe20003fa4070 */
[----:B------:R-:W-:Y:S01]  /*c340*/  IMAD.HI.U32 R235, R5, R231, RZ ;  /* 0x000000e705eb7227 */ /* 0x000fe200078e00ff */
[----:B------:R-:W-:-:S03]  /*c350*/  ISETP.GT.U32.AND P0, PT, R3, R238, PT ;  /* 0x000000ee0300720c */ /* 0x000fc60003f04070 */
[----:B------:R-:W-:Y:S02]  /*c360*/  IMAD.MOV R236, RZ, RZ, -R235 ;  /* 0x000000ffffec7224 */ /* 0x000fe400078e0aeb */
[----:B------:R-:W-:Y:S02]  /*c370*/  @!P1 IMAD.IADD R229, R229, 0x1, -R3 ;  /* 0x00000001e5e59824 */ /* 0x000fe400078e0a03 */
[----:B------:R-:W-:Y:S02]  /*c380*/  IMAD R231, R3, R236, R231 ;  /* 0x000000ec03e77224 */ /* 0x000fe400078e02e7 */
[----:B------:R-:W-:-:S03]  /*c390*/  IMAD.HI.U32 R235, R5, R232, RZ ;  /* 0x000000e805eb7227 */ /* 0x000fc600078e00ff */
[----:B------:R-:W-:Y:S01]  /*c3a0*/  ISETP.GT.U32.AND P1, PT, R3, R231, PT ;  /* 0x000000e70300720c */ /* 0x000fe20003f24070 */
[--C-:B------:R-:W-:Y:S02]  /*c3b0*/  @!P5 IMAD.IADD R234, R234, 0x1, -R3.reuse ;  /* 0x00000001eaead824 */ /* 0x100fe400078e0a03 */
[----:B------:R-:W-:Y:S01]  /*c3c0*/  @!P0 IMAD.IADD R238, R238, 0x1, -R3 ;  /* 0x00000001eeee8824 */ /* 0x000fe200078e0a03 */
[----:B------:R-:W-:Y:S01]  /*c3d0*/  ISETP.GE.AND P0, PT, R227, RZ, PT ;  /* 0x000000ffe300720c */ /* 0x000fe20003f06270 */
[----:B------:R-:W-:Y:S01]  /*c3e0*/  IMAD.MOV.U32 R227, RZ, RZ, R237 ;  /* 0x000000ffffe37224 */ /* 0x000fe200078e00ed */
[----:B------:R-:W-:Y:S01]  /*c3f0*/  ISETP.GT.U32.AND P5, PT, R3, R234, PT ;  /* 0x000000ea0300720c */ /* 0x000fe20003fa4070 */
[----:B------:R-:W-:Y:S01]  /*c400*/  IMAD.MOV.U32 R226, RZ, RZ, R238 ;  /* 0x000000ffffe27224 */ /* 0x000fe200078e00ee */
[----:B------:R-:W-:Y:S01]  /*c410*/  IABS R237, R245 ;  /* 0x000000f500ed7213 */ /* 0x000fe20000000000 */
[----:B------:R-:W-:Y:S02]  /*c420*/  IMAD.MOV R235, RZ, RZ, -R235 ;  /* 0x000000ffffeb7224 */ /* 0x000fe400078e0aeb */
[----:B------:R-:W-:-:S04]  /*c430*/  IMAD.HI.U32 R236, R5, R233, RZ ;  /* 0x000000e905ec7227 */ /* 0x000fc800078e00ff */
[----:B------:R-:W-:Y:S01]  /*c440*/  @!P3 IMAD.MOV R226, RZ, RZ, -R226 ;  /* 0x000000ffffe2b224 */ /* 0x000fe200078e0ae2 */
[C---:B------:R-:W-:Y:S01]  /*c450*/  ISETP.GT.U32.AND P3, PT, R3.reuse, R230, PT ;  /* 0x000000e60300720c */ /* 0x040fe20003f64070 */
[----:B------:R-:W-:Y:S01]  /*c460*/  @!P6 IMAD.MOV R227, RZ, RZ, -R227 ;  /* 0x000000ffffe3e224 */ /* 0x000fe200078e0ae3 */
[----:B------:R-:W-:Y:S01]  /*c470*/  ISETP.GE.AND P6, PT, R228, RZ, PT ;  /* 0x000000ffe400720c */ /* 0x000fe20003fc6270 */
[----:B------:R-:W-:Y:S01]  /*c480*/  IMAD R232, R3, R235, R232 ;  /* 0x000000eb03e87224 */ /* 0x000fe200078e02e8 */
[----:B------:R-:W-:Y:S01]  /*c490*/  IABS R235, R6 ;  /* 0x0000000600eb7213 */ /* 0x000fe20000000000 */
[----:B------:R-:W-:Y:S01]  /*c4a0*/  IMAD.MOV.U32 R228, RZ, RZ, R229 ;  /* 0x000000ffffe47224 */ /* 0x000fe200078e00e5 */
[----:B------:R-:W-:Y:S01]  /*c4b0*/  IABS R229, R2 ;  /* 0x0000000200e57213 */ /* 0x000fe20000000000 */
[----:B------:R-:W-:Y:S02]  /*c4c0*/  @!P1 IMAD.IADD R231, R231, 0x1, -R3 ;  /* 0x00000001e7e79824 */ /* 0x000fe400078e0a03 */
[----:B------:R-:W-:-:S02]  /*c4d0*/  IMAD.MOV R236, RZ, RZ, -R236 ;  /* 0x000000ffffec7224 */ /* 0x000fc400078e0aec */
[----:B------:R-:W-:Y:S01]  /*c4e0*/  @!P2 IMAD.MOV R228, RZ, RZ, -R228 ;  /* 0x000000ffffe4a224 */ /* 0x000fe200078e0ae4 */
[C---:B------:R-:W-:Y:S01]  /*c4f0*/  ISETP.GT.U32.AND P2, PT, R3.reuse, R232, PT ;  /* 0x000000e80300720c */ /* 0x040fe20003f44070 */
[----:B------:R-:W-:Y:S01]  /*c500*/  @!P5 IMAD.IADD R234, R234, 0x1, -R3 ;  /* 0x00000001eaead824 */ /* 0x000fe200078e0a03 */
[C---:B------:R-:W-:Y:S01]  /*c510*/  ISETP.GT.U32.AND P1, PT, R3.reuse, R231, PT ;  /* 0x000000e70300720c */ /* 0x040fe20003f24070 */
[----:B------:R-:W-:Y:S01]  /*c520*/  IMAD R233, R3, R236, R233 ;  /* 0x000000ec03e97224 */ /* 0x000fe200078e02e9 */
[----:B------:R-:W-:Y:S01]  /*c530*/  ISETP.GE.AND P5, PT, R8, RZ, PT ;  /* 0x000000ff0800720c */ /* 0x000fe20003fa6270 */
[----:B------:R-:W-:-:S04]  /*c540*/  IMAD.HI.U32 R236, R5, R235, RZ ;  /* 0x000000eb05ec7227 */ /* 0x000fc800078e00ff */
[----:B------:R-:W-:Y:S02]  /*c550*/  IMAD.MOV.U32 R8, RZ, RZ, R229 ;  /* 0x000000ffff087224 */ /* 0x000fe400078e00e5 */
[----:B------:R-:W-:Y:S02]  /*c560*/  IMAD.MOV.U32 R229, RZ, RZ, R234 ;  /* 0x000000ffffe57224 */ /* 0x000fe400078e00ea */
[----:B------:R-:W-:Y:S02]  /*c570*/  IMAD.MOV R234, RZ, RZ, -R236 ;  /* 0x000000ffffea7224 */ /* 0x000fe400078e0aec */
[----:B------:R-:W-:Y:S02]  /*c580*/  @!P3 IMAD.IADD R230, R230, 0x1, -R3 ;  /* 0x00000001e6e6b824 */ /* 0x000fe400078e0a03 */
[C---:B------:R-:W-:Y:S02]  /*c590*/  IMAD R234, R3.reuse, R234, R235 ;  /* 0x000000ea03ea7224 */ /* 0x040fe400078e02eb */
[--C-:B------:R-:W-:Y:S01]  /*c5a0*/  @!P2 IMAD.IADD R232, R232, 0x1, -R3.reuse ;  /* 0x00000001e8e8a824 */ /* 0x100fe200078e0a03 */
[----:B------:R-:W-:Y:S01]  /*c5b0*/  ISETP.GT.U32.AND P3, PT, R3, R230, PT ;  /* 0x000000e60300720c */ /* 0x000fe20003f64070 */
[----:B------:R-:W-:Y:S01]  /*c5c0*/  @!P1 IMAD.IADD R231, R231, 0x1, -R3 ;  /* 0x00000001e7e79824 */ /* 0x000fe200078e0a03 */
[C---:B------:R-:W-:Y:S01]  /*c5d0*/  ISETP.GT.U32.AND P1, PT, R3.reuse, R234, PT ;  /* 0x000000ea0300720c */ /* 0x040fe20003f24070 */
[----:B------:R-:W-:Y:S01]  /*c5e0*/  @!P4 IMAD.MOV R229, RZ, RZ, -R229 ;  /* 0x000000ffffe5c224 */ /* 0x000fe200078e0ae5 */
[----:B------:R-:W-:Y:S01]  /*c5f0*/  ISETP.GT.U32.AND P4, PT, R3, R232, PT ;  /* 0x000000e80300720c */ /* 0x000fe20003f84070 */
[----:B------:R-:W-:Y:S01]  /*c600*/  IMAD.HI.U32 R236, R5, R8, RZ ;  /* 0x0000000805ec7227 */ /* 0x000fe200078e00ff */
[----:B------:R-:W-:-:S03]  /*c610*/  ISETP.GE.AND P2, PT, R7, RZ, PT ;  /* 0x000000ff0700720c */ /* 0x000fc60003f46270 */
[----:B------:R-:W-:Y:S02]  /*c620*/  IMAD.MOV R236, RZ, RZ, -R236 ;  /* 0x000000ffffec7224 */ /* 0x000fe400078e0aec */
[----:B------:R-:W-:Y:S02]  /*c630*/  @!P6 IMAD.MOV R231, RZ, RZ, -R231 ;  /* 0x000000ffffe7e224 */ /* 0x000fe400078e0ae7 */
[--C-:B------:R-:W-:Y:S01]  /*c640*/  @!P3 IMAD.IADD R230, R230, 0x1, -R3.reuse ;  /* 0x00000001e6e6b824 */ /* 0x100fe200078e0a03 */
[C---:B------:R-:W-:Y:S01]  /*c650*/  ISETP.GT.U32.AND P3, PT, R3.reuse, R233, PT ;  /* 0x000000e90300720c */ /* 0x040fe20003f64070 */
[----:B------:R-:W-:Y:S01]  /*c660*/  IMAD R235, R3, R236, R8 ;  /* 0x000000ec03eb7224 */ /* 0x000fe200078e0208 */
[----:B------:R-:W-:Y:S01]  /*c670*/  IABS R8, R11 ;  /* 0x0000000b00087213 */ /* 0x000fe20000000000 */
[--C-:B------:R-:W-:Y:S01]  /*c680*/  @!P1 IMAD.IADD R234, R234, 0x1, -R3.reuse ;  /* 0x00000001eaea9824 */ /* 0x100fe200078e0a03 */
[----:B------:R-:W-:Y:S01]  /*c690*/  ISETP.GE.AND P1, PT, R2, RZ, PT ;  /* 0x000000ff0200720c */ /* 0x000fe20003f26270 */
[----:B------:R-:W-:Y:S01]  /*c6a0*/  @!P0 IMAD.MOV R230, RZ, RZ, -R230 ;  /* 0x000000ffffe68224 */ /* 0x000fe200078e0ae6 */
[----:B------:R-:W-:Y:S01]  /*c6b0*/  ISETP.GE.AND P0, PT, R6, RZ, PT ;  /* 0x000000ff0600720c */ /* 0x000fe20003f06270 */
[----:B------:R-:W-:Y:S01]  /*c6c0*/  @!P4 IMAD.IADD R232, R232, 0x1, -R3 ;  /* 0x00000001e8e8c824 */ /* 0x000fe200078e0a03 */
[----:B------:R-:W-:Y:S01]  /*c6d0*/  IABS R6, R244 ;  /* 0x000000f400067213 */ /* 0x000fe20000000000 */
[----:B------:R-:W-:Y:S01]  /*c6e0*/  IMAD.HI.U32 R7, R5, R239, RZ ;  /* 0x000000ef05077227 */ /* 0x000fe200078e00ff */
[----:B------:R-:W-:-:S02]  /*c6f0*/  ISETP.GT.U32.AND P4, PT, R3, R235, PT ;  /* 0x000000eb0300720c */ /* 0x000fc40003f84070 */
[----:B------:R-:W-:Y:S01]  /*c700*/  ISETP.GT.U32.AND P6, PT, R3, R234, PT ;  /* 0x000000ea0300720c */ /* 0x000fe20003fc4070 */
[----:B------:R-:W-:Y:S02]  /*c710*/  IMAD.MOV.U32 R236, RZ, RZ, R6 ;  /* 0x000000ffffec7224 */ /* 0x000fe400078e0006 */
[----:B------:R-:W-:-:S04]  /*c720*/  IMAD.HI.U32 R6, R5, R237, RZ ;  /* 0x000000ed05067227 */ /* 0x000fc800078e00ff */
[----:B------:R-:W-:-:S04]  /*c730*/  IMAD.HI.U32 R2, R5, R236, RZ ;  /* 0x000000ec05027227 */ /* 0x000fc800078e00ff */
[----:B------:R-:W-:Y:S02]  /*c740*/  IMAD.MOV R6, RZ, RZ, -R6 ;  /* 0x000000ffff067224 */ /* 0x000fe400078e0a06 */
[----:B------:R-:W-:Y:S02]  /*c750*/  IMAD.MOV R2, RZ, RZ, -R2 ;  /* 0x000000ffff027224 */ /* 0x000fe400078e0a02 */
[----:B------:R-:W-:Y:S01]  /*c760*/  @!P4 IMAD.IADD R235, R235, 0x1, -R3 ;  /* 0x00000001ebebc824 */ /* 0x000fe200078e0a03 */
[----:B------:R-:W-:Y:S01]  /*c770*/  ISETP.GE.AND P4, PT, R245, RZ, PT ;  /* 0x000000fff500720c */ /* 0x000fe20003f86270 */
[C---:B------:R-:W-:Y:S01]  /*c780*/  IMAD R237, R3.reuse, R6, R237 ;  /* 0x0000000603ed7224 */ /* 0x040fe200078e02ed */
[----:B------:R-:W-:Y:S01]  /*c790*/  IABS R245, R18 ;  /* 0x0000001200f57213 */ /* 0x000fe20000000000 */
[----:B------:R-:W-:Y:S02]  /*c7a0*/  @!P6 IMAD.IADD R234, R234, 0x1, -R3 ;  /* 0x00000001eaeae824 */ /* 0x000fe400078e0a03 */
[----:B------:R-:W-:Y:S01]  /*c7b0*/  @!P5 IMAD.MOV R232, RZ, RZ, -R232 ;  /* 0x000000ffffe8d224 */ /* 0x000fe200078e0ae8 */
[C---:B------:R-:W-:Y:S01]  /*c7c0*/  ISETP.GT.U32.AND P5, PT, R3.reuse, R235, PT ;  /* 0x000000eb0300720c */ /* 0x040fe20003fa4070 */
[C---:B------:R-:W-:Y:S01]  /*c7d0*/  IMAD R236, R3.reuse, R2, R236 ;  /* 0x0000000203ec7224 */ /* 0x040fe200078e02ec */
[----:B------:R-:W-:Y:S01]  /*c7e0*/  IABS R2, R246 ;  /* 0x000000f600027213 */ /* 0x000fe20000000000 */
[----:B------:R-:W-:Y:S01]  /*c7f0*/  @!P0 IMAD.MOV R234, RZ, RZ, -R234 ;  /* 0x000000ffffea8224 */ /* 0x000fe200078e0aea */
[----:B------:R-:W-:Y:S01]  /*c800*/  ISETP.GT.U32.AND P0, PT, R3, R237, PT ;  /* 0x000000ed0300720c */ /* 0x000fe20003f04070 */
[----:B------:R-:W-:Y:S01]  /*c810*/  IMAD.HI.U32 R6, R5, R240, RZ ;  /* 0x000000f005067227 */ /* 0x000fe200078e00ff */
[----:B------:R-:W-:-:S03]  /*c820*/  ISETP.GT.U32.AND P6, PT, R3, R236, PT ;  /* 0x000000ec0300720c */ /* 0x000fc60003fc4070 */
[----:B------:R-:W-:-:S04]  /*c830*/  IMAD.HI.U32 R238, R5, R2, RZ ;  /* 0x0000000205ee7227 */ /* 0x000fc800078e00ff */
[----:B------:R-:W-:Y:S02]  /*c840*/  IMAD.MOV R238, RZ, RZ, -R238 ;  /* 0x000000ffffee7224 */ /* 0x000fe400078e0aee */
[--C-:B------:R-:W-:Y:S01]  /*c850*/  @!P5 IMAD.IADD R235, R235, 0x1, -R3.reuse ;  /* 0x00000001ebebd824 */ /* 0x100fe200078e0a03 */
[----:B------:R-:W-:Y:S01]  /*c860*/  ISETP.GE.AND P5, PT, R249, RZ, PT ;  /* 0x000000fff900720c */ /* 0x000fe20003fa6270 */
[----:B------:R-:W-:Y:S01]  /*c870*/  IMAD R238, R3, R238, R2 ;  /* 0x000000ee03ee7224 */ /* 0x000fe200078e0202 */
[----:B------:R-:W-:Y:S01]  /*c880*/  IABS R249, R14 ;  /* 0x0000000e00f97213 */ /* 0x000fe20000000000 */
[----:B------:R-:W-:Y:S02]  /*c890*/  @!P0 IMAD.IADD R237, R237, 0x1, -R3 ;  /* 0x00000001eded8824 */ /* 0x000fe400078e0a03 */
[----:B------:R-:W-:Y:S01]  /*c8a0*/  @!P1 IMAD.MOV R235, RZ, RZ, -R235 ;  /* 0x000000ffffeb9224 */ /* 0x000fe200078e0aeb */
[----:B------:R-:W-:Y:S01]  /*c8b0*/  ISETP.GT.U32.AND P1, PT, R3, R238, PT ;  /* 0x000000ee0300720c */ /* 0x000fe20003f24070 */
[----:B------:R-:W-:Y:S01]  /*c8c0*/  IMAD.HI.U32 R2, R5, R241, RZ ;  /* 0x000000f105027227 */ /* 0x000fe200078e00ff */
[----:B------:R-:W-:-:S03]  /*c8d0*/  ISETP.GT.U32.AND P0, PT, R3, R237, PT ;  /* 0x000000ed0300720c */ /* 0x000fc60003f04070 */
[----:B------:R-:W-:Y:S02]  /*c8e0*/  IMAD.MOV R6, RZ, RZ, -R6 ;  /* 0x000000ffff067224 */ /* 0x000fe400078e0a06 */
[----:B------:R-:W-:Y:S02]  /*c8f0*/  IMAD.MOV R2, RZ, RZ, -R2 ;  /* 0x000000ffff027224 */ /* 0x000fe400078e0a02 */
[----:B------:R-:W-:Y:S02]  /*c900*/  IMAD R240, R3, R6, R240 ;  /* 0x0000000603f07224 */ /* 0x000fe400078e02f0 */
[----:B------:R-:W-:Y:S02]  /*c910*/  @!P3 IMAD.IADD R233, R233, 0x1, -R3 ;  /* 0x00000001e9e9b824 */ /* 0x000fe400078e0a03 */
[----:B------:R-:W-:Y:S02]  /*c920*/  IMAD R241, R3, R2, R241 ;  /* 0x0000000203f17224 */ /* 0x000fe400078e02f1 */
[--C-:B------:R-:W-:Y:S01]  /*c930*/  @!P0 IMAD.IADD R237, R237, 0x1, -R3.reuse ;  /* 0x00000001eded8824 */ /* 0x100fe200078e0a03 */
[C---:B------:R-:W-:Y:S01]  /*c940*/  ISETP.GT.U32.AND P3, PT, R3.reuse, R233, PT ;  /* 0x000000e90300720c */ /* 0x040fe20003f64070 */
[----:B------:R-:W-:Y:S01]  /*c950*/  @!P1 IMAD.IADD R238, R238, 0x1, -R3 ;  /* 0x00000001eeee9824 */ /* 0x000fe200078e0a03 */
[C---:B------:R-:W-:Y:S01]  /*c960*/  ISETP.GT.U32.AND P1, PT, R3.reuse, R240, PT ;  /* 0x000000f00300720c */ /* 0x040fe20003f24070 */
[----:B------:R-:W-:Y:S01]  /*c970*/  @!P4 IMAD.MOV R237, RZ, RZ, -R237 ;  /* 0x000000ffffedc224 */ /* 0x000fe200078e0aed */
[----:B------:R-:W-:Y:S01]  /*c980*/  ISETP.GT.U32.AND P4, PT, R3, R241, PT ;  /* 0x000000f10300720c */ /* 0x000fe20003f84070 */
[----:B------:R-:W-:-:S02]  /*c990*/  IMAD.MOV R7, RZ, RZ, -R7 ;  /* 0x000000ffff077224 */ /* 0x000fc400078e0a07 */
[----:B------:R-:W-:Y:S02]  /*c9a0*/  @!P6 IMAD.IADD R236, R236, 0x1, -R3 ;  /* 0x00000001ecece824 */ /* 0x000fe400078e0a03 */
[----:B------:R-:W-:Y:S02]  /*c9b0*/  IMAD R239, R3, R7, R239 ;  /* 0x0000000703ef7224 */ /* 0x000fe400078e02ef */
[----:B------:R-:W-:Y:S01]  /*c9c0*/  IMAD.HI.U32 R6, R5, R243, RZ ;  /* 0x000000f305067227 */ /* 0x000fe200078e00ff */
[C---:B------:R-:W-:Y:S02]  /*c9d0*/  ISETP.GT.U32.AND P6, PT, R3.reuse, R236, PT ;  /* 0x000000ec0300720c */ /* 0x040fe40003fc4070 */
[----:B------:R-:W-:Y:S01]  /*c9e0*/  ISETP.GT.U32.AND P0, PT, R3, R239, PT ;  /* 0x000000ef0300720c */ /* 0x000fe20003f04070 */
[--C-:B------:R-:W-:Y:S02]  /*c9f0*/  @!P1 IMAD.IADD R240, R240, 0x1, -R3.reuse ;  /* 0x00000001f0f09824 */ /* 0x100fe400078e0a03 */
[--C-:B------:R-:W-:Y:S01]  /*ca00*/  @!P3 IMAD.IADD R233, R233, 0x1, -R3.reuse ;  /* 0x00000001e9e9b824 */ /* 0x100fe200078e0a03 */
[----:B------:R-:W-:Y:S01]  /*ca10*/  ISETP.GE.AND P3, PT, R244, RZ, PT ;  /* 0x000000fff400720c */ /* 0x000fe20003f66270 */
[----:B------:R-:W-:Y:S01]  /*ca20*/  @!P4 IMAD.IADD R241, R241, 0x1, -R3 ;  /* 0x00000001f1f1c824 */ /* 0x000fe200078e0a03 */
[----:B------:R-:W-:Y:S01]  /*ca30*/  IABS R244, R19 ;  /* 0x0000001300f47213 */ /* 0x000fe20000000000 */
[----:B------:R-:W-:Y:S01]  /*ca40*/  IMAD.MOV R6, RZ, RZ, -R6 ;  /* 0x000000ffff067224 */ /* 0x000fe200078e0a06 */
[----:B------:R-:W-:Y:S01]  /*ca50*/  ISETP.GT.U32.AND P1, PT, R3, R240, PT ;  /* 0x000000f00300720c */ /* 0x000fe20003f24070 */
[----:B------:R-:W-:Y:S01]  /*ca60*/  IMAD.HI.U32 R7, R5, R242, RZ ;  /* 0x000000f205077227 */ /* 0x000fe200078e00ff */
[----:B------:R-:W-:-:S03]  /*ca70*/  ISETP.GT.U32.AND P4, PT, R3, R241, PT ;  /* 0x000000f10300720c */ /* 0x000fc60003f84070 */
[----:B------:R-:W-:-:S04]  /*ca80*/  IMAD.HI.U32 R2, R5, R244, RZ ;  /* 0x000000f405027227 */ /* 0x000fc800078e00ff */
[----:B------:R-:W-:Y:S02]  /*ca90*/  IMAD.MOV R2, RZ, RZ, -R2 ;  /* 0x000000ffff027224 */ /* 0x000fe400078e0a02 */
[----:B------:R-:W-:Y:S02]  /*caa0*/  IMAD R243, R3, R6, R243 ;  /* 0x0000000603f37224 */ /* 0x000fe400078e02f3 */
[--C-:B------:R-:W-:Y:S01]  /*cab0*/  @!P6 IMAD.IADD R236, R236, 0x1, -R3.reuse ;  /* 0x00000001ecece824 */ /* 0x100fe200078e0a03 */
[----:B------:R-:W-:Y:S01]  /*cac0*/  ISETP.GE.AND P6, PT, R247, RZ, PT ;  /* 0x000000fff700720c */ /* 0x000fe20003fc6270 */
[--C-:B------:R-:W-:Y:S01]  /*cad0*/  @!P0 IMAD.IADD R239, R239, 0x1, -R3.reuse ;  /* 0x00000001efef8824 */ /* 0x100fe200078e0a03 */
[----:B------:R-:W-:Y:S01]  /*cae0*/  IABS R247, R16 ;  /* 0x0000001000f77213 */ /* 0x000fe20000000000 */
[C---:B------:R-:W-:Y:S02]  /*caf0*/  IMAD R244, R3.reuse, R2, R244 ;  /* 0x0000000203f47224 */ /* 0x040fe400078e02f4 */
[--C-:B------:R-:W-:Y:S01]  /*cb00*/  @!P1 IMAD.IADD R240, R240, 0x1, -R3.reuse ;  /* 0x00000001f0f09824 */ /* 0x100fe200078e0a03 */
[C---:B------:R-:W-:Y:S01]  /*cb10*/  ISETP.GT.U32.AND P1, PT, R3.reuse, R243, PT ;  /* 0x000000f30300720c */ /* 0x040fe20003f24070 */
[----:B------:R-:W-:Y:S01]  /*cb20*/  @!P3 IMAD.MOV R236, RZ, RZ, -R236 ;  /* 0x000000ffffecb224 */ /* 0x000fe200078e0aec */
[----:B------:R-:W-:Y:S01]  /*cb30*/  ISETP.GT.U32.AND P3, PT, R3, R238, PT ;  /* 0x000000ee0300720c */ /* 0x000fe20003f64070 */
[----:B------:R-:W-:Y:S01]  /*cb40*/  @!P4 IMAD.IADD R241, R241, 0x1, -R3 ;  /* 0x00000001f1f1c824 */ /* 0x000fe200078e0a03 */
[C---:B------:R-:W-:Y:S01]  /*cb50*/  ISETP.GT.U32.AND P0, PT, R3.reuse, R239, PT ;  /* 0x000000ef0300720c */ /* 0x040fe20003f04070 */
[----:B------:R-:W-:Y:S01]  /*cb60*/  IMAD.MOV R7, RZ, RZ, -R7 ;  /* 0x000000ffff077224 */ /* 0x000fe200078e0a07 */
[----:B------:R-:W-:Y:S01]  /*cb70*/  ISETP.GT.U32.AND P4, PT, R3, R244, PT ;  /* 0x000000f40300720c */ /* 0x000fe20003f84070 */
[----:B------:R-:W-:-:S04]  /*cb80*/  IMAD.HI.U32 R2, R5, R245, RZ ;  /* 0x000000f505027227 */ /* 0x000fc800078e00ff */
[----:B------:R-:W-:Y:S01]  /*cb90*/  @!P2 IMAD.MOV R233, RZ, RZ, -R233 ;  /* 0x000000ffffe9a224 */ /* 0x000fe200078e0ae9 */
[----:B------:R-:W-:Y:S01]  /*cba0*/  ISETP.GE.AND P2, PT, R246, RZ, PT ;  /* 0x000000fff600720c */ /* 0x000fe20003f46270 */
[----:B------:R-:W-:Y:S01]  /*cbb0*/  IMAD R242, R3, R7, R242 ;  /* 0x0000000703f27224 */ /* 0x000fe200078e02f2 */
[----:B------:R-:W-:Y:S01]  /*cbc0*/  IABS R246, R17 ;  /* 0x0000001100f67213 */ /* 0x000fe20000000000 */
[--C-:B------:R-:W-:Y:S02]  /*cbd0*/  @!P1 IMAD.IADD R243, R243, 0x1, -R3.reuse ;  /* 0x00000001f3f39824 */ /* 0x100fe400078e0a03 */
[----:B------:R-:W-:Y:S02]  /*cbe0*/  IMAD.MOV R2, RZ, RZ, -R2 ;  /* 0x000000ffff027224 */ /* 0x000fe400078e0a02 */
[--C-:B------:R-:W-:Y:S01]  /*cbf0*/  @!P3 IMAD.IADD R238, R238, 0x1, -R3.reuse ;  /* 0x00000001eeeeb824 */ /* 0x100fe200078e0a03 */
[----:B------:R-:W-:Y:S01]  /*cc00*/  ISETP.GE.AND P3, PT, R248, RZ, PT ;  /* 0x000000fff800720c */ /* 0x000fe20003f66270 */
[--C-:B------:R-:W-:Y:S01]  /*cc10*/  @!P0 IMAD.IADD R239, R239, 0x1, -R3.reuse ;  /* 0x00000001efef8824 */ /* 0x100fe200078e0a03 */
[C---:B------:R-:W-:Y:S01]  /*cc20*/  ISETP.GT.U32.AND P0, PT, R3.reuse, R242, PT ;  /* 0x000000f20300720c */ /* 0x040fe20003f04070 */
[----:B------:R-:W-:Y:S01]  /*cc30*/  @!P4 IMAD.IADD R244, R244, 0x1, -R3 ;  /* 0x00000001f4f4c824 */ /* 0x000fe200078e0a03 */
[C---:B------:R-:W-:Y:S01]  /*cc40*/  ISETP.GT.U32.AND P4, PT, R3.reuse, R243, PT ;  /* 0x000000f30300720c */ /* 0x040fe20003f84070 */
[----:B------:R-:W-:Y:S01]  /*cc50*/  IMAD R245, R3, R2, R245 ;  /* 0x0000000203f57224 */ /* 0x000fe200078e02f5 */
[----:B------:R-:W-:Y:S01]  /*cc60*/  IABS R248, R15 ;  /* 0x0000000f00f87213 */ /* 0x000fe20000000000 */
[----:B------:R-:W-:-:S04]  /*cc70*/  IMAD.HI.U32 R2, R5, R246, RZ ;  /* 0x000000f605027227 */ /* 0x000fc800078e00ff */
[----:B------:R-:W-:Y:S02]  /*cc80*/  IMAD.MOV R2, RZ, RZ, -R2 ;  /* 0x000000ffff027224 */ /* 0x000fe400078e0a02 */
[----:B------:R-:W-:-:S04]  /*cc90*/  IMAD.HI.U32 R7, R5, R248, RZ ;  /* 0x000000f805077227 */ /* 0x000fc800078e00ff */
[----:B------:R-:W-:Y:S02]  /*cca0*/  IMAD R246, R3, R2, R246 ;  /* 0x0000000203f67224 */ /* 0x000fe400078e02f6 */
[----:B------:R-:W-:Y:S02]  /*ccb0*/  IMAD.MOV R2, RZ, RZ, -R7 ;  /* 0x000000ffff027224 */ /* 0x000fe400078e0a07 */
[--C-:B------:R-:W-:Y:S01]  /*ccc0*/  @!P0 IMAD.IADD R242, R242, 0x1, -R3.reuse ;  /* 0x00000001f2f28824 */ /* 0x100fe200078e0a03 */
[----:B------:R-:W-:Y:S01]  /*ccd0*/  ISETP.GE.AND P0, PT, R252, RZ, PT ;  /* 0x000000fffc00720c */ /* 0x000fe20003f06270 */
[----:B------:R-:W-:Y:S01]  /*cce0*/  @!P4 IMAD.IADD R243, R243, 0x1, -R3 ;  /* 0x00000001f3f3c824 */ /* 0x000fe200078e0a03 */
[C---:B------:R-:W-:Y:S01]  /*ccf0*/  ISETP.GT.U32.AND P4, PT, R3.reuse, R246, PT ;  /* 0x000000f60300720c */ /* 0x040fe20003f84070 */
[C---:B------:R-:W-:Y:S01]  /*cd00*/  IMAD R248, R3.reuse, R2, R248 ;  /* 0x0000000203f87224 */ /* 0x040fe200078e02f8 */
[----:B------:R-:W-:Y:S01]  /*cd10*/  ISETP.GT.U32.AND P1, PT, R3, R242, PT ;  /* 0x000000f20300720c */ /* 0x000fe20003f24070 */
[----:B------:R-:W-:Y:S01]  /*cd20*/  IMAD.HI.U32 R2, R5, R249, RZ ;  /* 0x000000f905027227 */ /* 0x000fe200078e00ff */
[----:B------:R-:W-:-:S03]  /*cd30*/  IABS R252, R9 ;  /* 0x0000000900fc7213 */ /* 0x000fc60000000000 */
[----:B------:R-:W-:Y:S02]  /*cd40*/  IMAD.MOV R2, RZ, RZ, -R2 ;  /* 0x000000ffff027224 */ /* 0x000fe400078e0a02 */
[----:B------:R-:W-:-:S04]  /*cd50*/  IMAD.HI.U32 R6, R5, R247, RZ ;  /* 0x000000f705067227 */ /* 0x000fc800078e00ff */
[----:B------:R-:W-:Y:S02]  /*cd60*/  IMAD R249, R3, R2, R249 ;  /* 0x0000000203f97224 */ /* 0x000fe400078e02f9 */
[----:B------:R-:W-:Y:S02]  /*cd70*/  @!P4 IMAD.IADD R246, R246, 0x1, -R3 ;  /* 0x00000001f6f6c824 */ /* 0x000fe400078e0a03 */
[----:B------:R-:W-:Y:S01]  /*cd80*/  IMAD.HI.U32 R2, R5, R250, RZ ;  /* 0x000000fa05027227 */ /* 0x000fe200078e00ff */
[----:B------:R-:W-:-:S03]  /*cd90*/  ISETP.GT.U32.AND P4, PT, R3, R249, PT ;  /* 0x000000f90300720c */ /* 0x000fc60003f84070 */
[--C-:B------:R-:W-:Y:S01]  /*cda0*/  @!P1 IMAD.IADD R242, R242, 0x1, -R3.reuse ;  /* 0x00000001f2f29824 */ /* 0x100fe200078e0a03 */
[C---:B------:R-:W-:Y:S01]  /*cdb0*/  ISETP.GT.U32.AND P1, PT, R3.reuse, R245, PT ;  /* 0x000000f50300720c */ /* 0x040fe20003f24070 */
[----:B------:R-:W-:Y:S02]  /*cdc0*/  IMAD.MOV R2, RZ, RZ, -R2 ;  /* 0x000000ffff027224 */ /* 0x000fe400078e0a02 */
[----:B------:R-:W-:Y:S01]  /*cdd0*/  @!P2 IMAD.MOV R238, RZ, RZ, -R238 ;  /* 0x000000ffffeea224 */ /* 0x000fe200078e0aee */
[C---:B------:R-:W-:Y:S01]  /*cde0*/  ISETP.GT.U32.AND P2, PT, R3.reuse, R244, PT ;  /* 0x000000f40300720c */ /* 0x040fe20003f44070 */
[----:B------:R-:W-:Y:S01]  /*cdf0*/  IMAD R250, R3, R2, R250 ;  /* 0x0000000203fa7224 */ /* 0x000fe200078e02fa */
[----:B------:R-:W-:Y:S01]  /*ce00*/  IABS R2, R12 ;  /* 0x0000000c00027213 */ /* 0x000fe20000000000 */
[----:B------:R-:W-:Y:S02]  /*ce10*/  IMAD.MOV R6, RZ, RZ, -R6 ;  /* 0x000000ffff067224 */ /* 0x000fe400078e0a06 */
[----:B------:R-:W-:Y:S01]  /*ce20*/  @!P4 IMAD.IADD R249, R249, 0x1, -R3 ;  /* 0x00000001f9f9c824 */ /* 0x000fe200078e0a03 */
[C---:B------:R-:W-:Y:S01]  /*ce30*/  ISETP.GT.U32.AND P4, PT, R3.reuse, R250, PT ;  /* 0x000000fa0300720c */ /* 0x040fe20003f84070 */
[----:B------:R-:W-:-:S02]  /*ce40*/  IMAD R247, R3, R6, R247 ;  /* 0x0000000603f77224 */ /* 0x000fc400078e02f7 */
[----:B------:R-:W-:-:S04]  /*ce50*/  IMAD.HI.U32 R6, R5, R251, RZ ;  /* 0x000000fb05067227 */ /* 0x000fc800078e00ff */
[--C-:B------:R-:W-:Y:S01]  /*ce60*/  @!P1 IMAD.IADD R245, R245, 0x1, -R3.reuse ;  /* 0x00000001f5f59824 */ /* 0x100fe200078e0a03 */
[C---:B------:R-:W-:Y:S01]  /*ce70*/  ISETP.GT.U32.AND P1, PT, R3.reuse, R248, PT ;  /* 0x000000f80300720c */ /* 0x040fe20003f24070 */
[----:B------:R-:W-:Y:S02]  /*ce80*/  IMAD.MOV R6, RZ, RZ, -R6 ;  /* 0x000000ffff067224 */ /* 0x000fe400078e0a06 */
[----:B------:R-:W-:Y:S01]  /*ce90*/  @!P2 IMAD.IADD R244, R244, 0x1, -R3 ;  /* 0x00000001f4f4a824 */ /* 0x000fe200078e0a03 */
[C---:B------:R-:W-:Y:S01]  /*cea0*/  ISETP.GT.U32.AND P2, PT, R3.reuse, R247, PT ;  /* 0x000000f70300720c */ /* 0x040fe20003f44070 */
[----:B------:R-:W-:Y:S01]  /*ceb0*/  IMAD R251, R3, R6, R251 ;  /* 0x0000000603fb7224 */ /* 0x000fe200078e02fb */
[----:B------:R-:W-:Y:S01]  /*cec0*/  IABS R6, R4 ;  /* 0x0000000400067213 */ /* 0x000fe20000000000 */
        /* <DEDUP_REMOVED lines=8> */
[----:B------:R-:W-:Y:S01]  /*cf50*/  @!P2 IMAD.IADD R247, R247, 0x1, -R3 ;  /* 0x00000001f7f7a824 */ /* 0x000fe200078e0a03 */
[----:B------:R-:W-:Y:S01]  /*cf60*/  ISETP.GE.AND P2, PT, R20, RZ, PT ;  /* 0x000000ff1400720c */ /* 0x000fe20003f46270 */
[----:B------:R-:W-:Y:S01]  /*cf70*/  IMAD.HI.U32 R20, R5, R2, RZ ;  /* 0x0000000205147227 */ /* 0x000fe200078e00ff */
[----:B------:R-:W-:-:S03]  /*cf80*/  IABS R19, R10 ;  /* 0x0000000a00137213 */ /* 0x000fc60000000000 */
[----:B0-----:R-:W-:-:S04]  /*cf90*/  IMAD.HI.U32 R23, R5, R6, RZ ;  /* 0x0000000605177227 */ /* 0x001fc800078e00ff */
[----:B------:R-:W-:-:S04]  /*cfa0*/  IMAD.HI.U32 R22, R5, R7, RZ ;  /* 0x0000000705167227 */ /* 0x000fc800078e00ff */
[----:B------:R-:W-:Y:S01]  /*cfb0*/  @!P4 IMAD.IADD R251, R251, 0x1, -R3 ;  /* 0x00000001fbfbc824 */ /* 0x000fe200078e0a03 */
[----:B------:R-:W-:Y:S01]  /*cfc0*/  ISETP.GT.U32.AND P4, PT, R3, R245, PT ;  /* 0x000000f50300720c */ /* 0x000fe20003f84070 */
[----:B------:R-:W-:-:S04]  /*cfd0*/  IMAD.HI.U32 R21, R5, R8, RZ ;  /* 0x0000000805157227 */ /* 0x000fc800078e00ff */
[----:B------:R-:W-:Y:S02]  /*cfe0*/  IMAD.MOV R20, RZ, RZ, -R20 ;  /* 0x000000ffff147224 */ /* 0x000fe400078e0a14 */
[----:B------:R-:W-:Y:S02]  /*cff0*/  IMAD.MOV R23, RZ, RZ, -R23 ;  /* 0x000000ffff177224 */ /* 0x000fe400078e0a17 */
[----:B------:R-:W-:Y:S02]  /*d000*/  IMAD.MOV R22, RZ, RZ, -R22 ;  /* 0x000000ffff167224 */ /* 0x000fe400078e0a16 */
[----:B------:R-:W-:Y:S01]  /*d010*/  @!P1 IMAD.MOV R244, RZ, RZ, -R244 ;  /* 0x000000fffff49224 */ /* 0x000fe200078e0af4 */
[C---:B------:R-:W-:Y:S01]  /*d020*/  ISETP.GT.U32.AND P1, PT, R3.reuse, R250, PT ;  /* 0x000000fa0300720c */ /* 0x040fe20003f24070 */
[----:B------:R-:W-:Y:S02]  /*d030*/  IMAD.MOV R21, RZ, RZ, -R21 ;  /* 0x000000ffff157224 */ /* 0x000fe400078e0a15 */
[----:B------:R-:W-:-:S02]  /*d040*/  IMAD R2, R3, R20, R2 ;  /* 0x0000001403027224 */ /* 0x000fc400078e0202 */
[----:B------:R-:W-:-:S04]  /*d050*/  IMAD.HI.U32 R20, R5, R19, RZ ;  /* 0x0000001305147227 */ /* 0x000fc800078e00ff */
[C---:B------:R-:W-:Y:S02]  /*d060*/  IMAD R5, R3.reuse, R23, R6 ;  /* 0x0000001703057224 */ /* 0x040fe400078e0206 */
[C---:B------:R-:W-:Y:S01]  /*d070*/  IMAD R6, R3.reuse, R22, R7 ;  /* 0x0000001603067224 */ /* 0x040fe200078e0207 */
[----:B------:R-:W2:Y:S01]  /*d080*/  LDL.LU R23, [R1+0xe90] ;  /* 0x000e900001177983 */ /* 0x000ea20000300800 */
[----:B------:R-:W-:Y:S02]  /*d090*/  IMAD R7, R3, R21, R8 ;  /* 0x0000001503077224 */ /* 0x000fe400078e0208 */
[----:B------:R-:W-:Y:S01]  /*d0a0*/  IMAD.MOV R8, RZ, RZ, -R20 ;  /* 0x000000ffff087224 */ /* 0x000fe200078e0a14 */
[----:B------:R-:W3:Y:S01]  /*d0b0*/  LDL.LU R22, [R1+0xe8c] ;  /* 0x000e8c0001167983 */ /* 0x000ee20000300800 */
[----:B------:R-:W-:Y:S01]  /*d0c0*/  @!P4 IMAD.IADD R245, R245, 0x1, -R3 ;  /* 0x00000001f5f5c824 */ /* 0x000fe200078e0a03 */
[C---:B------:R-:W-:Y:S01]  /*d0d0*/  ISETP.GT.U32.AND P4, PT, R3.reuse, R252, PT ;  /* 0x000000fc0300720c */ /* 0x040fe20003f84070 */
[----:B------:R-:W-:Y:S01]  /*d0e0*/  IMAD R8, R3, R8, R19 ;  /* 0x0000000803087224 */ /* 0x000fe200078e0213 */
[----:B------:R-:W4:Y:S01]  /*d0f0*/  LDL.LU R21, [R1+0xe88] ;  /* 0x000e880001157983 */ /* 0x000f220000300800 */
[----:B------:R-:W-:-:S02]  /*d100*/  @!P1 IMAD.IADD R250, R250, 0x1, -R3 ;  /* 0x00000001fafa9824 */ /* 0x000fc400078e0a03 */
[----:B------:R-:W-:Y:S01]  /*d110*/  @!P5 IMAD.MOV R239, RZ, RZ, -R239 ;  /* 0x000000ffffefd224 */ /* 0x000fe200078e0aef */
[C---:B------:R-:W-:Y:S01]  /*d120*/  ISETP.GT.U32.AND P1, PT, R3.reuse, R8, PT ;  /* 0x000000080300720c */ /* 0x040fe20003f24070 */
[----:B------:R-:W-:Y:S01]  /*d130*/  @!P3 IMAD.MOV R241, RZ, RZ, -R241 ;  /* 0x000000fffff1b224 */ /* 0x000fe200078e0af1 */
[C---:B------:R-:W-:Y:S01]  /*d140*/  ISETP.GT.U32.AND P5, PT, R3.reuse, R246, PT ;  /* 0x000000f60300720c */ /* 0x040fe20003fa4070 */
[----:B------:R-:W-:Y:S01]  /*d150*/  @!P0 IMAD.MOV R242, RZ, RZ, -R242 ;  /* 0x000000fffff28224 */ /* 0x000fe200078e0af2 */
[C---:B------:R-:W-:Y:S01]  /*d160*/  ISETP.GT.U32.AND P3, PT, R3.reuse, R247, PT ;  /* 0x000000f70300720c */ /* 0x040fe20003f64070 */
[----:B------:R-:W-:Y:S01]  /*d170*/  @!P2 IMAD.MOV R243, RZ, RZ, -R243 ;  /* 0x000000fffff3a224 */ /* 0x000fe200078e0af3 */
[C---:B------:R-:W-:Y:S01]  /*d180*/  ISETP.GT.U32.AND P0, PT, R3.reuse, R248, PT ;  /* 0x000000f80300720c */ /* 0x040fe20003f04070 */
[--C-:B------:R-:W-:Y:S01]  /*d190*/  @!P4 IMAD.IADD R252, R252, 0x1, -R3.reuse ;  /* 0x00000001fcfcc824 */ /* 0x100fe200078e0a03 */
[C---:B------:R-:W-:Y:S01]  /*d1a0*/  ISETP.GT.U32.AND P2, PT, R3.reuse, R249, PT ;  /* 0x000000f90300720c */ /* 0x040fe20003f44070 */
[----:B------:R-:W-:Y:S01]  /*d1b0*/  @!P6 IMAD.MOV R240, RZ, RZ, -R240 ;  /* 0x000000fffff0e224 */ /* 0x000fe200078e0af0 */
[----:B------:R-:W2:Y:S03]  /*d1c0*/  LDL.LU R20, [R1+0xe84] ;  /* 0x000e840001147983 */ /* 0x000ea60000300800 */
[--C-:B------:R-:W-:Y:S01]  /*d1d0*/  @!P1 IMAD.IADD R8, R8, 0x1, -R3.reuse ;  /* 0x0000000108089824 */ /* 0x100fe200078e0a03 */
[C---:B------:R-:W-:Y:S01]  /*d1e0*/  ISETP.GT.U32.AND P1, PT, R3.reuse, R252, PT ;  /* 0x000000fc0300720c */ /* 0x040fe20003f24070 */
[--C-:B------:R-:W-:Y:S01]  /*d1f0*/  @!P5 IMAD.IADD R246, R246, 0x1, -R3.reuse ;  /* 0x00000001f6f6d824 */ /* 0x100fe200078e0a03 */
[----:B------:R-:W-:Y:S01]  /*d200*/  ISETP.GT.U32.AND P5, PT, R3, R2, PT ;  /* 0x000000020300720c */ /* 0x000fe20003fa4070 */
[--C-:B------:R-:W-:Y:S01]  /*d210*/  @!P3 IMAD.IADD R247, R247, 0x1, -R3.reuse ;  /* 0x00000001f7f7b824 */ /* 0x100fe200078e0a03 */
[C---:B------:R-:W-:Y:S01]  /*d220*/  ISETP.GT.U32.AND P3, PT, R3.reuse, R5, PT ;  /* 0x000000050300720c */ /* 0x040fe20003f64070 */
[--C-:B------:R-:W-:Y:S01]  /*d230*/  @!P0 IMAD.IADD R248, R248, 0x1, -R3.reuse ;  /* 0x00000001f8f88824 */ /* 0x100fe200078e0a03 */
[----:B------:R-:W-:Y:S01]  /*d240*/  ISETP.GT.U32.AND P0, PT, R3, R6, PT ;  /* 0x000000060300720c */ /* 0x000fe20003f04070 */
[----:B------:R-:W-:Y:S01]  /*d250*/  @!P2 IMAD.IADD R249, R249, 0x1, -R3 ;  /* 0x00000001f9f9a824 */ /* 0x000fe200078e0a03 */
[C---:B------:R-:W-:Y:S01]  /*d260*/  ISETP.GT.U32.AND P6, PT, R3.reuse, R251, PT ;  /* 0x000000fb0300720c */ /* 0x040fe20003fc4070 */
[----:B------:R-:W3:Y:S01]  /*d270*/  LDL.LU R19, [R1+0xe80] ;  /* 0x000e800001137983 */ /* 0x000ee20000300800 */
[----:B------:R-:W-:-:S03]  /*d280*/  ISETP.GT.U32.AND P2, PT, R3, R7, PT ;  /* 0x000000070300720c */ /* 0x000fc60003f44070 */
[--C-:B------:R-:W-:Y:S01]  /*d290*/  @!P1 IMAD.IADD R252, R252, 0x1, -R3.reuse ;  /* 0x00000001fcfc9824 */ /* 0x100fe200078e0a03 */
[----:B------:R-:W-:Y:S01]  /*d2a0*/  ISETP.GE.AND P1, PT, R9, RZ, PT ;  /* 0x000000ff0900720c */ /* 0x000fe20003f26270 */
[--C-:B------:R-:W-:Y:S01]  /*d2b0*/  @!P5 IMAD.IADD R2, R2, 0x1, -R3.reuse ;  /* 0x000000010202d824 */ /* 0x100fe200078e0a03 */
[----:B------:R-:W-:Y:S01]  /*d2c0*/  ISETP.GE.AND P5, PT, R16, RZ, PT ;  /* 0x000000ff1000720c */ /* 0x000fe20003fa6270 */
[----:B------:R-:W0:Y:S01]  /*d2d0*/  LDC R9, c[0x0][0x230] ;  /* 0x00008c00ff097b82 */ /* 0x000e220000000800 */
[----:B------:R-:W-:Y:S01]  /*d2e0*/  ISETP.GE.AND P4, PT, R17, RZ, PT ;  /* 0x000000ff1100720c */ /* 0x000fe20003f86270 */
[--C-:B------:R-:W-:Y:S01]  /*d2f0*/  @!P3 IMAD.IADD R5, R5, 0x1, -R3.reuse ;  /* 0x000000010505b824 */ /* 0x100fe200078e0a03 */
[----:B------:R-:W-:Y:S01]  /*d300*/  ISETP.GE.AND P3, PT, R15, RZ, PT ;  /* 0x000000ff0f00720c */ /* 0x000fe20003f66270 */
[--C-:B------:R-:W-:Y:S01]  /*d310*/  @!P0 IMAD.IADD R6, R6, 0x1, -R3.reuse ;  /* 0x0000000106068824 */ /* 0x100fe200078e0a03 */
[----:B------:R-:W-:Y:S01]  /*d320*/  ISETP.GE.AND P0, PT, R14, RZ, PT ;  /* 0x000000ff0e00720c */ /* 0x000fe20003f06270 */
[--C-:B------:R-:W-:Y:S01]  /*d330*/  @!P6 IMAD.IADD R251, R251, 0x1, -R3.reuse ;  /* 0x00000001fbfbe824 */ /* 0x100fe200078e0a03 */
[----:B------:R-:W-:Y:S01]  /*d340*/  ISETP.GE.AND P6, PT, R18, RZ, PT ;  /* 0x000000ff1200720c */ /* 0x000fe20003fc6270 */
[----:B------:R-:W-:Y:S01]  /*d350*/  @!P2 IMAD.IADD R7, R7, 0x1, -R3 ;  /* 0x000000010707a824 */ /* 0x000fe200078e0a03 */
[----:B------:R-:W4:Y:S03]  /*d360*/  LDL.LU R18, [R1+0xe7c] ;  /* 0x000e7c0001127983 */ /* 0x000f260000300800 */
[----:B------:R-:W-:Y:S01]  /*d370*/  @!P5 IMAD.MOV R247, RZ, RZ, -R247 ;  /* 0x000000fffff7d224 */ /* 0x000fe200078e0af7 */
[C---:B------:R-:W-:Y:S01]  /*d380*/  ISETP.GT.U32.AND P5, PT, R3.reuse, R5, PT ;  /* 0x000000050300720c */ /* 0x040fe20003fa4070 */
[----:B------:R-:W-:Y:S01]  /*d390*/  @!P4 IMAD.MOV R246, RZ, RZ, -R246 ;  /* 0x000000fffff6c224 */ /* 0x000fe200078e0af6 */
[C---:B------:R-:W-:Y:S01]  /*d3a0*/  ISETP.GT.U32.AND P4, PT, R3.reuse, R2, PT ;  /* 0x000000020300720c */ /* 0x040fe20003f84070 */
[----:B------:R-:W-:Y:S01]  /*d3b0*/  @!P3 IMAD.MOV R248, RZ, RZ, -R248 ;  /* 0x000000fffff8b224 */ /* 0x000fe200078e0af8 */
[C---:B------:R-:W-:Y:S01]  /*d3c0*/  ISETP.GT.U32.AND P3, PT, R3.reuse, R6, PT ;  /* 0x000000060300720c */ /* 0x040fe20003f64070 */
[----:B------:R-:W-:Y:S01]  /*d3d0*/  @!P0 IMAD.MOV R249, RZ, RZ, -R249 ;  /* 0x000000fffff98224 */ /* 0x000fe200078e0af9 */
[----:B------:R-:W2:Y:S01]  /*d3e0*/  LDL.LU R17, [R1+0xe78] ;  /* 0x000e780001117983 */ /* 0x000ea20000300800 */
[----:B------:R-:W-:-:S03]  /*d3f0*/  ISETP.GT.U32.AND P0, PT, R3, R7, PT ;  /* 0x000000070300720c */ /* 0x000fc60003f04070 */
[----:B------:R-:W3:Y:S01]  /*d400*/  LDL.LU R16, [R1+0xe74] ;  /* 0x000e740001107983 */ /* 0x000ee20000300800 */
[----:B------:R-:W-:Y:S01]  /*d410*/  ISETP.GE.AND P2, PT, R125, RZ, PT ;  /* 0x000000ff7d00720c */ /* 0x000fe20003f46270 */
[----:B0-----:R-:W-:Y:S02]  /*d420*/  VIADD R9, R9, 0x7f ;  /* 0x0000007f09097836 */ /* 0x001fe40000000000 */
[----:B------:R-:W4:Y:S04]  /*d430*/  LDL.LU R15, [R1+0xe70] ;  /* 0x000e7000010f7983 */ /* 0x000f280000300800 */
[----:B------:R-:W2:Y:S01]  /*d440*/  LDL.LU R14, [R1+0xe6c] ;  /* 0x000e6c00010e7983 */ /* 0x000ea20000300800 */
[----:B------:R-:W-:-:S03]  /*d450*/  @!P6 IMAD.MOV R245, RZ, RZ, -R245 ;  /* 0x000000fffff5e224 */ /* 0x000fc600078e0af5 */
[----:B------:R-:W3:Y:S01]  /*d460*/  LDL.LU R125, [R1+0xe68] ;  /* 0x000e6800017d7983 */ /* 0x000ee20000300800 */
[--C-:B------:R-:W-:Y:S01]  /*d470*/  @!P5 IMAD.IADD R5, R5, 0x1, -R3.reuse ;  /* 0x000000010505d824 */ /* 0x100fe200078e0a03 */
[----:B------:R-:W-:Y:S01]  /*d480*/  ISETP.GE.AND P6, PT, R13, RZ, PT ;  /* 0x000000ff0d00720c */ /* 0x000fe20003fc6270 */
[----:B------:R-:W-:Y:S01]  /*d490*/  @!P4 IMAD.IADD R2, R2, 0x1, -R3 ;  /* 0x000000010202c824 */ /* 0x000fe200078e0a03 */
[----:B------:R-:W-:Y:S01]  /*d4a0*/  ISETP.GE.AND P5, PT, R4, RZ, PT ;  /* 0x000000ff0400720c */ /* 0x000fe20003fa6270 */
[----:B------:R-:W4:Y:S01]  /*d4b0*/  LDL.LU R13, [R1+0x1c] ;  /* 0x00001c00010d7983 */ /* 0x000f220000300800 */
[----:B------:R-:W-:Y:S01]  /*d4c0*/  SHF.R.S32.HI R4, RZ, 0x1f, R9 ;  /* 0x0000001fff047819 */ /* 0x000fe20000011409 */
[--C-:B------:R-:W-:Y:S01]  /*d4d0*/  @!P3 IMAD.IADD R6, R6, 0x1, -R3.reuse ;  /* 0x000000010606b824 */ /* 0x100fe200078e0a03 */
[----:B------:R-:W-:Y:S01]  /*d4e0*/  ISETP.GE.AND P4, PT, R12, RZ, PT ;  /* 0x000000ff0c00720c */ /* 0x000fe20003f86270 */
[----:B------:R-:W-:Y:S01]  /*d4f0*/  @!P0 IMAD.IADD R7, R7, 0x1, -R3 ;  /* 0x0000000107078824 */ /* 0x000fe200078e0a03 */
[----:B------:R-:W2:Y:S01]  /*d500*/  LDL.LU R12, [R1+0x18] ;  /* 0x00001800010c7983 */ /* 0x000ea20000300800 */
[----:B------:R-:W-:Y:S01]  /*d510*/  ISETP.GE.AND P3, PT, R11, RZ, PT ;  /* 0x000000ff0b00720c */ /* 0x000fe20003f66270 */
[----:B------:R-:W-:Y:S01]  /*d520*/  @!P2 IMAD.MOV R250, RZ, RZ, -R250 ;  /* 0x000000fffffaa224 */ /* 0x000fe200078e0afa */
[----:B------:R-:W-:Y:S01]  /*d530*/  LEA.HI R4, R4, R9, RZ, 0x7 ;  /* 0x0000000904047211 */ /* 0x000fe200078f38ff */
[----:B------:R-:W2:Y:S01]  /*d540*/  LDL.LU R11, [R1+0x14] ;  /* 0x00001400010b7983 */ /* 0x000ea20000300800 */
[----:B------:R-:W-:-:S02]  /*d550*/  ISETP.GE.AND P0, PT, R10, RZ, PT ;  /* 0x000000ff0a00720c */ /* 0x000fc40003f06270 */
[----:B------:R-:W-:Y:S01]  /*d560*/  ISETP.GT.U32.AND P2, PT, R3, R8, PT ;  /* 0x000000080300720c */ /* 0x000fe20003f44070 */
[----:B------:R-:W2:Y:S04]  /*d570*/  LDL.LU R10, [R1+0x10] ;  /* 0x00001000010a7983 */ /* 0x000ea80000300800 */
[----:B------:R-:W2:Y:S04]  /*d580*/  LDL.LU R9, [R1+0xc] ;  /* 0x00000c0001097983 */ /* 0x000ea80000300800 */
[----:B------:R-:W2:Y:S04]  /*d590*/  LDL.LU R4, [R1+0x8] ;  /* 0x0000080001047983 */ /* 0x000ea80000300800 */
[----:B------:R-:W-:-:S02]  /*d5a0*/  @!P2 IMAD.IADD R8, R8, 0x1, -R3 ;  /* 0x000000010808a824 */ /* 0x000fc400078e0a03 */
[----:B------:R-:W0:Y:S01]  /*d5b0*/  S2R R3, SR_TID.X ;  /* 0x0000000000037919 */ /* 0x000e220000002100 */
[----:B------:R-:W-:Y:S01]  /*d5c0*/  ISETP.GE.AND P2, PT, R0, RZ, PT ;  /* 0x000000ff0000720c */ /* 0x000fe20003f46270 */
[----:B------:R-:W-:Y:S01]  /*d5d0*/  @!P1 IMAD.MOV R252, RZ, RZ, -R252 ;  /* 0x000000fffffc9224 */ /* 0x000fe200078e0afc */
[----:B------:R1:W-:Y:S01]  /*d5e0*/  STL [R1+0xe2c], R0 ;  /* 0x000e2c0001007387 */ /* 0x0003e20000100800 */
[----:B------:R-:W-:Y:S01]  /*d5f0*/  @!P6 IMAD.MOV R251, RZ, RZ, -R251 ;  /* 0x000000fffffbe224 */ /* 0x000fe200078e0afb */
[----:B0-----:R-:W-:-:S05]  /*d600*/  LOP3.LUT R3, R3, 0x7f, RZ, 0xc0, !PT ;  /* 0x0000007f03037812 */ /* 0x001fca00078ec0ff */
[----:B-1----:R-:W-:-:S05]  /*d610*/  IMAD R0, R3, UR9, RZ ;  /* 0x0000000903007c24 */ /* 0x002fca000f8e02ff */
[----:B------:R-:W-:Y:S01]  /*d620*/  IADD3 R3, P6, R0, UR4, RZ ;  /* 0x0000000400037c10 */ /* 0x000fe2000ffde0ff */
[----:B------:R-:W-:Y:S01]  /*d630*/  @!P4 IMAD.MOV R2, RZ, RZ, -R2 ;  /* 0x000000ffff02c224 */ /* 0x000fe200078e0a02 */
[----:B------:R-:W-:-:S03]  /*d640*/  ULDC UR4, c[0x0][0x234] ;  /* 0x00008d0000047ab9 */ /* 0x000fc60000000800 */
[----:B------:R0:W-:Y:S04]  /*d650*/  STL [R1+0xe38], R3 ;  /* 0x000e380301007387 */ /* 0x0001e80000100800 */
[----:B0-----:R-:W2:Y:S01]  /*d660*/  LDL.LU R3, [R1+0x4] ;  /* 0x0000040001037983 */ /* 0x001ea20000300800 */
[----:B---3--:R-:W-:Y:S02]  /*d670*/  ISETP.NE.AND P1, PT, R125, RZ, PT ;  /* 0x000000ff7d00720c */ /* 0x008fe40003f25270 */
[----:B------:R-:W-:-:S04]  /*d680*/  LOP3.LUT R125, RZ, R125, RZ, 0x33, !PT ;  /* 0x0000007dff7d7212 */ /* 0x000fc800078e33ff */
[C---:B----4-:R-:W-:Y:S02]  /*d690*/  SEL R13, R125.reuse, R13, !P1 ;  /* 0x0000000d7d0d7207 */ /* 0x050fe40004800000 */
[----:B--2---:R-:W-:-:S03]  /*d6a0*/  SEL R12, R125, R12, !P1 ;  /* 0x0000000c7d0c7207 */ /* 0x004fc60004800000 */
[----:B------:R0:W-:Y:S01]  /*d6b0*/  STL [R1+0xcc], R13 ;  /* 0x0000cc0d01007387 */ /* 0x0001e20000100800 */
[C---:B------:R-:W-:Y:S02]  /*d6c0*/  SEL R11, R125.reuse, R11, !P1 ;  /* 0x0000000b7d0b7207 */ /* 0x040fe40004800000 */
[C---:B------:R-:W-:Y:S01]  /*d6d0*/  SEL R10, R125.reuse, R10, !P1 ;  /* 0x0000000a7d0a7207 */ /* 0x040fe20004800000 */
[----:B0-----:R-:W2:Y:S01]  /*d6e0*/  LDL.LU R13, [R1+0xe64] ;  /* 0x000e6400010d7983 */ /* 0x001ea20000300800 */
[----:B------:R-:W-:-:S03]  /*d6f0*/  SEL R9, R125, R9, !P1 ;  /* 0x000000097d097207 */ /* 0x000fc60004800000 */
[----:B------:R0:W-:Y:S01]  /*d700*/  STL [R1+0xc8], R12 ;  /* 0x0000c80c01007387 */ /* 0x0001e20000100800 */
[----:B------:R-:W-:-:S03]  /*d710*/  SEL R4, R125, R4, !P1 ;  /* 0x000000047d047207 */ /* 0x000fc60004800000 */
[----:B0-----:R-:W3:Y:S04]  /*d720*/  LDL.LU R12, [R1+0xe60] ;  /* 0x000e6000010c7983 */ /* 0x001ee80000300800 */
[----:B------:R0:W-:Y:S04]  /*d730*/  STL [R1+0xc4], R11 ;  /* 0x0000c40b01007387 */ /* 0x0001e80000100800 */
[----:B0-----:R-:W4:Y:S04]  /*d740*/  LDL.LU R11, [R1+0xe5c] ;  /* 0x000e5c00010b7983 */ /* 0x001f280000300800 */
[----:B------:R0:W-:Y:S04]  /*d750*/  STL [R1+0xc0], R10 ;  /* 0x0000c00a01007387 */ /* 0x0001e80000100800 */
[----:B0-----:R-:W2:Y:S04]  /*d760*/  LDL.LU R10, [R1+0xe58] ;  /* 0x000e5800010a7983 */ /* 0x001ea80000300800 */
[----:B------:R0:W-:Y:S04]  /*d770*/  STL [R1+0xbc], R9 ;  /* 0x0000bc0901007387 */ /* 0x0001e80000100800 */
[----:B0-----:R-:W3:Y:S04]  /*d780*/  LDL.LU R9, [R1+0xe54] ;  /* 0x000e540001097983 */ /* 0x001ee80000300800 */
[----:B------:R0:W-:Y:S04]  /*d790*/  STL [R1+0xb8], R4 ;  /* 0x0000b80401007387 */ /* 0x0001e80000100800 */
[----:B0-----:R-:W4:Y:S01]  /*d7a0*/  LDL.LU R4, [R1+0xe50] ;  /* 0x000e500001047983 */ /* 0x001f220000300800 */
[----:B------:R-:W-:-:S05]  /*d7b0*/  SEL R3, R125, R3, !P1 ;  /* 0x000000037d037207 */ /* 0x000fca0004800000 */
[----:B------:R4:W-:Y:S01]  /*d7c0*/  STL [R1+0xb4], R3 ;  /* 0x0000b40301007387 */ /* 0x0009e20000100800 */
[C---:B--2---:R-:W-:Y:S02]  /*d7d0*/  SEL R10, R125.reuse, R10, !P1 ;  /* 0x0000000a7d0a7207 */ /* 0x044fe40004800000 */
[C---:B----4-:R-:W-:Y:S02]  /*d7e0*/  SEL R3, R125.reuse, R4, !P1 ;  /* 0x000000047d037207 */ /* 0x050fe40004800000 */
[----:B------:R-:W2:Y:S04]  /*d7f0*/  LDL.LU R4, [R1+0xe4c] ;  /* 0x000e4c0001047983 */ /* 0x000ea80000300800 */
[----:B------:R3:W-:Y:S02]  /*d800*/  STL [R1+0xb0], R3 ;  /* 0x0000b00301007387 */ /* 0x0007e40000100800 */
[----:B---3--:R-:W-:-:S02]  /*d810*/  SEL R3, R125, R9, !P1 ;  /* 0x000000097d037207 */ /* 0x008fc40004800000 */
[----:B------:R-:W-:-:S03]  /*d820*/  SEL R9, R125, R11, !P1 ;  /* 0x0000000b7d097207 */ /* 0x000fc60004800000 */
[----:B------:R0:W-:Y:S04]  /*d830*/  STL [R1+0xac], R3 ;  /* 0x0000ac0301007387 */ /* 0x0001e80000100800 */
[----:B------:R1:W-:Y:S01]  /*d840*/  STL [R1+0xa8], R10 ;  /* 0x0000a80a01007387 */ /* 0x0003e20000100800 */
[----:B0-----:R-:W-:-:S03]  /*d850*/  SEL R3, R125, R12, !P1 ;  /* 0x0000000c7d037207 */ /* 0x001fc60004800000 */
[----:B------:R0:W-:Y:S01]  /*d860*/  STL [R1+0xa4], R9 ;  /* 0x0000a40901007387 */ /* 0x0001e20000100800 */
[----:B-1----:R-:W-:-:S03]  /*d870*/  SEL R10, R125, R13, !P1 ;  /* 0x0000000d7d0a7207 */ /* 0x002fc60004800000 */
[----:B------:R1:W-:Y:S01]  /*d880*/  STL [R1+0xa0], R3 ;  /* 0x0000a00301007387 */ /* 0x0003e20000100800 */
[----:B0-----:R-:W-:-:S03]  /*d890*/  SEL R9, R125, R14, !P1 ;  /* 0x0000000e7d097207 */ /* 0x001fc60004800000 */
[----:B------:R0:W-:Y:S01]  /*d8a0*/  STL [R1+0x9c], R10 ;  /* 0x00009c0a01007387 */ /* 0x0001e20000100800 */
[----:B-1----:R-:W-:-:S03]  /*d8b0*/  SEL R3, R125, R15, !P1 ;  /* 0x0000000f7d037207 */ /* 0x002fc60004800000 */
[----:B------:R1:W-:Y:S04]  /*d8c0*/  STL [R1+0x98], R9 ;  /* 0x0000980901007387 */ /* 0x0003e80000100800 */
[----:B------:R3:W-:Y:S01]  /*d8d0*/  STL [R1+0x94], R3 ;  /* 0x0000940301007387 */ /* 0x0007e20000100800 */
[C---:B0-----:R-:W-:Y:S02]  /*d8e0*/  SEL R10, R125.reuse, R16, !P1 ;  /* 0x000000107d0a7207 */ /* 0x041fe40004800000 */
[----:B-1----:R-:W-:-:S03]  /*d8f0*/  SEL R9, R125, R17, !P1 ;  /* 0x000000117d097207 */ /* 0x002fc60004800000 */
[----:B------:R0:W-:Y:S01]  /*d900*/  STL [R1+0x90], R10 ;  /* 0x0000900a01007387 */ /* 0x0001e20000100800 */
[----:B---3--:R-:W-:-:S03]  /*d910*/  SEL R3, R125, R18, !P1 ;  /* 0x000000127d037207 */ /* 0x008fc60004800000 */
        /* <DEDUP_REMOVED lines=39> */
[C---:B-1----:R-:W-:Y:S02]  /*db90*/  SEL R9, R125.reuse, R38, !P1 ;  /* 0x000000267d097207 */ /* 0x042fe40004800000 */
[C---:B------:R-:W-:Y:S02]  /*dba0*/  SEL R38, R125.reuse, R42, !P1 ;  /* 0x0000002a7d267207 */ /* 0x040fe40004800000 */
[C---:B---3--:R-:W-:Y:S01]  /*dbb0*/  SEL R3, R125.reuse, R39, !P1 ;  /* 0x000000277d037207 */ /* 0x048fe20004800000 */
[----:B------:R-:W-:Y:S01]  /*dbc0*/  STL [R1+0x3c], R10 ;  /* 0x00003c0a01007387 */ /* 0x000fe20000100800 */
[----:B------:R-:W-:-:S02]  /*dbd0*/  SEL R42, R125, R72, !P1 ;  /* 0x000000487d2a7207 */ /* 0x000fc40004800000 */
[C---:B------:R-:W-:Y:S01]  /*dbe0*/  SEL R39, R125.reuse, R41, !P1 ;  /* 0x000000297d277207 */ /* 0x040fe20004800000 */
[----:B------:R-:W-:Y:S01]  /*dbf0*/  STL [R1+0x38], R9 ;  /* 0x0000380901007387 */ /* 0x000fe20000100800 */
        /* <DEDUP_REMOVED lines=19> */
[C---:B------:R-:W-:Y:S02]  /*dd30*/  SEL R32, R125.reuse, R48, !P1 ;  /* 0x000000307d207207 */ /* 0x040fe40004800000 */
[C---:B0-----:R-:W-:Y:S01]  /*dd40*/  SEL R41, R125.reuse, R82, !P1 ;  /* 0x000000527d297207 */ /* 0x041fe20004800000 */
[----:B------:R0:W-:Y:S01]  /*dd50*/  STL [R1+0x10], R42 ;  /* 0x0000102a01007387 */ /* 0x0001e20000100800 */
[----:B-1----:R-:W-:-:S03]  /*dd60*/  SEL R3, R125, R83, !P1 ;  /* 0x000000537d037207 */ /* 0x002fc60004800000 */
[----:B------:R-:W3:Y:S01]  /*dd70*/  LDL.LU R48, [R1+0xcc] ;  /* 0x0000cc0001307983 */ /* 0x000ee20000300800 */
[----:B------:R-:W-:-:S03]  /*dd80*/  SEL R33, R125, R47, !P1 ;  /* 0x0000002f7d217207 */ /* 0x000fc60004800000 */
[----:B------:R1:W-:Y:S01]  /*dd90*/  STL [R1+0xc], R41 ;  /* 0x00000c2901007387 */ /* 0x0003e20000100800 */
[----:B------:R-:W-:-:S03]  /*dda0*/  SEL R34, R125, R46, !P1 ;  /* 0x0000002e7d227207 */ /* 0x000fc60004800000 */
[----:B------:R-:W4:Y:S01]  /*ddb0*/  LDL.LU R47, [R1+0xc8] ;  /* 0x0000c800012f7983 */ /* 0x000f220000300800 */
[----:B------:R-:W-:-:S03]  /*ddc0*/  SEL R35, R125, R45, !P1 ;  /* 0x0000002d7d237207 */ /* 0x000fc60004800000 */
[----:B------:R1:W-:Y:S01]  /*ddd0*/  STL [R1+0x4], R3 ;  /* 0x0000040301007387 */ /* 0x0003e20000100800 */
[----:B------:R-:W-:-:S03]  /*dde0*/  SEL R36, R125, R44, !P1 ;  /* 0x0000002c7d247207 */ /* 0x000fc60004800000 */
[----:B------:R-:W4:Y:S01]  /*ddf0*/  LDL.LU R46, [R1+0xc4] ;  /* 0x0000c400012e7983 */ /* 0x000f220000300800 */
[----:B------:R-:W-:-:S03]  /*de00*/  SEL R37, R125, R43, !P1 ;  /* 0x0000002b7d257207 */ /* 0x000fc60004800000 */
[----:B------:R-:W4:Y:S04]  /*de10*/  LDL.LU R45, [R1+0xc0] ;  /* 0x0000c000012d7983 */ /* 0x000f280000300800 */
[----:B------:R-:W4:Y:S04]  /*de20*/  LDL.LU R44, [R1+0xbc] ;  /* 0x0000bc00012c7983 */ /* 0x000f280000300800 */
[----:B------:R-:W4:Y:S04]  /*de30*/  LDL.LU R43, [R1+0xb8] ;  /* 0x0000b800012b7983 */ /* 0x000f280000300800 */
[----:B0-----:R-:W4:Y:S04]  /*de40*/  LDL.LU R42, [R1+0xb4] ;  /* 0x0000b400012a7983 */ /* 0x001f280000300800 */
[----:B-1----:R-:W4:Y:S01]  /*de50*/  LDL.LU R41, [R1+0xb0] ;  /* 0x0000b00001297983 */ /* 0x002f220000300800 */
[----:B------:R-:W-:-:S02]  /*de60*/  SEL R3, R125, R84, !P1 ;  /* 0x000000547d037207 */ /* 0x000fc40004800000 */
[C---:B------:R-:W-:Y:S02]  /*de70*/  SEL R85, R125.reuse, R85, !P1 ;  /* 0x000000557d557207 */ /* 0x040fe40004800000 */
[C---:B------:R-:W-:Y:S02]  /*de80*/  SEL R86, R125.reuse, R86, !P1 ;  /* 0x000000567d567207 */ /* 0x040fe40004800000 */
[C---:B------:R-:W-:Y:S02]  /*de90*/  SEL R87, R125.reuse, R87, !P1 ;  /* 0x000000577d577207 */ /* 0x040fe40004800000 */
[C---:B------:R-:W-:Y:S01]  /*dea0*/  SEL R80, R125.reuse, R2, !P1 ;  /* 0x000000027d507207 */ /* 0x040fe20004800000 */
[----:B------:R-:W-:Y:S01]  /*deb0*/  STL [R1+0xe3c], R3 ;  /* 0x000e3c0301007387 */ /* 0x000fe20000100800 */
[----:B------:R-:W-:Y:S01]  /*dec0*/  LEA.HI.X.SX32 R2, R0, UR5, 0x1, P6 ;  /* 0x0000000500027c11 */ /* 0x000fe2000b0f0eff */
[----:B------:R-:W-:Y:S02]  /*ded0*/  ULDC UR5, c[0x0][0x240] ;  /* 0x0000900000057ab9 */ /* 0x000fe40000000800 */
[----:B------:R-:W-:Y:S01]  /*dee0*/  STL [R1+0xe40], R85 ;  /* 0x000e405501007387 */ /* 0x000fe20000100800 */
[----:B------:R-:W-:-:S03]  /*def0*/  SEL R9, R125, R71, !P1 ;  /* 0x000000477d097207 */ /* 0x000fc60004800000 */
[----:B------:R-:W-:Y:S01]  /*df00*/  STL [R1+0xe44], R86 ;  /* 0x000e445601007387 */ /* 0x000fe20000100800 */
[----:B------:R-:W-:-:S03]  /*df10*/  SEL R10, R125, R70, !P1 ;  /* 0x000000467d0a7207 */ /* 0x000fc60004800000 */
[----:B------:R0:W-:Y:S01]  /*df20*/  STL [R1+0xe48], R87 ;  /* 0x000e485701007387 */ /* 0x0001e20000100800 */
[----:B------:R-:W-:-:S03]  /*df30*/  SEL R11, R125, R69, !P1 ;  /* 0x000000457d0b7207 */ /* 0x000fc60004800000 */
[----:B------:R-:W-:Y:S01]  /*df40*/  STL [R1+0xe34], R2 ;  /* 0x000e340201007387 */ /* 0x000fe20000100800 */
[----:B--2---:R-:W-:Y:S01]  /*df50*/  IMAD R0, R4, UR4, RZ ;  /* 0x0000000404007c24 */ /* 0x004fe2000f8e02ff */
[----:B------:R-:W-:-:S04]  /*df60*/  SEL R12, R125, R68, !P1 ;  /* 0x000000447d0c7207 */ /* 0x000fc80004800000 */
[----:B------:R1:W-:Y:S01]  /*df70*/  STL [R1+0xe30], R0 ;  /* 0x000e300001007387 */ /* 0x0003e20000100800 */
[----:B------:R-:W-:-:S03]  /*df80*/  SEL R13, R125, R67, !P1 ;  /* 0x000000437d0d7207 */ /* 0x000fc60004800000 */
[----:B------:R-:W2:Y:S01]  /*df90*/  LDL.LU R71, [R1+0xac] ;  /* 0x0000ac0001477983 */ /* 0x000ea20000300800 */
        /* <DEDUP_REMOVED lines=35> */
[----:B------:R-:W2:Y:S04]  /*e1d0*/  LDL.LU R53, [R1+0x64] ;  /* 0x0000640001357983 */ /* 0x000ea80000300800 */
[----:B------:R-:W2:Y:S04]  /*e1e0*/  LDL.LU R52, [R1+0x60] ;  /* 0x0000600001347983 */ /* 0x000ea80000300800 */
[----:B------:R-:W2:Y:S01]  /*e1f0*/  LDL.LU R51, [R1+0x5c] ;  /* 0x00005c0001337983 */ /* 0x000ea20000300800 */
[----:B------:R-:W-:-:S03]  /*e200*/  @!P5 IMAD.MOV R5, RZ, RZ, -R5 ;  /* 0x000000ffff05d224 */ /* 0x000fc600078e0a05 */
[----:B------:R-:W2:Y:S01]  /*e210*/  LDL.LU R50, [R1+0x58] ;  /* 0x0000580001327983 */ /* 0x000ea20000300800 */
[----:B------:R-:W-:-:S03]  /*e220*/  @!P2 IMAD.MOV R6, RZ, RZ, -R6 ;  /* 0x000000ffff06a224 */ /* 0x000fc600078e0a06 */
[----:B------:R-:W2:Y:S01]  /*e230*/  LDL.LU R49, [R1+0x54] ;  /* 0x0000540001317983 */ /* 0x000ea20000300800 */
[----:B------:R-:W-:Y:S02]  /*e240*/  @!P3 IMAD.MOV R7, RZ, RZ, -R7 ;  /* 0x000000ffff07b224 */ /* 0x000fe400078e0a07 */
[----:B------:R-:W-:Y:S01]  /*e250*/  @!P0 IMAD.MOV R8, RZ, RZ, -R8 ;  /* 0x000000ffff088224 */ /* 0x000fe200078e0a08 */
[C---:B------:R-:W-:Y:S02]  /*e260*/  SEL R40, R125.reuse, R40, !P1 ;  /* 0x000000287d287207 */ /* 0x040fe40004800000 */
[C---:B------:R-:W-:Y:S02]  /*e270*/  SEL R88, R125.reuse, R88, !P1 ;  /* 0x000000587d587207 */ /* 0x040fe40004800000 */
[C---:B------:R-:W-:Y:S02]  /*e280*/  SEL R89, R125.reuse, R89, !P1 ;  /* 0x000000597d597207 */ /* 0x040fe40004800000 */
[----:B------:R-:W-:-:S02]  /*e290*/  SEL R90, R125, R90, !P1 ;  /* 0x0000005a7d5a7207 */ /* 0x000fc40004800000 */
[C---:B------:R-:W-:Y:S02]  /*e2a0*/  SEL R91, R125.reuse, R91, !P1 ;  /* 0x0000005b7d5b7207 */ /* 0x040fe40004800000 */
[C---:B------:R-:W-:Y:S02]  /*e2b0*/  SEL R92, R125.reuse, R92, !P1 ;  /* 0x0000005c7d5c7207 */ /* 0x040fe40004800000 */
        /* <DEDUP_REMOVED lines=56> */
[----:B------:R-:W-:Y:S01]  /*e640*/  SEL R150, R125, R150, !P1 ;  /* 0x000000967d967207 */ /* 0x000fe20004800000 */
[----:B---3--:R-:W-:Y:S02]  /*e650*/  IMAD R79, R48, UR5, RZ ;  /* 0x00000005304f7c24 */ /* 0x008fe4000f8e02ff */
[----:B------:R-:W3:Y:S01]  /*e660*/  LDL.LU R48, [R1+0x50] ;  /* 0x0000500001307983 */ /* 0x000ee20000300800 */
[----:B----4-:R-:W-:-:S03]  /*e670*/  IMAD R78, R47, UR5, RZ ;  /* 0x000000052f4e7c24 */ /* 0x010fc6000f8e02ff */
[----:B------:R-:W4:Y:S01]  /*e680*/  LDL.LU R47, [R1+0x4c] ;  /* 0x00004c00012f7983 */ /* 0x000f220000300800 */
[----:B------:R-:W-:Y:S01]  /*e690*/  SEL R151, R125, R151, !P1 ;  /* 0x000000977d977207 */ /* 0x000fe20004800000 */
[----:B------:R-:W-:Y:S02]  /*e6a0*/  IMAD R77, R46, UR5, RZ ;  /* 0x000000052e4d7c24 */ /* 0x000fe4000f8e02ff */
[----:B------:R-:W4:Y:S01]  /*e6b0*/  LDL.LU R46, [R1+0x48] ;  /* 0x00004800012e7983 */ /* 0x000f220000300800 */
[----:B------:R-:W-:-:S03]  /*e6c0*/  IMAD R76, R45, UR5, RZ ;  /* 0x000000052d4c7c24 */ /* 0x000fc6000f8e02ff */
[----:B------:R-:W4:Y:S01]  /*e6d0*/  LDL.LU R45, [R1+0x44] ;  /* 0x00004400012d7983 */ /* 0x000f220000300800 */
[----:B------:R-:W-:-:S03]  /*e6e0*/  IMAD R75, R44, UR5, RZ ;  /* 0x000000052c4b7c24 */ /* 0x000fc6000f8e02ff */
[----:B------:R-:W4:Y:S01]  /*e6f0*/  LDL.LU R44, [R1+0x40] ;  /* 0x00004000012c7983 */ /* 0x000f220000300800 */
[----:B------:R-:W-:Y:S01]  /*e700*/  IMAD R74, R43, UR5, RZ ;  /* 0x000000052b4a7c24 */ /* 0x000fe2000f8e02ff */
[C---:B------:R-:W-:Y:S02]  /*e710*/  SEL R152, R125.reuse, R152, !P1 ;  /* 0x000000987d987207 */ /* 0x040fe40004800000 */
[----:B------:R-:W4:Y:S01]  /*e720*/  LDL.LU R43, [R1+0x3c] ;  /* 0x00003c00012b7983 */ /* 0x000f220000300800 */
[C---:B------:R-:W-:Y:S01]  /*e730*/  SEL R153, R125.reuse, R153, !P1 ;  /* 0x000000997d997207 */ /* 0x040fe20004800000 */
[----:B------:R-:W-:Y:S01]  /*e740*/  IMAD R73, R42, UR5, RZ ;  /* 0x000000052a497c24 */ /* 0x000fe2000f8e02ff */
[C---:B------:R-:W-:Y:S01]  /*e750*/  SEL R154, R125.reuse, R154, !P1 ;  /* 0x0000009a7d9a7207 */ /* 0x040fe20004800000 */
[----:B------:R-:W4:Y:S01]  /*e760*/  LDL.LU R42, [R1+0x38] ;  /* 0x00003800012a7983 */ /* 0x000f220000300800 */
[----:B------:R-:W-:Y:S01]  /*e770*/  SEL R155, R125, R155, !P1 ;  /* 0x0000009b7d9b7207 */ /* 0x000fe20004800000 */
[----:B------:R-:W-:Y:S01]  /*e780*/  IMAD R72, R41, UR5, RZ ;  /* 0x0000000529487c24 */ /* 0x000fe2000f8e02ff */
[C---:B------:R-:W-:Y:S01]  /*e790*/  SEL R156, R125.reuse, R156, !P1 ;  /* 0x0000009c7d9c7207 */ /* 0x040fe20004800000 */
[----:B------:R-:W4:Y:S01]  /*e7a0*/  LDL.LU R41, [R1+0x34] ;  /* 0x0000340001297983 */ /* 0x000f220000300800 */
        /* <DEDUP_REMOVED lines=99> */
[----:B------:R-:W-:Y:S02]  /*ede0*/  SEL R125, R125, R8, !P1 ;  /* 0x000000087d7d7207 */ /* 0x000fe40004800000 */
[----:B------:R-:W4:Y:S04]  /*edf0*/  LDL.LU R8, [R1+0x30] ;  /* 0x0000300001087983 */ /* 0x000f280000300800 */
[----:B------:R-:W4:Y:S04]  /*ee00*/  LDL.LU R7, [R1+0x2c] ;  /* 0x00002c0001077983 */ /* 0x000f280000300800 */
[----:B------:R-:W4:Y:S04]  /*ee10*/  LDL.LU R6, [R1+0x28] ;  /* 0x0000280001067983 */ /* 0x000f280000300800 */
[----:B------:R-:W4:Y:S04]  /*ee20*/  LDL.LU R5, [R1+0x24] ;  /* 0x0000240001057983 */ /* 0x000f280000300800 */
[----:B------:R-:W4:Y:S04]  /*ee30*/  LDL.LU R4, [R1+0x20] ;  /* 0x0000200001047983 */ /* 0x000f280000300800 */
[----:B------:R-:W4:Y:S04]  /*ee40*/  LDL.LU R84, [R1+0x1c] ;  /* 0x00001c0001547983 */ /* 0x000f280000300800 */
[----:B0-----:R-:W2:Y:S04]  /*ee50*/  LDL.LU R87, [R1+0x8] ;  /* 0x0000080001577983 */ /* 0x001ea80000300800 */
[----:B------:R-:W3:Y:S04]  /*ee60*/  LDL.LU R86, [R1+0x14] ;  /* 0x0000140001567983 */ /* 0x000ee80000300800 */
[----:B------:R-:W4:Y:S04]  /*ee70*/  LDL.LU R85, [R1+0x18] ;  /* 0x0000180001557983 */ /* 0x000f280000300800 */
[----:B------:R-:W4:Y:S04]  /*ee80*/  LDL.LU R3, [R1+0x10] ;  /* 0x0000100001037983 */ /* 0x000f280000300800 */
[----:B-1----:R-:W4:Y:S04]  /*ee90*/  LDL.LU R0, [R1+0xc] ;  /* 0x00000c0001007983 */ /* 0x002f280000300800 */
[----:B------:R-:W4:Y:S01]  /*eea0*/  LDL.LU R2, [R1+0x4] ;  /* 0x0000040001027983 */ /* 0x000f220000300800 */
[----:B--2---:R-:W-:-:S02]  /*eeb0*/  IMAD R87, R87, UR5, RZ ;  /* 0x0000000557577c24 */ /* 0x004fc4000f8e02ff */
[----:B---3--:R-:W-:-:S03]  /*eec0*/  IMAD R86, R86, UR5, RZ ;  /* 0x0000000556567c24 */ /* 0x008fc6000f8e02ff */
[----:B------:R0:W-:Y:S01]  /*eed0*/  STL [R1+0x8], R87 ;  /* 0x0000085701007387 */ /* 0x0001e20000100800 */
[----:B----4-:R-:W-:Y:S02]  /*eee0*/  IMAD R85, R85, UR5, RZ ;  /* 0x0000000555557c24 */ /* 0x010fe4000f8e02ff */
[----:B------:R-:W-:Y:S01]  /*eef0*/  IMAD R3, R3, UR5, RZ ;  /* 0x0000000503037c24 */ /* 0x000fe2000f8e02ff */
[----:B0-----:R-:W2:Y:S04]  /*ef00*/  LDL.LU R87, [R1+0xe48] ;  /* 0x000e480001577983 */ /* 0x001ea80000300800 */
[----:B------:R0:W-:Y:S04]  /*ef10*/  STL [R1+0x14], R86 ;  /* 0x0000145601007387 */ /* 0x0001e80000100800 */
[----:B0-----:R-:W3:Y:S04]  /*ef20*/  LDL.LU R86, [R1+0xe44] ;  /* 0x000e440001567983 */ /* 0x001ee80000300800 */
[----:B------:R0:W-:Y:S04]  /*ef30*/  STL [R1+0x18], R85 ;  /* 0x0000185501007387 */ /* 0x0001e80000100800 */
[----:B0-----:R-:W4:Y:S04]  /*ef40*/  LDL.LU R85, [R1+0xe40] ;  /* 0x000e400001557983 */ /* 0x001f280000300800 */
[----:B------:R0:W-:Y:S04]  /*ef50*/  STL [R1+0x10], R3 ;  /* 0x0000100301007387 */ /* 0x0001e80000100800 */
[----:B0-----:R-:W2:Y:S01]  /*ef60*/  LDL.LU R3, [R1+0xe3c] ;  /* 0x000e3c0001037983 */ /* 0x001ea20000300800 */
[----:B------:R-:W-:-:S05]  /*ef70*/  IMAD R0, R0, UR5, RZ ;  /* 0x0000000500007c24 */ /* 0x000fca000f8e02ff */
[----:B------:R2:W-:Y:S02]  /*ef80*/  STL [R1+0xc], R0 ;  /* 0x00000c0001007387 */ /* 0x0005e40000100800 */
[----:B--2---:R-:W-:Y:S02]  /*ef90*/  IMAD R0, R3, UR5, RZ ;  /* 0x0000000503007c24 */ /* 0x004fe4000f8e02ff */
[----:B------:R-:W2:Y:S01]  /*efa0*/  LDL.LU R3, [R1+0xe38] ;  /* 0x000e380001037983 */ /* 0x000ea20000300800 */
[----:B------:R-:W-:-:S05]  /*efb0*/  IMAD R2, R2, UR5, RZ ;  /* 0x0000000502027c24 */ /* 0x000fca000f8e02ff */
[----:B------:R2:W-:Y:S02]  /*efc0*/  STL [R1+0x4], R2 ;  /* 0x0000040201007387 */ /* 0x0005e40000100800 */
[----:B--2---:R-:W-:-:S05]  /*efd0*/  IADD3 R2, P5, R79, R3, RZ ;  /* 0x000000034f027210 */ /* 0x004fca0007fbe0ff */
[----:B------:R0:W-:Y:S02]  /*efe0*/  STL [R1+0x208], R2 ;  /* 0x0002080201007387 */ /* 0x0001e40000100800 */
[----:B0-----:R-:W-:-:S05]  /*eff0*/  IADD3 R2, P3, R78, R3, RZ ;  /* 0x000000034e027210 */ /* 0x001fca0007f7e0ff */
        /* <DEDUP_REMOVED lines=10> */
[----:B------:R0:W-:Y:S04]  /*f0a0*/  STL [R1+0x238], R2 ;  /* 0x0002380201007387 */ /* 0x0001e80000100800 */
[----:B0-----:R-:W2:Y:S01]  /*f0b0*/  LDL.LU R2, [R1+0xe34] ;  /* 0x000e340001027983 */ /* 0x001ea20000300800 */
[----:B------:R-:W-:Y:S02]  /*f0c0*/  IMAD R71, R71, UR5, RZ ;  /* 0x0000000547477c24 */ /* 0x000fe4000f8e02ff */
[----:B------:R-:W-:Y:S02]  /*f0d0*/  IMAD R70, R70, UR5, RZ ;  /* 0x0000000546467c24 */ /* 0x000fe4000f8e02ff */
[----:B------:R-:W-:Y:S02]  /*f0e0*/  IMAD R69, R69, UR5, RZ ;  /* 0x0000000545457c24 */ /* 0x000fe4000f8e02ff */
[----:B------:R-:W-:-:S02]  /*f0f0*/  IMAD R68, R68, UR5, RZ ;  /* 0x0000000544447c24 */ /* 0x000fc4000f8e02ff */
[----:B------:R-:W-:Y:S02]  /*f100*/  IMAD R67, R67, UR5, RZ ;  /* 0x0000000543437c24 */ /* 0x000fe4000f8e02ff */
[----:B------:R-:W-:Y:S02]  /*f110*/  IMAD R66, R66, UR5, RZ ;  /* 0x0000000542427c24 */ /* 0x000fe4000f8e02ff */
        /* <DEDUP_REMOVED lines=50> */
[----:B------:R-:W-:Y:S01]  /*f440*/  IMAD R15, R15, UR5, RZ ;  /* 0x000000050f0f7c24 */ /* 0x000fe2000f8e02ff */
[----:B--2---:R-:W-:-:S05]  /*f450*/  LEA.HI.X.SX32 R79, R79, R2, 0x1, P5 ;  /* 0x000000024f4f7211 */ /* 0x004fca00028f0eff */
[----:B------:R0:W-:Y:S02]  /*f460*/  STL [R1+0x204], R79 ;  /* 0x0002044f01007387 */ /* 0x0001e40000100800 */
[----:B0-----:R-:W-:-:S05]  /*f470*/  IADD3 R79, P5, R72, R3, RZ ;  /* 0x00000003484f7210 */ /* 0x001fca0007fbe0ff */
[----:B------:R0:W-:Y:S02]  /*f480*/  STL [R1+0x240], R79 ;  /* 0x0002404f01007387 */ /* 0x0001e40000100800 */
[----:B0-----:R-:W-:Y:S02]  /*f490*/  LEA.HI.X.SX32 R79, R78, R2, 0x1, P3 ;  /* 0x000000024e4f7211 */ /* 0x001fe400018f0eff */
[----:B------:R-:W-:-:S03]  /*f4a0*/  IADD3 R78, P3, R71, R3, RZ ;  /* 0x00000003474e7210 */ /* 0x000fc60007f7e0ff */
[----:B------:R0:W-:Y:S04]  /*f4b0*/  STL [R1+0x20c], R79 ;  /* 0x00020c4f01007387 */ /* 0x0001e80000100800 */
[----:B------:R1:W-:Y:S01]  /*f4c0*/  STL [R1+0x248], R78 ;  /* 0x0002484e01007387 */ /* 0x0003e20000100800 */
[-C--:B------:R-:W-:Y:S02]  /*f4d0*/  LEA.HI.X.SX32 R75, R75, R2.reuse, 0x1, P0 ;  /* 0x000000024b4b7211 */ /* 0x080fe400000f0eff */
[-C--:B0-----:R-:W-:Y:S02]  /*f4e0*/  LEA.HI.X.SX32 R79, R77, R2.reuse, 0x1, P2 ;  /* 0x000000024d4f7211 */ /* 0x081fe400010f0eff */
[----:B------:R-:W-:Y:S02]  /*f4f0*/  LEA.HI.X.SX32 R77, R76, R2, 0x1, P1 ;  /* 0x000000024c4d7211 */ /* 0x000fe400008f0eff */
[----:B-1----:R-:W-:-:S02]  /*f500*/  IADD3 R78, P2, R70, R3, RZ ;  /* 0x00000003464e7210 */ /* 0x002fc40007f5e0ff */
[-C--:B------:R-:W-:Y:S01]  /*f510*/  IADD3 R76, P1, R69, R3.reuse, RZ ;  /* 0x00000003454c7210 */ /* 0x080fe20007f3e0ff */
[----:B------:R-:W-:Y:S04]  /*f520*/  STL [R1+0x214], R79 ;  /* 0x0002144f01007387 */ /* 0x000fe80000100800 */
[----:B------:R-:W-:Y:S04]  /*f530*/  STL [R1+0x250], R78 ;  /* 0x0002504e01007387 */ /* 0x000fe80000100800 */
[----:B------:R0:W-:Y:S04]  /*f540*/  STL [R1+0x21c], R77 ;  /* 0x00021c4d01007387 */ /* 0x0001e80000100800 */
[----:B------:R1:W-:Y:S04]  /*f550*/  STL [R1+0x258], R76 ;  /* 0x0002584c01007387 */ /* 0x0003e80000100800 */
[----:B------:R2:W-:Y:S01]  /*f560*/  STL [R1+0x224], R75 ;  /* 0x0002244b01007387 */ /* 0x0005e20000100800 */
[----:B0-----:R-:W-:-:S02]  /*f570*/  IADD3 R77, P0, R68, R3, RZ ;  /* 0x00000003444d7210 */ /* 0x001fc40007f1e0ff */
[-C--:B-1----:R-:W-:Y:S02]  /*f580*/  LEA.HI.X.SX32 R76, R74, R2.reuse, 0x1, P4 ;  /* 0x000000024a4c7211 */ /* 0x082fe400020f0eff */
[-C--:B------:R-:W-:Y:S02]  /*f590*/  LEA.HI.X.SX32 R74, R73, R2.reuse, 0x1, P6 ;  /* 0x00000002494a7211 */ /* 0x080fe400030f0eff */
[-C--:B--2---:R-:W-:Y:S01]  /*f5a0*/  IADD3 R75, P4, R67, R3.reuse, RZ ;  /* 0x00000003434b7210 */ /* 0x084fe20007f9e0ff */
[----:B------:R-:W-:Y:S01]  /*f5b0*/  STL [R1+0x260], R77 ;  /* 0x0002604d01007387 */ /* 0x000fe20000100800 */
[-C--:B------:R-:W-:Y:S02]  /*f5c0*/  IADD3 R73, P6, R66, R3.reuse, RZ ;  /* 0x0000000342497210 */ /* 0x080fe40007fde0ff */
[----:B------:R-:W-:Y:S01]  /*f5d0*/  LEA.HI.X.SX32 R72, R72, R2, 0x1, P5 ;  /* 0x0000000248487211 */ /* 0x000fe200028f0eff */
        /* <DEDUP_REMOVED lines=198> */
[----:B-1----:R-:W-:-:S03]  /*10240*/  LEA.HI.X.SX32 R25, R23, R2, 0x1, P5 ;  /* 0x0000000217197211 */ /* 0x002fc600028f0eff */
[----:B------:R-:W-:Y:S01]  /*10250*/  STL [R1+0x3f8], R26 ;  /* 0x0003f81a01007387 */ /* 0x000fe20000100800 */
[----:B--2---:R-:W-:-:S03]  /*10260*/  IADD3 R24, P5, R16, R3, RZ ;  /* 0x0000000310187210 */ /* 0x004fc60007fbe0ff */
[----:B------:R-:W-:Y:S01]  /*10270*/  STL [R1+0x3c4], R25 ;  /* 0x0003c41901007387 */ /* 0x000fe20000100800 */
[-C--:B------:R-:W-:Y:S02]  /*10280*/  LEA.HI.X.SX32 R23, R22, R2.reuse, 0x1, P3 ;  /* 0x0000000216177211 */ /* 0x080fe400018f0eff */
[----:B------:R-:W-:Y:S01]  /*10290*/  IADD3 R22, P3, R15, R3, RZ ;  /* 0x000000030f167210 */ /* 0x000fe20007f7e0ff */
[----:B------:R-:W-:Y:S01]  /*102a0*/  STL [R1+0x400], R24 ;  /* 0x0004001801007387 */ /* 0x000fe20000100800 */
[----:B------:R-:W-:Y:S01]  /*102b0*/  IMAD R14, R14, UR5, RZ ;  /* 0x000000050e0e7c24 */ /* 0x000fe2000f8e02ff */
[----:B------:R-:W-:Y:S02]  /*102c0*/  LEA.HI.X.SX32 R21, R21, R2, 0x1, P2 ;  /* 0x0000000215157211 */ /* 0x000fe400010f0eff */
[----:B------:R-:W2:Y:S04]  /*102d0*/  LDL.LU R74, [R1+0x8] ;  /* 0x00000800014a7983 */ /* 0x000ea80000300800 */
[----:B------:R-:W-:Y:S04]  /*102e0*/  STL [R1+0x3cc], R23 ;  /* 0x0003cc1701007387 */ /* 0x000fe80000100800 */
[----:B------:R0:W-:Y:S01]  /*102f0*/  STL [R1+0x408], R22 ;  /* 0x0004081601007387 */ /* 0x0001e20000100800 */
[----:B------:R-:W-:-:S03]  /*10300*/  IMAD R13, R13, UR5, RZ ;  /* 0x000000050d0d7c24 */ /* 0x000fc6000f8e02ff */
[----:B------:R-:W2:Y:S04]  /*10310*/  LDL.LU R75, [R1+0x14] ;  /* 0x00001400014b7983 */ /* 0x000ea80000300800 */
[----:B------:R1:W-:Y:S01]  /*10320*/  STL [R1+0x3d4], R21 ;  /* 0x0003d41501007387 */ /* 0x0003e20000100800 */
[----:B0-----:R-:W-:-:S03]  /*10330*/  IADD3 R22, P2, R14, R3, RZ ;  /* 0x000000030e167210 */ /* 0x001fc60007f5e0ff */
[----:B------:R-:W2:Y:S01]  /*10340*/  LDL.LU R76, [R1+0x18] ;  /* 0x00001800014c7983 */ /* 0x000ea20000300800 */
[----:B-1----:R-:W-:-:S03]  /*10350*/  LEA.HI.X.SX32 R21, R20, R2, 0x1, P1 ;  /* 0x0000000214157211 */ /* 0x002fc600008f0eff */
[----:B------:R-:W-:Y:S01]  /*10360*/  STL [R1+0x410], R22 ;  /* 0x0004101601007387 */ /* 0x000fe20000100800 */
[----:B------:R-:W-:-:S03]  /*10370*/  IADD3 R20, P1, R13, R3, RZ ;  /* 0x000000030d147210 */ /* 0x000fc60007f3e0ff */
[----:B------:R-:W2:Y:S04]  /*10380*/  LDL.LU R77, [R1+0x10] ;  /* 0x00001000014d7983 */ /* 0x000ea80000300800 */
[----:B------:R-:W-:Y:S04]  /*10390*/  STL [R1+0x3dc], R21 ;  /* 0x0003dc1501007387 */ /* 0x000fe80000100800 */
[----:B------:R-:W2:Y:S04]  /*103a0*/  LDL.LU R78, [R1+0xc] ;  /* 0x00000c00014e7983 */ /* 0x000ea80000300800 */
[----:B------:R0:W-:Y:S04]  /*103b0*/  STL [R1+0x418], R20 ;  /* 0x0004181401007387 */ /* 0x0001e80000100800 */
[----:B------:R-:W2:Y:S01]  /*103c0*/  LDL.LU R79, [R1+0x4] ;  /* 0x00000400014f7983 */ /* 0x000ea20000300800 */
[----:B------:R-:W-:Y:S01]  /*103d0*/  IMAD R12, R12, UR5, RZ ;  /* 0x000000050c0c7c24 */ /* 0x000fe2000f8e02ff */
[-C--:B------:R-:W-:Y:S01]  /*103e0*/  LEA.HI.X.SX32 R19, R19, R2.reuse, 0x1, P0 ;  /* 0x0000000213137211 */ /* 0x080fe200000f0eff */
[----:B------:R-:W-:Y:S01]  /*103f0*/  IMAD R11, R11, UR5, RZ ;  /* 0x000000050b0b7c24 */ /* 0x000fe2000f8e02ff */
[----:B------:R-:W-:-:S02]  /*10400*/  LEA.HI.X.SX32 R18, R18, R2, 0x1, P4 ;  /* 0x0000000212127211 */ /* 0x000fc400020f0eff */
[----:B0-----:R-:W-:Y:S01]  /*10410*/  IADD3 R20, P0, R12, R3, RZ ;  /* 0x000000030c147210 */ /* 0x001fe20007f1e0ff */
[----:B------:R-:W-:Y:S01]  /*10420*/  IMAD R10, R10, UR5, RZ ;  /* 0x000000050a0a7c24 */ /* 0x000fe2000f8e02ff */
[----:B------:R0:W-:Y:S01]  /*10430*/  STL [R1+0x3e4], R19 ;  /* 0x0003e41301007387 */ /* 0x0001e20000100800 */
[-C--:B------:R-:W-:Y:S01]  /*10440*/  LEA.HI.X.SX32 R17, R17, R2.reuse, 0x1, P6 ;  /* 0x0000000211117211 */ /* 0x080fe200030f0eff */
[----:B------:R-:W-:Y:S02]  /*10450*/  IMAD R9, R9, UR5, RZ ;  /* 0x0000000509097c24 */ /* 0x000fe4000f8e02ff */
[----:B------:R-:W-:Y:S01]  /*10460*/  STL [R1+0x420], R20 ;  /* 0x0004201401007387 */ /* 0x000fe20000100800 */
[----:B------:R-:W-:-:S03]  /*10470*/  LEA.HI.X.SX32 R16, R16, R2, 0x1, P5 ;  /* 0x0000000210107211 */ /* 0x000fc600028f0eff */
[----:B------:R1:W-:Y:S01]  /*10480*/  STL [R1+0x3ec], R18 ;  /* 0x0003ec1201007387 */ /* 0x0003e20000100800 */
[----:B0-----:R-:W-:Y:S01]  /*10490*/  IADD3 R19, P4, R11, R3, RZ ;  /* 0x000000030b137210 */ /* 0x001fe20007f9e0ff */
[----:B------:R-:W-:Y:S01]  /*104a0*/  IMAD R8, R8, UR5, RZ ;  /* 0x0000000508087c24 */ /* 0x000fe2000f8e02ff */
[----:B------:R-:W-:-:S03]  /*104b0*/  LEA.HI.X.SX32 R15, R15, R2, 0x1, P3 ;  /* 0x000000020f0f7211 */ /* 0x000fc600018f0eff */
[----:B------:R-:W-:Y:S01]  /*104c0*/  STL [R1+0x428], R19 ;  /* 0x0004281301007387 */ /* 0x000fe20000100800 */
[----:B-1----:R-:W-:-:S03]  /*104d0*/  IADD3 R18, P6, R10, R3, RZ ;  /* 0x000000030a127210 */ /* 0x002fc60007fde0ff */
[----:B------:R0:W-:Y:S01]  /*104e0*/  STL [R1+0x3f4], R17 ;  /* 0x0003f41101007387 */ /* 0x0001e20000100800 */
[----:B------:R-:W-:-:S03]  /*104f0*/  IMAD R7, R7, UR5, RZ ;  /* 0x0000000507077c24 */ /* 0x000fc6000f8e02ff */
        /* <DEDUP_REMOVED lines=23> */
[----:B0-----:R-:W-:Y:S02]  /*10670*/  IADD3 R13, P0, R5, R3, RZ ;  /* 0x00000003050d7210 */ /* 0x001fe40007f1e0ff */
[----:B------:R-:W-:-:S03]  /*10680*/  LEA.HI.X.SX32 R9, R9, R2, 0x1, P5 ;  /* 0x0000000209097211 */ /* 0x000fc600028f0eff */
[----:B------:R-:W-:Y:S01]  /*10690*/  STL [R1+0x458], R13 ;  /* 0x0004580d01007387 */ /* 0x000fe20000100800 */
[----:B-1----:R-:W-:-:S03]  /*106a0*/  IADD3 R12, P4, R4, R3, RZ ;  /* 0x00000003040c7210 */ /* 0x002fc60007f9e0ff */
[----:B------:R0:W-:Y:S01]  /*106b0*/  STL [R1+0x424], R11 ;  /* 0x0004240b01007387 */ /* 0x0001e20000100800 */
[----:B------:R-:W-:-:S03]  /*106c0*/  LEA.HI.X.SX32 R8, R8, R2, 0x1, P3 ;  /* 0x0000000208087211 */ /* 0x000fc600018f0eff */
[----:B------:R-:W-:Y:S04]  /*106d0*/  STL [R1+0x460], R12 ;  /* 0x0004600c01007387 */ /* 0x000fe80000100800 */
[----:B------:R2:W-:Y:S01]  /*106e0*/  STL [R1+0x42c], R10 ;  /* 0x00042c0a01007387 */ /* 0x0005e20000100800 */
[----:B0-----:R-:W-:Y:S02]  /*106f0*/  IADD3 R11, P6, R84, R3, RZ ;  /* 0x00000003540b7210 */ /* 0x001fe40007fde0ff */
[----:B------:R-:W-:-:S03]  /*10700*/  LEA.HI.X.SX32 R7, R7, R2, 0x1, P2 ;  /* 0x0000000207077211 */ /* 0x000fc600010f0eff */
[----:B------:R-:W-:Y:S04]  /*10710*/  STL [R1+0x468], R11 ;  /* 0x0004680b01007387 */ /* 0x000fe80000100800 */
[----:B------:R0:W-:Y:S01]  /*10720*/  STL [R1+0x434], R9 ;  /* 0x0004340901007387 */ /* 0x0001e20000100800 */
[-C--:B------:R-:W-:Y:S02]  /*10730*/  LEA.HI.X.SX32 R6, R6, R2.reuse, 0x1, P1 ;  /* 0x0000000206067211 */ /* 0x080fe400008f0eff */
[-C--:B------:R-:W-:Y:S02]  /*10740*/  LEA.HI.X.SX32 R5, R5, R2.reuse, 0x1, P0 ;  /* 0x0000000205057211 */ /* 0x080fe400000f0eff */
[----:B------:R-:W-:Y:S01]  /*10750*/  LEA.HI.X.SX32 R4, R4, R2, 0x1, P4 ;  /* 0x0000000204047211 */ /* 0x000fe200020f0eff */
[----:B----4-:R-:W-:-:S02]  /*10760*/  IMAD R85, R85, UR5, RZ ;  /* 0x0000000555557c24 */ /* 0x010fc4000f8e02ff */
[----:B---3--:R-:W-:Y:S02]  /*10770*/  IMAD R86, R86, UR5, RZ ;  /* 0x0000000556567c24 */ /* 0x008fe4000f8e02ff */
        /* <DEDUP_REMOVED lines=17> */
[----:B------:R-:W-:Y:S01]  /*10890*/  IMAD R104, R104, UR5, RZ ;  /* 0x0000000568687c24 */ /* 0x000fe2000f8e02ff */
[----:B--2---:R-:W-:-:S05]  /*108a0*/  IADD3 R10, P5, R74, R3, RZ ;  /* 0x000000034a0a7210 */ /* 0x004fca0007fbe0ff */
[----:B------:R-:W-:Y:S04]  /*108b0*/  STL [R1+0x470], R10 ;  /* 0x0004700a01007387 */ /* 0x000fe80000100800 */
[----:B------:R1:W-:Y:S01]  /*108c0*/  STL [R1+0x43c], R8 ;  /* 0x00043c0801007387 */ /* 0x0003e20000100800 */
[----:B0-----:R-:W-:-:S05]  /*108d0*/  IADD3 R9, P3, R75, R3, RZ ;  /* 0x000000034b097210 */ /* 0x001fca0007f7e0ff */
[----:B------:R-:W-:Y:S01]  /*108e0*/  STL [R1+0x478], R9 ;  /* 0x0004780901007387 */ /* 0x000fe20000100800 */
[----:B-1----:R-:W-:-:S03]  /*108f0*/  IADD3 R8, P2, R76, R3, RZ ;  /* 0x000000034c087210 */ /* 0x002fc60007f5e0ff */
[----:B------:R0:W-:Y:S04]  /*10900*/  STL [R1+0x444], R7 ;  /* 0x0004440701007387 */ /* 0x0001e80000100800 */
[----:B------:R-:W-:Y:S04]  /*10910*/  STL [R1+0x480], R8 ;  /* 0x0004800801007387 */ /* 0x000fe80000100800 */
[----:B------:R1:W-:Y:S01]  /*10920*/  STL [R1+0x44c], R6 ;  /* 0x00044c0601007387 */ /* 0x0003e20000100800 */
[----:B0-----:R-:W-:-:S05]  /*10930*/  IADD3 R7, P1, R77, R3, RZ ;  /* 0x000000034d077210 */ /* 0x001fca0007f3e0ff */
[----:B------:R-:W-:Y:S01]  /*10940*/  STL [R1+0x488], R7 ;  /* 0x0004880701007387 */ /* 0x000fe20000100800 */
[----:B-1----:R-:W-:-:S03]  /*10950*/  IADD3 R6, P0, R78, R3, RZ ;  /* 0x000000034e067210 */ /* 0x002fc60007f1e0ff */
[----:B------:R0:W-:Y:S04]  /*10960*/  STL [R1+0x454], R5 ;  /* 0x0004540501007387 */ /* 0x0001e80000100800 */
[----:B------:R1:W-:Y:S04]  /*10970*/  STL [R1+0x490], R6 ;  /* 0x0004900601007387 */ /* 0x0003e80000100800 */
[----:B------:R2:W-:Y:S01]  /*10980*/  STL [R1+0x45c], R4 ;  /* 0x00045c0401007387 */ /* 0x0005e20000100800 */
[----:B0-----:R-:W-:Y:S02]  /*10990*/  IADD3 R5, P4, R79, R3, RZ ;  /* 0x000000034f057210 */ /* 0x001fe40007f9e0ff */
[----:B-1----:R-:W-:-:S03]  /*109a0*/  LEA.HI.X.SX32 R6, R84, R2, 0x1, P6 ;  /* 0x0000000254067211 */ /* 0x002fc600030f0eff */
[----:B------:R0:W-:Y:S01]  /*109b0*/  STL [R1+0x498], R5 ;  /* 0x0004980501007387 */ /* 0x0001e20000100800 */
[----:B--2---:R-:W-:-:S03]  /*109c0*/  IADD3 R4, P6, R0, R3, RZ ;  /* 0x0000000300047210 */ /* 0x004fc60007fde0ff */
[----:B------:R1:W-:Y:S04]  /*109d0*/  STL [R1+0x464], R6 ;  /* 0x0004640601007387 */ /* 0x0003e80000100800 */
[----:B------:R2:W-:Y:S01]  /*109e0*/  STL [R1+0x4a0], R4 ;  /* 0x0004a00401007387 */ /* 0x0005e20000100800 */
[----:B0-----:R-:W-:Y:S02]  /*109f0*/  LEA.HI.X.SX32 R5, R74, R2, 0x1, P5 ;  /* 0x000000024a057211 */ /* 0x001fe400028f0eff */
[----:B-1----:R-:W-:-:S03]  /*10a00*/  IADD3 R6, P5, R85, R3, RZ ;  /* 0x0000000355067210 */ /* 0x002fc60007fbe0ff */
[----:B------:R0:W-:Y:S01]  /*10a10*/  STL [R1+0x46c], R5 ;  /* 0x00046c0501007387 */ /* 0x0001e20000100800 */
[----:B--2---:R-:W-:-:S03]  /*10a20*/  LEA.HI.X.SX32 R4, R75, R2, 0x1, P3 ;  /* 0x000000024b047211 */ /* 0x004fc600018f0eff */
        /* <DEDUP_REMOVED lines=18> */
[----:B------:R1:W-:Y:S01]  /*10b50*/  STL [R1+0x494], R6 ;  /* 0x0004940601007387 */ /* 0x0003e20000100800 */
[----:B0-----:R-:W-:-:S03]  /*10b60*/  LEA.HI.X.SX32 R5, R0, R2, 0x1, P6 ;  /* 0x0000000200057211 */ /* 0x001fc600030f0eff */
[----:B------:R-:W2:Y:S04]  /*10b70*/  LDL.LU R0, [R1+0xe30] ;  /* 0x000e300001007983 */ /* 0x000ea80000300800 */
[----:B------:R0:W-:Y:S01]  /*10b80*/  STL [R1+0x4d0], R4 ;  /* 0x0004d00401007387 */ /* 0x0001e20000100800 */
[----:B-1----:R-:W-:-:S03]  /*10b90*/  LEA.HI.X.SX32 R6, R85, R2, 0x1, P5 ;  /* 0x0000000255067211 */ /* 0x002fc600028f0eff */
[----:B------:R1:W-:Y:S01]  /*10ba0*/  STL [R1+0x49c], R5 ;  /* 0x00049c0501007387 */ /* 0x0003e20000100800 */
[-C--:B0-----:R-:W-:Y:S02]  /*10bb0*/  IADD3 R4, P6, R91, R3.reuse, RZ ;  /* 0x000000035b047210 */ /* 0x081fe40007fde0ff */
[----:B-1----:R-:W-:-:S03]  /*10bc0*/  IADD3 R5, P5, R92, R3, RZ ;  /* 0x000000035c057210 */ /* 0x002fc60007fbe0ff */
[----:B------:R0:W-:Y:S04]  /*10bd0*/  STL [R1+0x4d8], R4 ;  /* 0x0004d80401007387 */ /* 0x0001e80000100800 */
[----:B------:R1:W-:Y:S01]  /*10be0*/  STL [R1+0x4a4], R6 ;  /* 0x0004a40601007387 */ /* 0x0003e20000100800 */
[----:B0-----:R-:W-:-:S03]  /*10bf0*/  LEA.HI.X.SX32 R4, R86, R2, 0x1, P3 ;  /* 0x0000000256047211 */ /* 0x001fc600018f0eff */
[----:B------:R0:W-:Y:S01]  /*10c00*/  STL [R1+0x4e0], R5 ;  /* 0x0004e00501007387 */ /* 0x0001e20000100800 */
[----:B-1----:R-:W-:-:S03]  /*10c10*/  IADD3 R6, P3, R93, R3, RZ ;  /* 0x000000035d067210 */ /* 0x002fc60007f7e0ff */
[----:B------:R1:W-:Y:S01]  /*10c20*/  STL [R1+0x4ac], R4 ;  /* 0x0004ac0401007387 */ /* 0x0003e20000100800 */
[----:B0-----:R-:W-:-:S03]  /*10c30*/  LEA.HI.X.SX32 R5, R87, R2, 0x1, P2 ;  /* 0x0000000257057211 */ /* 0x001fc600010f0eff */
[----:B------:R0:W-:Y:S01]  /*10c40*/  STL [R1+0x4e8], R6 ;  /* 0x0004e80601007387 */ /* 0x0001e20000100800 */
[----:B-1----:R-:W-:-:S03]  /*10c50*/  IADD3 R4, P2, R94, R3, RZ ;  /* 0x000000035e047210 */ /* 0x002fc60007f5e0ff */
[----:B------:R1:W-:Y:S04]  /*10c60*/  STL [R1+0x4b4], R5 ;  /* 0x0004b40501007387 */ /* 0x0003e80000100800 */
[----:B------:R3:W-:Y:S01]  /*10c70*/  STL [R1+0x4f0], R4 ;  /* 0x0004f00401007387 */ /* 0x0007e20000100800 */
[----:B0-----:R-:W-:Y:S02]  /*10c80*/  LEA.HI.X.SX32 R6, R88, R2, 0x1, P1 ;  /* 0x0000000258067211 */ /* 0x001fe400008f0eff */
[----:B-1----:R-:W-:-:S03]  /*10c90*/  IADD3 R5, P1, R95, R3, RZ ;  /* 0x000000035f057210 */ /* 0x002fc60007f3e0ff */
[----:B------:R0:W-:Y:S01]  /*10ca0*/  STL [R1+0x4bc], R6 ;  /* 0x0004bc0601007387 */ /* 0x0001e20000100800 */
[----:B---3--:R-:W-:-:S03]  /*10cb0*/  LEA.HI.X.SX32 R4, R89, R2, 0x1, P0 ;  /* 0x0000000259047211 */ /* 0x008fc600000f0eff */
[----:B------:R1:W-:Y:S04]  /*10cc0*/  STL [R1+0x4f8], R5 ;  /* 0x0004f80501007387 */ /* 0x0003e80000100800 */
[----:B------:R3:W-:Y:S01]  /*10cd0*/  STL [R1+0x4c4], R4 ;  /* 0x0004c40401007387 */ /* 0x0007e20000100800 */
[----:B0-----:R-:W-:Y:S02]  /*10ce0*/  IADD3 R6, P0, R96, R3, RZ ;  /* 0x0000000360067210 */ /* 0x001fe40007f1e0ff */
[----:B-1----:R-:W-:-:S03]  /*10cf0*/  LEA.HI.X.SX32 R5, R90, R2, 0x1, P4 ;  /* 0x000000025a057211 */ /* 0x002fc600020f0eff */
[----:B------:R0:W-:Y:S01]  /*10d00*/  STL [R1+0x500], R6 ;  /* 0x0005000601007387 */ /* 0x0001e20000100800 */
[----:B---3--:R-:W-:-:S03]  /*10d10*/  IADD3 R4, P4, R97, R3, RZ ;  /* 0x0000000361047210 */ /* 0x008fc60007f9e0ff */
        /* <DEDUP_REMOVED lines=24> */
[----:B------:R1:W-:Y:S01]  /*10ea0*/  STL [R1+0x4fc], R5 ;  /* 0x0004fc0501007387 */ /* 0x0003e20000100800 */
[----:B------:R-:W-:-:S03]  /*10eb0*/  IMAD R105, R105, UR5, RZ ;  /* 0x0000000569697c24 */ /* 0x000fc6000f8e02ff */
[----:B------:R3:W-:Y:S01]  /*10ec0*/  STL [R1+0x538], R4 ;  /* 0x0005380401007387 */ /* 0x0007e20000100800 */
[----:B0-----:R-:W-:Y:S01]  /*10ed0*/  LEA.HI.X.SX32 R6, R97, R2, 0x1, P4 ;  /* 0x0000000261067211 */ /* 0x001fe200020f0eff */
[----:B------:R-:W-:Y:S01]  /*10ee0*/  IMAD R106, R106, UR5, RZ ;  /* 0x000000056a6a7c24 */ /* 0x000fe2000f8e02ff */
[----:B-1----:R-:W-:-:S03]  /*10ef0*/  IADD3 R5, P4, R104, R3, RZ ;  /* 0x0000000368057210 */ /* 0x002fc60007f9e0ff */
[----:B------:R0:W-:Y:S01]  /*10f00*/  STL [R1+0x504], R6 ;  /* 0x0005040601007387 */ /* 0x0001e20000100800 */
[----:B---3--:R-:W-:-:S03]  /*10f10*/  LEA.HI.X.SX32 R4, R98, R2, 0x1, P6 ;  /* 0x0000000262047211 */ /* 0x008fc600030f0eff */
[----:B------:R1:W-:Y:S01]  /*10f20*/  STL [R1+0x540], R5 ;  /* 0x0005400501007387 */ /* 0x0003e20000100800 */
[----:B------:R-:W-:-:S03]  /*10f30*/  IMAD R107, R107, UR5, RZ ;  /* 0x000000056b6b7c24 */ /* 0x000fc6000f8e02ff */
        /* <DEDUP_REMOVED lines=736> */
[-C--:B0-----:R-:W-:Y:S01]  /*13d40*/  IADD3 R6, P6, R80, R3.reuse, RZ ;  /* 0x0000000350067210 */ /* 0x081fe20007fde0ff */
[----:B------:R-:W0:Y:S01]  /*13d50*/  S2R R79, SR_TID.X ;  /* 0x00000000004f7919 */ /* 0x000e220000002100 */
[----:B-1----:R-:W-:Y:S02]  /*13d60*/  LEA.HI.X.SX32 R5, R247, R2, 0x1, P5 ;  /* 0x00000002f7057211 */ /* 0x002fe400028f0eff */
[----:B---3--:R-:W-:Y:S01]  /*13d70*/  IADD3 R4, P5, R82, R3, RZ ;  /* 0x0000000352047210 */ /* 0x008fe20007fbe0ff */
[----:B------:R1:W-:Y:S01]  /*13d80*/  STL [R1+0xdec], R6 ;  /* 0x000dec0601007387 */ /* 0x0003e20000100800 */
[----:B------:R-:W-:-:S03]  /*13d90*/  IMAD R83, R83, UR5, RZ ;  /* 0x0000000553537c24 */ /* 0x000fc6000f8e02ff */
[----:B------:R3:W-:Y:S01]  /*13da0*/  STL [R1+0xdc4], R5 ;  /* 0x000dc40501007387 */ /* 0x0007e20000100800 */
[----:B------:R-:W-:-:S03]  /*13db0*/  IMAD R125, R125, UR5, RZ ;  /* 0x000000057d7d7c24 */ /* 0x000fc6000f8e02ff */
[----:B------:R4:W-:Y:S01]  /*13dc0*/  STL [R1+0xdf8], R4 ;  /* 0x000df80401007387 */ /* 0x0009e20000100800 */
[----:B-1----:R-:W-:Y:S02]  /*13dd0*/  LEA.HI.X.SX32 R6, R248, R2, 0x1, P3 ;  /* 0x00000002f8067211 */ /* 0x002fe400018f0eff */
[----:B---3--:R-:W-:-:S03]  /*13de0*/  IADD3 R5, P3, R81, R3, RZ ;  /* 0x0000000351057210 */ /* 0x008fc60007f7e0ff */
[----:B------:R1:W-:Y:S01]  /*13df0*/  STL [R1+0xdcc], R6 ;  /* 0x000dcc0601007387 */ /* 0x0003e20000100800 */
[----:B----4-:R-:W-:-:S03]  /*13e00*/  LEA.HI.X.SX32 R4, R249, R2, 0x1, P2 ;  /* 0x00000002f9047211 */ /* 0x010fc600010f0eff */
[----:B------:R3:W-:Y:S04]  /*13e10*/  STL [R1+0xdf0], R5 ;  /* 0x000df00501007387 */ /* 0x0007e80000100800 */
[----:B------:R4:W-:Y:S01]  /*13e20*/  STL [R1+0xdd4], R4 ;  /* 0x000dd40401007387 */ /* 0x0009e20000100800 */
[----:B-1----:R-:W-:Y:S02]  /*13e30*/  IADD3 R6, P2, R83, R3, RZ ;  /* 0x0000000353067210 */ /* 0x002fe40007f5e0ff */
[----:B---3--:R-:W-:-:S03]  /*13e40*/  LEA.HI.X.SX32 R5, R250, R2, 0x1, P1 ;  /* 0x00000002fa057211 */ /* 0x008fc600008f0eff */
[----:B------:R-:W-:Y:S01]  /*13e50*/  STL [R1+0xdf4], R6 ;  /* 0x000df40601007387 */ /* 0x000fe20000100800 */
[----:B----4-:R-:W-:Y:S02]  /*13e60*/  IADD3 R4, P1, R125, R3, RZ ;  /* 0x000000037d047210 */ /* 0x010fe40007f3e0ff */
[-C--:B------:R-:W-:Y:S01]  /*13e70*/  LEA.HI.X.SX32 R3, R251, R2.reuse, 0x1, P0 ;  /* 0x00000002fb037211 */ /* 0x080fe200000f0eff */
[----:B------:R-:W-:Y:S04]  /*13e80*/  STL [R1+0xddc], R5 ;  /* 0x000ddc0501007387 */ /* 0x000fe80000100800 */
[----:B------:R1:W-:Y:S04]  /*13e90*/  STL [R1+0x9f8], R4 ;  /* 0x0009f80401007387 */ /* 0x0003e80000100800 */
[----:B------:R3:W-:Y:S01]  /*13ea0*/  STL [R1+0x9e4], R3 ;  /* 0x0009e40301007387 */ /* 0x0007e20000100800 */
[----:B-1----:R-:W-:-:S02]  /*13eb0*/  LEA.HI.X.SX32 R4, R252, R2, 0x1, P4 ;  /* 0x00000002fc047211 */ /* 0x002fc400020f0eff */
[----:B---3--:R-:W-:-:S03]  /*13ec0*/  LEA.HI.X.SX32 R3, R80, R2, 0x1, P6 ;  /* 0x0000000250037211 */ /* 0x008fc600030f0eff */
[----:B------:R1:W-:Y:S01]  /*13ed0*/  STL [R1+0x9e8], R4 ;  /* 0x0009e80401007387 */ /* 0x0003e20000100800 */
[----:B------:R-:W-:-:S03]  /*13ee0*/  LEA.HI.X.SX32 R5, R82, R2, 0x1, P5 ;  /* 0x0000000252057211 */ /* 0x000fc600028f0eff */
[----:B------:R3:W-:Y:S01]  /*13ef0*/  STL [R1+0x9ec], R3 ;  /* 0x0009ec0301007387 */ /* 0x0007e20000100800 */
[----:B--2---:R-:W-:Y:S02]  /*13f00*/  IADD3 R17, P0, R0, UR6, RZ ;  /* 0x0000000600117c10 */ /* 0x004fe4000ff1e0ff */
[-C--:B-1----:R-:W-:Y:S01]  /*13f10*/  LEA.HI.X.SX32 R4, R81, R2.reuse, 0x1, P3 ;  /* 0x0000000251047211 */ /* 0x082fe200018f0eff */
[----:B------:R-:W-:Y:S01]  /*13f20*/  STL [R1+0x9fc], R5 ;  /* 0x0009fc0501007387 */ /* 0x000fe20000100800 */
[----:B---3--:R-:W-:-:S03]  /*13f30*/  LEA.HI.X.SX32 R3, R83, R2, 0x1, P2 ;  /* 0x0000000253037211 */ /* 0x008fc600010f0eff */
[----:B------:R-:W-:Y:S01]  /*13f40*/  STL [R1+0x9f0], R4 ;  /* 0x0009f00401007387 */ /* 0x000fe20000100800 */
[----:B------:R-:W-:-:S03]  /*13f50*/  LEA.HI.X.SX32 R2, R125, R2, 0x1, P1 ;  /* 0x000000027d027211 */ /* 0x000fc600008f0eff */
[----:B------:R0:W-:Y:S01]  /*13f60*/  STL [R1+0x9f4], R3 ;  /* 0x0009f40301007387 */ /* 0x0001e20000100800 */
[----:B------:R-:W-:-:S03]  /*13f70*/  LEA.HI.X.SX32 R16, R0, UR7, 0x1, P0 ;  /* 0x0000000700107c11 */ /* 0x000fc600080f0eff */
[----:B------:R1:W5:Y:S01]  /*13f80*/  LDL.LU R0, [R1+0xe2c] ;  /* 0x000e2c0001007983 */ /* 0x0003620000300800 */
[----:B0-----:R-:W-:-:S03]  /*13f90*/  IMAD.SHL.U32 R3, R79, 0x10, RZ ;  /* 0x000000104f037824 */ /* 0x001fc600078e00ff */
[----:B------:R0:W-:Y:S04]  /*13fa0*/  STL [R1+0x5e8], R2 ;  /* 0x0005e80201007387 */ /* 0x0001e80000100800 */
[----:B------:R2:W-:Y:S04]  /*13fb0*/  STL [R1+0xe24], R3 ;  /* 0x000e240301007387 */ /* 0x0005e80000100800 */
[----:B------:R-:W-:Y:S01]  /*13fc0*/  STL [R1+0x200], RZ ;  /* 0x000200ff01007387 */ /* 0x000fe20000100800 */
[----:B0-----:R-:W0:Y:S03]  /*13fd0*/  LDC R2, c[0x0][0x238] ;  /* 0x00008e00ff027b82 */ /* 0x001e260000000800 */
[----:B------:R-:W-:Y:S04]  /*13fe0*/  STL [R1], RZ ;  /* 0x000000ff01007387 */ /* 0x000fe80000100800 */
[----:B------:R-:W-:Y:S04]  /*13ff0*/  STL [R1+0x4], RZ ;  /* 0x000004ff01007387 */ /* 0x000fe80000100800 */
        /* <DEDUP_REMOVED lines=125> */
[----:B------:R-:W-:Y:S01]  /*147d0*/  STL [R1+0x1fc], RZ ;  /* 0x0001fcff01007387 */ /* 0x000fe20000100800 */
[----:B------:R-:W-:Y:S01]  /*147e0*/  UIADD3 UR6, UR8, 0x8000, URZ ;  /* 0x0000800008067890 */ /* 0x000fe2000fffe03f */
[----:B------:R-:W-:-:S02]  /*147f0*/  LOP3.LUT R209, R79, 0x7f, RZ, 0xc0, !PT ;  /* 0x0000007f4fd17812 */ /* 0x000fc400078ec0ff */
[----:B------:R-:W-:Y:S02]  /*14800*/  CS2R R24, SRZ ;  /* 0x0000000000187805 */ /* 0x000fe4000001ff00 */
[----:B------:R-:W-:Y:S02]  /*14810*/  CS2R R26, SRZ ;  /* 0x00000000001a7805 */ /* 0x000fe4000001ff00 */
[----:B------:R-:W-:Y:S02]  /*14820*/  CS2R R28, SRZ ;  /* 0x00000000001c7805 */ /* 0x000fe4000001ff00 */
[----:B------:R-:W-:Y:S02]  /*14830*/  CS2R R30, SRZ ;  /* 0x00000000001e7805 */ /* 0x000fe4000001ff00 */
[----:B------:R-:W-:Y:S02]  /*14840*/  CS2R R32, SRZ ;  /* 0x0000000000207805 */ /* 0x000fe4000001ff00 */
[----:B------:R-:W-:-:S02]  /*14850*/  CS2R R34, SRZ ;  /* 0x0000000000227805 */ /* 0x000fc4000001ff00 */
        /* <DEDUP_REMOVED lines=31> */
[----:B------:R-:W-:Y:S01]  /*14a50*/  CS2R R98, SRZ ;  /* 0x0000000000627805 */ /* 0x000fe2000001ff00 */
[----:B------:R-:W-:Y:S01]  /*14a60*/  USHF.R.U32.HI UR14, URZ, 0x4, UR8 ;  /* 0x000000043f0e7899 */ /* 0x000fe20008011608 */
[----:B------:R-:W-:Y:S01]  /*14a70*/  UMOV UR4, URZ ;  /* 0x0000003f00047c82 */ /* 0x000fe20008000000 */
[----:B------:R-:W-:Y:S01]  /*14a80*/  UMOV UR5, URZ ;  /* 0x0000003f00057c82 */ /* 0x000fe20008000000 */
[----:B------:R-:W-:Y:S02]  /*14a90*/  USHF.L.U32 UR9, UR9, 0x7, URZ ;  /* 0x0000000709097899 */ /* 0x000fe4000800063f */
[----:B------:R-:W-:Y:S01]  /*14aa0*/  USHF.R.U32.HI UR6, URZ, 0x4, UR6 ;  /* 0x000000043f067899 */ /* 0x000fe20008011606 */
[----:B------:R-:W3:Y:S01]  /*14ab0*/  LDC R210, c[0x0][0x230] ;  /* 0x00008c00ffd27b82 */ /* 0x000ee20000000800 */
[----:B--2---:R-:W-:Y:S01]  /*14ac0*/  LOP3.LUT R3, R3, 0x70, RZ, 0xc0, !PT ;  /* 0x0000007003037812 */ /* 0x004fe200078ec0ff */
[C---:B0-----:R-:W-:Y:S01]  /*14ad0*/  IMAD R4, R2.reuse, 0x7f, RZ ;  /* 0x0000007f02047824 */ /* 0x041fe200078e02ff */
[----:B------:R-:W-:Y:S01]  /*14ae0*/  USGXT.U32 UR14, UR14, 0xe ;  /* 0x0000000e0e0e789a */ /* 0x000fe20008000000 */
[C---:B------:R-:W-:Y:S01]  /*14af0*/  IMAD R5, R2.reuse, 0x7e, RZ ;  /* 0x0000007e02057824 */ /* 0x040fe200078e02ff */
[----:B------:R-:W-:Y:S01]  /*14b00*/  USGXT.U32 UR12, UR6, 0xe ;  /* 0x0000000e060c789a */ /* 0x000fe20008000000 */
[----:B------:R-:W-:Y:S01]  /*14b10*/  IMAD R3, R209, 0x80, R3 ;  /* 0x00000080d1037824 */ /* 0x000fe200078e0203 */
[----:B------:R-:W-:Y:S01]  /*14b20*/  UIADD3 UR6, UP1, UR14, 0x2, URZ ;  /* 0x000000020e067890 */ /* 0x000fe2000ff3e03f */
[C---:B------:R-:W-:Y:S01]  /*14b30*/  IMAD R6, R2.reuse, 0x7d, RZ ;  /* 0x0000007d02067824 */ /* 0x040fe200078e02ff */
[-C--:B------:R-:W-:Y:S01]  /*14b40*/  IADD3 R209, P4, R5, R17.reuse, RZ ;  /* 0x0000001105d17210 */ /* 0x080fe20007f9e0ff */
[C---:B------:R-:W-:Y:S01]  /*14b50*/  IMAD R7, R2.reuse, 0x7c, RZ ;  /* 0x0000007c02077824 */ /* 0x040fe200078e02ff */
[----:B------:R-:W-:Y:S01]  /*14b60*/  STL [R1+0xe00], R3 ;  /* 0x000e000301007387 */ /* 0x000fe20000100800 */
[C---:B------:R-:W-:Y:S01]  /*14b70*/  IMAD R8, R2.reuse, 0x7b, RZ ;  /* 0x0000007b02087824 */ /* 0x040fe200078e02ff */
[----:B------:R-:W-:Y:S01]  /*14b80*/  UIADD3 UR10, UP0, UR12, 0x2, URZ ;  /* 0x000000020c0a7890 */ /* 0x000fe2000ff1e03f */
[C---:B------:R-:W-:Y:S01]  /*14b90*/  IMAD R9, R2.reuse, 0x7a, RZ ;  /* 0x0000007a02097824 */ /* 0x040fe200078e02ff */
[-C--:B------:R-:W-:Y:S01]  /*14ba0*/  IADD3 R211, P6, R7, R17.reuse, RZ ;  /* 0x0000001107d37210 */ /* 0x080fe20007fde0ff */
[C---:B------:R-:W-:Y:S01]  /*14bb0*/  IMAD R10, R2.reuse, 0x79, RZ ;  /* 0x00000079020a7824 */ /* 0x040fe200078e02ff */
[----:B------:R-:W-:Y:S01]  /*14bc0*/  UIADD3.X UR7, UR5, 0x40000040, URZ, UP1, !UPT ;  /* 0x4000004005077890 */ /* 0x000fe20008ffe43f */
[C---:B------:R-:W-:Y:S01]  /*14bd0*/  IMAD R11, R2.reuse, 0x78, RZ ;  /* 0x00000078020b7824 */ /* 0x040fe200078e02ff */
[----:B------:R-:W-:Y:S01]  /*14be0*/  UIADD3.X UR5, UR4, 0x40000040, URZ, UP0, !UPT ;  /* 0x4000004004057890 */ /* 0x000fe200087fe43f */
[C---:B------:R-:W-:Y:S01]  /*14bf0*/  IMAD R12, R2.reuse, 0x77, RZ ;  /* 0x00000077020c7824 */ /* 0x040fe200078e02ff */
[----:B------:R-:W-:Y:S01]  /*14c00*/  USHF.R.S32.HI UR11, URZ, 0x1f, UR9 ;  /* 0x0000001f3f0b7899 */ /* 0x000fe20008011409 */
[----:B------:R-:W-:Y:S01]  /*14c10*/  IMAD R13, R2, 0x76, RZ ;  /* 0x00000076020d7824 */ /* 0x000fe200078e02ff */
[----:B------:R-:W-:Y:S01]  /*14c20*/  UMOV UR4, UR10 ;  /* 0x0000000a00047c82 */ /* 0x000fe20008000000 */
[----:B---3--:R-:W-:Y:S01]  /*14c30*/  VIADD R210, R210, 0x7f ;  /* 0x0000007fd2d27836 */ /* 0x008fe20000000000 */
[----:B------:R-:W-:Y:S01]  /*14c40*/  UIADD3.64 UR26, UR6, 0x2, URZ ;  /* 0x00000002061a7897 */ /* 0x000fe2000fffe03f */
[C---:B------:R-:W-:Y:S01]  /*14c50*/  IMAD R14, R2.reuse, 0x75, RZ ;  /* 0x00000075020e7824 */ /* 0x040fe200078e02ff */
[----:B------:R-:W-:Y:S01]  /*14c60*/  UIADD3.64 UR22, UR6, 0x4, URZ ;  /* 0x0000000406167897 */ /* 0x000fe2000fffe03f */
[C---:B------:R-:W-:Y:S01]  /*14c70*/  IMAD R15, R2.reuse, 0x74, RZ ;  /* 0x00000074020f7824 */ /* 0x040fe200078e02ff */
[----:B------:R-:W-:Y:S01]  /*14c80*/  SHF.R.S32.HI R202, RZ, 0x1f, R210 ;  /* 0x0000001fffca7819 */ /* 0x000fe200000114d2 */
[C---:B------:R-:W-:Y:S01]  /*14c90*/  IMAD R18, R2.reuse, 0x73, RZ ;  /* 0x0000007302127824 */ /* 0x040fe200078e02ff */
[----:B------:R-:W-:Y:S01]  /*14ca0*/  UIADD3.64 UR24, UR4, 0x2, URZ ;  /* 0x0000000204187897 */ /* 0x000fe2000fffe03f */
[----:B------:R-:W-:Y:S01]  /*14cb0*/  IMAD R19, R2, 0x72, RZ ;  /* 0x0000007202137824 */ /* 0x000fe200078e02ff */
[----:B------:R-:W-:Y:S01]  /*14cc0*/  LEA.HI R210, R202, R210, RZ, 0x7 ;  /* 0x000000d2cad27211 */ /* 0x000fe200078f38ff */
[C---:B------:R-:W-:Y:S01]  /*14cd0*/  IMAD R20, R2.reuse, 0x71, RZ ;  /* 0x0000007102147824 */ /* 0x040fe200078e02ff */
[----:B------:R-:W-:Y:S01]  /*14ce0*/  UIADD3.64 UR20, UR4, 0x4, URZ ;  /* 0x0000000404147897 */ /* 0x000fe2000fffe03f */
[C---:B------:R-:W-:Y:S01]  /*14cf0*/  IMAD R21, R2.reuse, 0x70, RZ ;  /* 0x0000007002157824 */ /* 0x040fe200078e02ff */
[----:B------:R-:W-:Y:S01]  /*14d00*/  SHF.R.S32.HI R210, RZ, 0x7, R210 ;  /* 0x00000007ffd27819 */ /* 0x000fe200000114d2 */
[----:B------:R-:W-:Y:S01]  /*14d10*/  IMAD R22, R2, 0x6f, RZ ;  /* 0x0000006f02167824 */ /* 0x000fe200078e02ff */
[-C--:B------:R-:W-:Y:S01]  /*14d20*/  IADD3 R210, P3, R4, R17.reuse, RZ ;  /* 0x0000001104d27210 */ /* 0x080fe20007f7e0ff */
[C---:B------:R-:W-:Y:S01]  /*14d30*/  IMAD R23, R2.reuse, 0x6e, RZ ;  /* 0x0000006e02177824 */ /* 0x040fe200078e02ff */
[----:B------:R-:W-:Y:S01]  /*14d40*/  UIADD3.64 UR28, UR4, 0x1fe, URZ ;  /* 0x000001fe041c7897 */ /* 0x000fe2000fffe03f */
[C---:B------:R-:W-:Y:S01]  /*14d50*/  IMAD R100, R2.reuse, 0x6d, RZ ;  /* 0x0000006d02647824 */ /* 0x040fe200078e02ff */
[----:B------:R-:W-:Y:S01]  /*14d60*/  UIADD3.64 UR32, UR4, 0x200, URZ ;  /* 0x0000020004207897 */ /* 0x000fe2000fffe03f */
[----:B------:R0:W-:Y:S01]  /*14d70*/  STL [R1+0x5f0], R210 ;  /* 0x0005f0d201007387 */ /* 0x0001e20000100800 */
[C---:B------:R-:W-:Y:S01]  /*14d80*/  IMAD R101, R2.reuse, 0x6c, RZ ;  /* 0x0000006c02657824 */ /* 0x040fe200078e02ff */
[----:B------:R-:W-:Y:S01]  /*14d90*/  UIADD3.64 UR36, UR4, 0x202, URZ ;  /* 0x0000020204247897 */ /* 0x000fe2000fffe03f */
[C---:B------:R-:W-:Y:S01]  /*14da0*/  IMAD R102, R2.reuse, 0x6b, RZ ;  /* 0x0000006b02667824 */ /* 0x040fe200078e02ff */
[----:B------:R2:W-:Y:S01]  /*14db0*/  STL [R1+0x5f8], R209 ;  /* 0x0005f8d101007387 */ /* 0x0005e20000100800 */
[C---:B------:R-:W-:Y:S01]  /*14dc0*/  IMAD R103, R2.reuse, 0x6a, RZ ;  /* 0x0000006a02677824 */ /* 0x040fe200078e02ff */
[----:B------:R-:W-:Y:S01]  /*14dd0*/  UIADD3.64 UR40, UR4, 0x204, URZ ;  /* 0x0000020404287897 */ /* 0x000fe2000fffe03f */
[C---:B------:R-:W-:Y:S01]  /*14de0*/  IMAD R104, R2.reuse, 0x69, RZ ;  /* 0x0000006902687824 */ /* 0x040fe200078e02ff */
[----:B------:R-:W-:Y:S01]  /*14df0*/  UMOV UR15, 0x40000040 ;  /* 0x40000040000f7882 */ /* 0x000fe20000000000 */
[----:B------:R-:W-:Y:S01]  /*14e00*/  IMAD R105, R2, 0x68, RZ ;  /* 0x0000006802697824 */ /* 0x000fe200078e02ff */
[----:B0-----:R-:W-:Y:S01]  /*14e10*/  IADD3 R210, P5, R6, R17, RZ ;  /* 0x0000001106d27210 */ /* 0x001fe20007fbe0ff */
[----:B------:R-:W-:-:S02]  /*14e20*/  IMAD R106, R2, 0x67, RZ ;  /* 0x00000067026a7824 */ /* 0x000fc400078e02ff */
[----:B------:R-:W-:Y:S01]  /*14e30*/  IMAD R107, R2, 0x66, RZ ;  /* 0x00000066026b7824 */ /* 0x000fe200078e02ff */
[-C--:B--2---:R-:W-:Y:S01]  /*14e40*/  IADD3 R209, P0, R8, R17.reuse, RZ ;  /* 0x0000001108d17210 */ /* 0x084fe20007f1e0ff */
[----:B------:R0:W-:Y:S01]  /*14e50*/  STL [R1+0x600], R210 ;  /* 0x000600d201007387 */ /* 0x0001e20000100800 */
[C---:B------:R-:W-:Y:S02]  /*14e60*/  IMAD R108, R2.reuse, 0x65, RZ ;  /* 0x00000065026c7824 */ /* 0x040fe400078e02ff */
[C---:B------:R-:W-:Y:S01]  /*14e70*/  IMAD R109, R2.reuse, 0x64, RZ ;  /* 0x00000064026d7824 */ /* 0x040fe200078e02ff */
[----:B------:R2:W-:Y:S01]  /*14e80*/  STL [R1+0x608], R211 ;  /* 0x000608d301007387 */ /* 0x0005e20000100800 */
[C---:B------:R-:W-:Y:S02]  /*14e90*/  IMAD R110, R2.reuse, 0x63, RZ ;  /* 0x00000063026e7824 */ /* 0x040fe400078e02ff */
[C---:B------:R-:W-:Y:S01]  /*14ea0*/  IMAD R111, R2.reuse, 0x62, RZ ;  /* 0x00000062026f7824 */ /* 0x040fe200078e02ff */
[----:B------:R3:W-:Y:S01]  /*14eb0*/  STL [R1+0x610], R209 ;  /* 0x000610d101007387 */ /* 0x0007e20000100800 */
[C---:B------:R-:W-:Y:S01]  /*14ec0*/  IMAD R112, R2.reuse, 0x61, RZ ;  /* 0x0000006102707824 */ /* 0x040fe200078e02ff */
[----:B0-----:R-:W-:Y:S01]  /*14ed0*/  IADD3 R210, P1, R9, R17, RZ ;  /* 0x0000001109d27210 */ /* 0x001fe20007f3e0ff */
[----:B------:R-:W-:-:S02]  /*14ee0*/  IMAD R113, R2, 0x60, RZ ;  /* 0x0000006002717824 */ /* 0x000fc400078e02ff */
[----:B------:R-:W-:Y:S01]  /*14ef0*/  IMAD R114, R2, 0x5f, RZ ;  /* 0x0000005f02727824 */ /* 0x000fe200078e02ff */
[-C--:B--2---:R-:W-:Y:S01]  /*14f00*/  IADD3 R211, P2, R10, R17.reuse, RZ ;  /* 0x000000110ad37210 */ /* 0x084fe20007f5e0ff */
[----:B------:R0:W-:Y:S01]  /*14f10*/  STL [R1+0x618], R210 ;  /* 0x000618d201007387 */ /* 0x0001e20000100800 */
[----:B------:R-:W-:Y:S01]  /*14f20*/  IMAD R115, R2, 0x5e, RZ ;  /* 0x0000005e02737824 */ /* 0x000fe200078e02ff */
[-C--:B---3--:R-:W-:Y:S02]  /*14f30*/  LEA.HI.X.SX32 R209, R4, R16.reuse, 0x1, P3 ;  /* 0x0000001004d17211 */ /* 0x088fe400018f0eff */
[----:B------:R-:W-:Y:S01]  /*14f40*/  STL [R1+0x620], R211 ;  /* 0x000620d301007387 */ /* 0x000fe20000100800 */
[-C--:B------:R-:W-:Y:S01]  /*14f50*/  LEA.HI.X.SX32 R4, R5, R16.reuse, 0x1, P4 ;  /* 0x0000001005047211 */ /* 0x080fe200020f0eff */
[----:B------:R-:W-:Y:S01]  /*14f60*/  IMAD R116, R2, 0x5d, RZ ;  /* 0x0000005d02747824 */ /* 0x000fe200078e02ff */
[-C--:B------:R-:W-:Y:S01]  /*14f70*/  LEA.HI.X.SX32 R5, R6, R16.reuse, 0x1, P5 ;  /* 0x0000001006057211 */ /* 0x080fe200028f0eff */
[----:B------:R2:W-:Y:S01]  /*14f80*/  STL [R1+0x5ec], R209 ;  /* 0x0005ecd101007387 */ /* 0x0005e20000100800 */
[----:B------:R-:W-:Y:S01]  /*14f90*/  LEA.HI.X.SX32 R6, R7, R16, 0x1, P6 ;  /* 0x0000001007067211 */ /* 0x000fe200030f0eff */
[C---:B------:R-:W-:Y:S01]  /*14fa0*/  IMAD R117, R2.reuse, 0x5c, RZ ;  /* 0x0000005c02757824 */ /* 0x040fe200078e02ff */
[----:B0-----:R-:W-:Y:S01]  /*14fb0*/  IADD3 R210, P3, R11, R17, RZ ;  /* 0x000000110bd27210 */ /* 0x001fe20007f7e0ff */
[----:B------:R-:W-:-:S02]  /*14fc0*/  IMAD R118, R2, 0x5b, RZ ;  /* 0x0000005b02767824 */ /* 0x000fc400078e02ff */
[C---:B------:R-:W-:Y:S02]  /*14fd0*/  IMAD R119, R2.reuse, 0x5a, RZ ;  /* 0x0000005a02777824 */ /* 0x040fe400078e02ff */
[----:B------:R-:W-:Y:S01]  /*14fe0*/  STL [R1+0x628], R210 ;  /* 0x000628d201007387 */ /* 0x000fe20000100800 */
[----:B------:R-:W-:Y:S01]  /*14ff0*/  IMAD R120, R2, 0x59, RZ ;  /* 0x0000005902787824 */ /* 0x000fe200078e02ff */
[----:B--2---:R-:W-:Y:S01]  /*15000*/  IADD3 R209, P4, R12, R17, RZ ;  /* 0x000000110cd17210 */ /* 0x004fe20007f9e0ff */
[C---:B------:R-:W-:Y:S01]  /*15010*/  IMAD R121, R2.reuse, 0x58, RZ ;  /* 0x0000005802797824 */ /* 0x040fe200078e02ff */
[----:B------:R0:W-:Y:S01]  /*15020*/  STL [R1+0x5f4], R4 ;  /* 0x0005f40401007387 */ /* 0x0001e20000100800 */
[C---:B------:R-:W-:Y:S02]  /*15030*/  IMAD R122, R2.reuse, 0x57, RZ ;  /* 0x00000057027a7824 */ /* 0x040fe400078e02ff */
[C---:B------:R-:W-:Y:S01]  /*15040*/  IMAD R123, R2.reuse, 0x56, RZ ;  /* 0x00000056027b7824 */ /* 0x040fe200078e02ff */
[----:B------:R-:W-:Y:S01]  /*15050*/  STL [R1+0x630], R209 ;  /* 0x000630d101007387 */ /* 0x000fe20000100800 */
[----:B------:R-:W-:-:S02]  /*15060*/  IMAD R124, R2, 0x55, RZ ;  /* 0x00000055027c7824 */ /* 0x000fc400078e02ff */
[C---:B------:R-:W-:Y:S01]  /*15070*/  IMAD R125, R2.reuse, 0x54, RZ ;  /* 0x00000054027d7824 */ /* 0x040fe200078e02ff */
[----:B------:R2:W-:Y:S01]  /*15080*/  STL [R1+0x5fc], R5 ;  /* 0x0005fc0501007387 */ /* 0x0005e20000100800 */
[C---:B------:R-:W-:Y:S01]  /*15090*/  IMAD R126, R2.reuse, 0x53, RZ ;  /* 0x00000053027e7824 */ /* 0x040fe200078e02ff */
[-C--:B0-----:R-:W-:Y:S01]  /*150a0*/  IADD3 R4, P5, R13, R17.reuse, RZ ;  /* 0x000000110d047210 */ /* 0x081fe20007fbe0ff */
[C---:B------:R-:W-:Y:S02]  /*150b0*/  IMAD R127, R2.reuse, 0x52, RZ ;  /* 0x00000052027f7824 */ /* 0x040fe400078e02ff */
[C---:B------:R-:W-:Y:S02]  /*150c0*/  IMAD R128, R2.reuse, 0x51, RZ ;  /* 0x0000005102807824 */ /* 0x040fe400078e02ff */
[----:B------:R0:W-:Y:S01]  /*150d0*/  STL [R1+0x638], R4 ;  /* 0x0006380401007387 */ /* 0x0001e20000100800 */
[----:B------:R-:W-:Y:S01]  /*150e0*/  IMAD R129, R2, 0x50, RZ ;  /* 0x0000005002817824 */ /* 0x000fe200078e02ff */
[----:B--2---:R-:W-:-:S02]  /*150f0*/  IADD3 R5, P6, R14, R17, RZ ;  /* 0x000000110e057210 */ /* 0x004fc40007fde0ff */
[----:B------:R2:W-:Y:S01]  /*15100*/  STL [R1+0x604], R6 ;  /* 0x0006040601007387 */ /* 0x0005e20000100800 */
[C---:B------:R-:W-:Y:S02]  /*15110*/  IMAD R130, R2.reuse, 0x4f, RZ ;  /* 0x0000004f02827824 */ /* 0x040fe400078e02ff */
[C---:B------:R-:W-:Y:S01]  /*15120*/  IMAD R131, R2.reuse, 0x4e, RZ ;  /* 0x0000004e02837824 */ /* 0x040fe200078e02ff */
[----:B------:R3:W-:Y:S01]  /*15130*/  STL [R1+0x640], R5 ;  /* 0x0006400501007387 */ /* 0x0007e20000100800 */
[----:B------:R-:W-:Y:S01]  /*15140*/  IMAD R132, R2, 0x4d, RZ ;  /* 0x0000004d02847824 */ /* 0x000fe200078e02ff */
[-C--:B0-----:R-:W-:Y:S01]  /*15150*/  LEA.HI.X.SX32 R4, R8, R16.reuse, 0x1, P0 ;  /* 0x0000001008047211 */ /* 0x081fe200000f0eff */
[C---:B------:R-:W-:Y:S02]  /*15160*/  IMAD R133, R2.reuse, 0x4c, RZ ;  /* 0x0000004c02857824 */ /* 0x040fe400078e02ff */
[C---:B------:R-:W-:Y:S01]  /*15170*/  IMAD R134, R2.reuse, 0x4b, RZ ;  /* 0x0000004b02867824 */ /* 0x040fe200078e02ff */
[----:B--2---:R-:W-:Y:S01]  /*15180*/  IADD3 R6, P0, R15, R17, RZ ;  /* 0x000000110f067210 */ /* 0x004fe20007f1e0ff */
[----:B------:R0:W-:Y:S01]  /*15190*/  STL [R1+0x60c], R4 ;  /* 0x00060c0401007387 */ /* 0x0001e20000100800 */
[----:B------:R-:W-:Y:S01]  /*151a0*/  IMAD R135, R2, 0x4a, RZ ;  /* 0x0000004a02877824 */ /* 0x000fe200078e02ff */
[----:B---3--:R-:W-:-:S02]  /*151b0*/  LEA.HI.X.SX32 R5, R9, R16, 0x1, P1 ;  /* 0x0000001009057211 */ /* 0x008fc400008f0eff */
[----:B------:R2:W-:Y:S01]  /*151c0*/  STL [R1+0x648], R6 ;  /* 0x0006480601007387 */ /* 0x0005e20000100800 */
[C---:B------:R-:W-:Y:S02]  /*151d0*/  IMAD R136, R2.reuse, 0x49, RZ ;  /* 0x0000004902887824 */ /* 0x040fe400078e02ff */
[C---:B------:R-:W-:Y:S01]  /*151e0*/  IMAD R137, R2.reuse, 0x48, RZ ;  /* 0x0000004802897824 */ /* 0x040fe200078e02ff */
[----:B------:R3:W-:Y:S01]  /*151f0*/  STL [R1+0x614], R5 ;  /* 0x0006140501007387 */ /* 0x0007e20000100800 */
[----:B------:R-:W-:Y:S01]  /*15200*/  IMAD R138, R2, 0x47, RZ ;  /* 0x00000047028a7824 */ /* 0x000fe200078e02ff */
[-C--:B0-----:R-:W-:Y:S01]  /*15210*/  IADD3 R4, P1, R18, R17.reuse, RZ ;  /* 0x0000001112047210 */ /* 0x081fe20007f3e0ff */
[C---:B------:R-:W-:Y:S02]  /*15220*/  IMAD R139, R2.reuse, 0x46, RZ ;  /* 0x00000046028b7824 */ /* 0x040fe400078e02ff */
[----:B------:R-:W-:Y:S01]  /*15230*/  IMAD R140, R2, 0x45, RZ ;  /* 0x00000045028c7824 */ /* 0x000fe200078e02ff */
[----:B--2---:R-:W-:Y:S01]  /*15240*/  LEA.HI.X.SX32 R6, R10, R16, 0x1, P2 ;  /* 0x000000100a067211 */ /* 0x004fe200010f0eff */
[----:B------:R0:W-:Y:S01]  /*15250*/  STL [R1+0x650], R4 ;  /* 0x0006500401007387 */ /* 0x0001e20000100800 */
[----:B------:R-:W-:Y:S01]  /*15260*/  IMAD R141, R2, 0x44, RZ ;  /* 0x00000044028d7824 */ /* 0x000fe200078e02ff */
[----:B---3--:R-:W-:-:S02]  /*15270*/  IADD3 R5, P2, R19, R17, RZ ;  /* 0x0000001113057210 */ /* 0x008fc40007f5e0ff */
[----:B------:R2:W-:Y:S01]  /*15280*/  STL [R1+0x61c], R6 ;  /* 0x00061c0601007387 */ /* 0x0005e20000100800 */
[C---:B------:R-:W-:Y:S02]  /*15290*/  IMAD R142, R2.reuse, 0x43, RZ ;  /* 0x00000043028e7824 */ /* 0x040fe400078e02ff */
[C---:B------:R-:W-:Y:S01]  /*152a0*/  IMAD R143, R2.reuse, 0x42, RZ ;  /* 0x00000042028f7824 */ /* 0x040fe200078e02ff */
[----:B------:R3:W-:Y:S01]  /*152b0*/  STL [R1+0x658], R5 ;  /* 0x0006580501007387 */ /* 0x0007e20000100800 */
[C---:B------:R-:W-:Y:S01]  /*152c0*/  IMAD R144, R2.reuse, 0x41, RZ ;  /* 0x0000004102907824 */ /* 0x040fe200078e02ff */
[-C--:B0-----:R-:W-:Y:S01]  /*152d0*/  LEA.HI.X.SX32 R4, R11, R16.reuse, 0x1, P3 ;  /* 0x000000100b047211 */ /* 0x081fe200018f0eff */
[C---:B------:R-:W-:Y:S02]  /*152e0*/  IMAD.SHL.U32 R145, R2.reuse, 0x40, RZ ;  /* 0x0000004002917824 */ /* 0x040fe400078e00ff */
[----:B------:R-:W-:Y:S01]  /*152f0*/  IMAD R146, R2, 0x3f, RZ ;  /* 0x0000003f02927824 */ /* 0x000fe200078e02ff */
        /* <DEDUP_REMOVED lines=8> */
[C---:B------:R-:W-:Y:S01]  /*15380*/  IMAD R150, R2.reuse, 0x3b, RZ ;  /* 0x0000003b02967824 */ /* 0x040fe200078e02ff */
[-C--:B0-----:R-:W-:Y:S01]  /*15390*/  IADD3 R4, P4, R21, R17.reuse, RZ ;  /* 0x0000001115047210 */ /* 0x081fe20007f9e0ff */
[C---:B------:R-:W-:Y:S02]  /*153a0*/  IMAD R151, R2.reuse, 0x3a, RZ ;  /* 0x0000003a02977824 */ /* 0x040fe400078e02ff */
[C---:B------:R-:W-:Y:S01]  /*153b0*/  IMAD R152, R2.reuse, 0x39, RZ ;  /* 0x0000003902987824 */ /* 0x040fe200078e02ff */
        /* <DEDUP_REMOVED lines=34> */
[C---:B------:R-:W-:Y:S02]  /*155e0*/  IMAD R169, R2.reuse, 0x28, RZ ;  /* 0x0000002802a97824 */ /* 0x040fe400078e02ff */
        /* <DEDUP_REMOVED lines=15> */
[----:B------:R-:W-:Y:S01]  /*156e0*/  IMAD.SHL.U32 R177, R2, 0x20, RZ ;  /* 0x0000002002b17824 */ /* 0x000fe200078e00ff */
        /* <DEDUP_REMOVED lines=31> */
[C---:B------:R-:W-:Y:S01]  /*158e0*/  IMAD.SHL.U32 R193, R2.reuse, 0x10, RZ ;  /* 0x0000001002c17824 */ /* 0x040fe200078e00ff */
[----:B------:R-:W-:Y:S01]  /*158f0*/  CS2R R100, SRZ ;  /* 0x0000000000647805 */ /* 0x000fe2000001ff00 */
        /* <DEDUP_REMOVED lines=10> */
[----:B0-----:R-:W-:Y:S01]  /*159a0*/  IADD3 R4, P2, R109, R17, RZ ;  /* 0x000000116d047210 */ /* 0x001fe20007f5e0ff */
[C---:B------:R-:W-:Y:S02]  /*159b0*/  IMAD R199, R2.reuse, 0xa, RZ ;  /* 0x0000000a02c77824 */ /* 0x040fe400078e02ff */
[C---:B------:R-:W-:Y:S01]  /*159c0*/  IMAD R200, R2.reuse, 0x9, RZ ;  /* 0x0000000902c87824 */ /* 0x040fe200078e02ff */
[----:B--2---:R-:W-:Y:S01]  /*159d0*/  LEA.HI.X.SX32 R6, R103, R16, 0x1, P3 ;  /* 0x0000001067067211 */ /* 0x004fe200018f0eff */
[----:B------:R0:W-:Y:S01]  /*159e0*/  STL [R1+0x6c8], R4 ;  /* 0x0006c80401007387 */ /* 0x0001e20000100800 */
[----:B------:R-:W-:Y:S01]  /*159f0*/  IMAD.SHL.U32 R201, R2, 0x8, RZ ;  /* 0x0000000802c97824 */ /* 0x000fe200078e00ff */
[----:B------:R-:W-:-:S02]  /*15a00*/  CS2R R102, SRZ ;  /* 0x0000000000667805 */ /* 0x000fc4000001ff00 */
[-C--:B---3--:R-:W-:Y:S01]  /*15a10*/  IADD3 R5, P3, R110, R17.reuse, RZ ;  /* 0x000000116e057210 */ /* 0x088fe20007f7e0ff */
[----:B------:R2:W-:Y:S01]  /*15a20*/  STL [R1+0x694], R6 ;  /* 0x0006940601007387 */ /* 0x0005e20000100800 */
[C---:B------:R-:W-:Y:S02]  /*15a30*/  IMAD R203, R2.reuse, 0x7, RZ ;  /* 0x0000000702cb7824 */ /* 0x040fe400078e02ff */
[C---:B------:R-:W-:Y:S01]  /*15a40*/  IMAD R204, R2.reuse, 0x6, RZ ;  /* 0x0000000602cc7824 */ /* 0x040fe200078e02ff */
[----:B------:R3:W-:Y:S01]  /*15a50*/  STL [R1+0x6d0], R5 ;  /* 0x0006d00501007387 */ /* 0x0007e20000100800 */
[----:B------:R-:W-:Y:S01]  /*15a60*/  IMAD R205, R2, 0x5, RZ ;  /* 0x0000000502cd7824 */ /* 0x000fe200078e02ff */
[-C--:B0-----:R-:W-:Y:S01]  /*15a70*/  LEA.HI.X.SX32 R4, R104, R16.reuse, 0x1, P4 ;  /* 0x0000001068047211 */ /* 0x081fe200020f0eff */
[C---:B------:R-:W-:Y:S02]  /*15a80*/  IMAD.SHL.U32 R206, R2.reuse, 0x4, RZ ;  /* 0x0000000402ce7824 */ /* 0x040fe400078e00ff */
[C---:B------:R-:W-:Y:S01]  /*15a90*/  IMAD R207, R2.reuse, 0x3, RZ ;  /* 0x0000000302cf7824 */ /* 0x040fe200078e02ff */
[----:B--2---:R-:W-:Y:S01]  /*15aa0*/  IADD3 R6, P4, R111, R17, RZ ;  /* 0x000000116f067210 */ /* 0x004fe20007f9e0ff */
[----:B------:R0:W-:Y:S01]  /*15ab0*/  STL [R1+0x69c], R4 ;  /* 0x00069c0401007387 */ /* 0x0001e20000100800 */
[----:B------:R-:W-:Y:S01]  /*15ac0*/  IMAD.SHL.U32 R208, R2, 0x2, RZ ;  /* 0x0000000202d07824 */ /* 0x000fe200078e00ff */
[----:B---3--:R-:W-:-:S02]  /*15ad0*/  LEA.HI.X.SX32 R5, R105, R16, 0x1, P5 ;  /* 0x0000001069057211 */ /* 0x008fc400028f0eff */
[----:B------:R2:W-:Y:S01]  /*15ae0*/  STL [R1+0x6d8], R6 ;  /* 0x0006d80601007387 */ /* 0x0005e20000100800 */
[----:B------:R-:W-:Y:S01]  /*15af0*/  IMAD.SHL.U32 R202, R2, 0x80, RZ ;  /* 0x0000008002ca7824 */ /* 0x000fe200078e00ff */
[----:B------:R-:W-:Y:S02]  /*15b00*/  CS2R R104, SRZ ;  /* 0x0000000000687805 */ /* 0x000fe4000001ff00 */
[----:B------:R3:W-:Y:S01]  /*15b10*/  STL [R1+0x6a4], R5 ;  /* 0x0006a40501007387 */ /* 0x0007e20000100800 */
[-C--:B0-----:R-:W-:Y:S02]  /*15b20*/  IADD3 R4, P5, R112, R17.reuse, RZ ;  /* 0x0000001170047210 */ /* 0x081fe40007fbe0ff */
[----:B------:R-:W-:Y:S02]  /*15b30*/  SHF.R.S32.HI R10, RZ, 0x1f, R202 ;  /* 0x0000001fff0a7819 */ /* 0x000fe400000114ca */
[----:B--2---:R-:W-:Y:S01]  /*15b40*/  LEA.HI.X.SX32 R6, R106, R16, 0x1, P6 ;  /* 0x000000106a067211 */ /* 0x004fe200030f0eff */
[----:B------:R0:W-:Y:S01]  /*15b50*/  STL [R1+0x6e0], R4 ;  /* 0x0006e00401007387 */ /* 0x0001e20000100800 */
[----:B---3--:R-:W-:-:S03]  /*15b60*/  IADD3 R5, P6, R113, R17, RZ ;  /* 0x0000001171057210 */ /* 0x008fc60007fde0ff */
[----:B------:R2:W-:Y:S04]  /*15b70*/  STL [R1+0x6ac], R6 ;  /* 0x0006ac0601007387 */ /* 0x0005e80000100800 */
[----:B------:R3:W-:Y:S01]  /*15b80*/  STL [R1+0x6e8], R5 ;  /* 0x0006e80501007387 */ /* 0x0007e20000100800 */
[-C--:B0-----:R-:W-:Y:S02]  /*15b90*/  LEA.HI.X.SX32 R4, R107, R16.reuse, 0x1, P0 ;  /* 0x000000106b047211 */ /* 0x081fe400000f0eff */
[----:B------:R-:W-:Y:S02]  /*15ba0*/  CS2R R106, SRZ ;  /* 0x00000000006a7805 */ /* 0x000fe4000001ff00 */
[----:B--2---:R-:W-:Y:S01]  /*15bb0*/  IADD3 R6, P0, R114, R17, RZ ;  /* 0x0000001172067210 */ /* 0x004fe20007f1e0ff */
[----:B------:R0:W-:Y:S01]  /*15bc0*/  STL [R1+0x6b4], R4 ;  /* 0x0006b40401007387 */ /* 0x0001e20000100800 */
[----:B---3--:R-:W-:-:S03]  /*15bd0*/  LEA.HI.X.SX32 R5, R108, R16, 0x1, P1 ;  /* 0x000000106c057211 */ /* 0x008fc600008f0eff */
[----:B------:R2:W-:Y:S04]  /*15be0*/  STL [R1+0x6f0], R6 ;  /* 0x0006f00601007387 */ /* 0x0005e80000100800 */
[----:B------:R3:W-:Y:S01]  /*15bf0*/  STL [R1+0x6bc], R5 ;  /* 0x0006bc0501007387 */ /* 0x0007e20000100800 */
[----:B0-----:R-:W-:Y:S02]  /*15c00*/  IADD3 R4, P1, R115, R17, RZ ;  /* 0x0000001173047210 */ /* 0x001fe40007f3e0ff */
[----:B--2---:R-:W-:-:S03]  /*15c10*/  LEA.HI.X.SX32 R6, R109, R16, 0x1, P2 ;  /* 0x000000106d067211 */ /* 0x004fc600010f0eff */
[----:B------:R0:W-:Y:S01]  /*15c20*/  STL [R1+0x6f8], R4 ;  /* 0x0006f80401007387 */ /* 0x0001e20000100800 */
[----:B------:R-:W-:Y:S02]  /*15c30*/  CS2R R108, SRZ ;  /* 0x00000000006c7805 */ /* 0x000fe4000001ff00 */
[-C--:B---3--:R-:W-:Y:S01]  /*15c40*/  IADD3 R5, P2, R116, R17.reuse, RZ ;  /* 0x0000001174057210 */ /* 0x088fe20007f5e0ff */
[----:B------:R2:W-:Y:S04]  /*15c50*/  STL [R1+0x6c4], R6 ;  /* 0x0006c40601007387 */ /* 0x0005e80000100800 */
[----:B------:R3:W-:Y:S01]  /*15c60*/  STL [R1+0x700], R5 ;  /* 0x0007000501007387 */ /* 0x0007e20000100800 */
[----:B0-----:R-:W-:Y:S02]  /*15c70*/  LEA.HI.X.SX32 R4, R110, R16, 0x1, P3 ;  /* 0x000000106e047211 */ /* 0x001fe400018f0eff */
[----:B--2---:R-:W-:-:S03]  /*15c80*/  IADD3 R6, P3, R117, R17, RZ ;  /* 0x0000001175067210 */ /* 0x004fc60007f7e0ff */
[----:B------:R0:W-:Y:S01]  /*15c90*/  STL [R1+0x6cc], R4 ;  /* 0x0006cc0401007387 */ /* 0x0001e20000100800 */
[----:B---3--:R-:W-:-:S03]  /*15ca0*/  LEA.HI.X.SX32 R5, R111, R16, 0x1, P4 ;  /* 0x000000106f057211 */ /* 0x008fc600020f0eff */
[----:B------:R2:W-:Y:S01]  /*15cb0*/  STL [R1+0x708], R6 ;  /* 0x0007080601007387 */ /* 0x0005e20000100800 */
[----:B------:R-:W-:-:S03]  /*15cc0*/  CS2R R110, SRZ ;  /* 0x00000000006e7805 */ /* 0x000fc6000001ff00 */
[----:B------:R3:W-:Y:S01]  /*15cd0*/  STL [R1+0x6d4], R5 ;  /* 0x0006d40501007387 */ /* 0x0007e20000100800 */
[----:B0-----:R-:W-:Y:S02]  /*15ce0*/  IADD3 R4, P4, R118, R17, RZ ;  /* 0x0000001176047210 */ /* 0x001fe40007f9e0ff */
[----:B--2---:R-:W-:-:S03]  /*15cf0*/  LEA.HI.X.SX32 R6, R112, R16, 0x1, P5 ;  /* 0x0000001070067211 */ /* 0x004fc600028f0eff */
        /* <DEDUP_REMOVED lines=184> */
[----:B------:R2:W-:Y:S04]  /*16880*/  STL [R1+0x858], R6 ;  /* 0x0008580601007387 */ /* 0x0005e80000100800 */
[----:B------:R3:W-:Y:S01]  /*16890*/  STL [R1+0x824], R5 ;  /* 0x0008240501007387 */ /* 0x0007e20000100800 */
[----:B0-----:R-:W-:Y:S02]  /*168a0*/  IADD3 R4, P4, R160, R17, RZ ;  /* 0x00000011a0047210 */ /* 0x001fe40007f9e0ff */
[----:B--2---:R-:W-:-:S03]  /*168b0*/  LEA.HI.X.SX32 R6, R154, R16, 0x1, P5 ;  /* 0x000000109a067211 */ /* 0x004fc600028f0eff */
[----:B------:R0:W-:Y:S01]  /*168c0*/  STL [R1+0x860], R4 ;  /* 0x0008600401007387 */ /* 0x0001e20000100800 */
[----:B---3--:R-:W-:-:S03]  /*168d0*/  IADD3 R5, P5, R161, R17, RZ ;  /* 0x00000011a1057210 */ /* 0x008fc60007fbe0ff */
        /* <DEDUP_REMOVED lines=191> */
[-C--:B------:R-:W-:Y:S02]  /*174d0*/  LEA.HI.X.SX32 R2, R2, R16.reuse, 0x1, P3 ;  /* 0x0000001002027211 */ /* 0x080fe400018f0eff */
[-C--:B---3--:R-:W-:Y:S01]  /*174e0*/  LEA.HI.X.SX32 R5, R204, R16.reuse, 0x1, P5 ;  /* 0x00000010cc057211 */ /* 0x088fe200028f0eff */
[----:B------:R2:W-:Y:S04]  /*174f0*/  STL [R1+0x9ac], R6 ;  /* 0x0009ac0601007387 */ /* 0x0005e80000100800 */
[----:B------:R3:W-:Y:S01]  /*17500*/  STL [R1+0x9b4], R5 ;  /* 0x0009b40501007387 */ /* 0x0007e20000100800 */
[-C--:B0-----:R-:W-:Y:S02]  /*17510*/  LEA.HI.X.SX32 R4, R205, R16.reuse, 0x1, P6 ;  /* 0x00000010cd047211 */ /* 0x081fe400030f0eff */
[----:B--2---:R-:W-:-:S03]  /*17520*/  LEA.HI.X.SX32 R6, R206, R16, 0x1, P0 ;  /* 0x00000010ce067211 */ /* 0x004fc600000f0eff */
[----:B------:R0:W-:Y:S01]  /*17530*/  STL [R1+0x9bc], R4 ;  /* 0x0009bc0401007387 */ /* 0x0001e20000100800 */
[----:B---3--:R-:W-:-:S03]  /*17540*/  LEA.HI.X.SX32 R5, R207, R16, 0x1, P1 ;  /* 0x00000010cf057211 */ /* 0x008fc600008f0eff */
[----:B------:R-:W-:Y:S04]  /*17550*/  STL [R1+0x9c4], R6 ;  /* 0x0009c40601007387 */ /* 0x000fe80000100800 */
[----:B------:R2:W-:Y:S01]  /*17560*/  STL [R1+0x9cc], R5 ;  /* 0x0009cc0501007387 */ /* 0x0005e20000100800 */
[----:B0-----:R-:W-:-:S05]  /*17570*/  LEA.HI.X.SX32 R4, R208, R16, 0x1, P2 ;  /* 0x00000010d0047211 */ /* 0x001fca00010f0eff */
[----:B------:R0:W-:Y:S01]  /*17580*/  STL [R1+0x9d4], R4 ;  /* 0x0009d40401007387 */ /* 0x0001e20000100800 */
[----:B--2---:R-:W-:-:S03]  /*17590*/  LOP3.LUT R5, R3, 0x20, RZ, 0x3c, !PT ;  /* 0x0000002003057812 */ /* 0x004fc600078e3cff */
[----:B------:R2:W-:Y:S01]  /*175a0*/  STL [R1+0x9dc], R2 ;  /* 0x0009dc0201007387 */ /* 0x0005e20000100800 */
[C---:B0-----:R-:W-:Y:S02]  /*175b0*/  LOP3.LUT R4, R3.reuse, 0x30, RZ, 0x3c, !PT ;  /* 0x0000003003047812 */ /* 0x041fe400078e3cff */
[----:B--2---:R-:W-:-:S05]  /*175c0*/  LOP3.LUT R2, R3, 0x10, RZ, 0x3c, !PT ;  /* 0x0000001003027812 */ /* 0x004fca00078e3cff */
[----:B------:R0:W-:Y:S04]  /*175d0*/  STL [R1+0xe20], R2 ;  /* 0x000e200201007387 */ /* 0x0001e80000100800 */
[----:B------:R2:W-:Y:S04]  /*175e0*/  STL [R1+0xe1c], R5 ;  /* 0x000e1c0501007387 */ /* 0x0005e80000100800 */
[----:B------:R3:W-:Y:S01]  /*175f0*/  STL [R1+0xe18], R4 ;  /* 0x000e180401007387 */ /* 0x0007e20000100800 */
[C---:B0-----:R-:W-:Y:S02]  /*17600*/  LOP3.LUT R2, R3.reuse, 0x40, RZ, 0x3c, !PT ;  /* 0x0000004003027812 */ /* 0x041fe400078e3cff */
[----:B--2---:R-:W-:-:S03]  /*17610*/  LOP3.LUT R5, R3, 0x50, RZ, 0x3c, !PT ;  /* 0x0000005003057812 */ /* 0x004fc600078e3cff */
[----:B------:R0:W-:Y:S01]  /*17620*/  STL [R1+0xe14], R2 ;  /* 0x000e140201007387 */ /* 0x0001e20000100800 */
[----:B---3--:R-:W-:-:S03]  /*17630*/  LOP3.LUT R4, R3, 0x60, RZ, 0x3c, !PT ;  /* 0x0000006003047812 */ /* 0x008fc600078e3cff */
[----:B------:R1:W-:Y:S04]  /*17640*/  STL [R1+0xe10], R5 ;  /* 0x000e100501007387 */ /* 0x0003e80000100800 */
[----:B------:R1:W-:Y:S01]  /*17650*/  STL [R1+0xe0c], R4 ;  /* 0x000e0c0401007387 */ /* 0x0003e20000100800 */
[----:B0-----:R-:W-:-:S05]  /*17660*/  LOP3.LUT R2, R3, 0x70, RZ, 0x3c, !PT ;  /* 0x0000007003027812 */ /* 0x001fca00078e3cff */
[----:B------:R1:W-:Y:S02]  /*17670*/  STL [R1+0xe08], R2 ;  /* 0x000e080201007387 */ /* 0x0003e40000100800 */
.L_x_2:
[----:B------:R-:W2:Y:S01]  /*17680*/  LDL.LU R202, [R1+0x200] ;  /* 0x0002000001ca7983 */ /* 0x000ea20000300800 */
[----:B-1----:R-:W2:Y:S03]  /*17690*/  LDC R2, c[0x0][0x230] ;  /* 0x00008c00ff027b82 */ /* 0x002ea60000000800 */
[----:B------:R-:W3:Y:S04]  /*176a0*/  LDL.LU R10, [R1+0x9c0] ;  /* 0x0009c000010a7983 */ /* 0x000ee80000300800 */
[----:B0-----:R0:W-:Y:S04]  /*176b0*/  STL [R1+0xea4], R125 ;  /* 0x000ea47d01007387 */ /* 0x0011e80000100800 */
[----:B0-----:R-:W4:Y:S04]  /*176c0*/  LDL.LU R125, [R1+0x8d8] ;  /* 0x0008d800017d7983 */ /* 0x001f280000300800 */
[----:B------:R0:W-:Y:S04]  /*176d0*/  STL [R1+0xea0], R126 ;  /* 0x000ea07e01007387 */ /* 0x0001e80000100800 */
        /* <DEDUP_REMOVED lines=37> */
[----:B------:R0:W-:Y:S01]  /*17930*/  STL [R1+0xe54], R145 ;  /* 0x000e549101007387 */ /* 0x0001e20000100800 */
[----:B------:R-:W-:-:S03]  /*17940*/  PRMT R232, RZ, 0x7610, R232 ;  /* 0x00007610ffe87816 */ /* 0x000fc600000000e8 */
[----:B0-----:R-:W4:Y:S01]  /*17950*/  LDL.LU R145, [R1+0x888] ;  /* 0x0008880001917983 */ /* 0x001f220000300800 */
[----:B--2---:R-:W-:-:S03]  /*17960*/  IMAD R2, R202, -0x80, R2 ;  /* 0xffffff80ca027824 */ /* 0x004fc600078e0202 */
[----:B------:R0:W-:Y:S02]  /*17970*/  STL [R1+0xe50], R146 ;  /* 0x000e509201007387 */ /* 0x0001e40000100800 */
[----:B------:R-:W-:Y:S02]  /*17980*/  ISETP.GT.AND P0, PT, R2, RZ, PT ;  /* 0x000000ff0200720c */ /* 0x000fe40003f04270 */
[----:B0-----:R-:W2:Y:S04]  /*17990*/  LDL.LU R146, [R1+0x8ac] ;  /* 0x0008ac0001927983 */ /* 0x001ea80000300800 */
[----:B------:R0:W-:Y:S07]  /*179a0*/  STL [R1+0xe4c], R147 ;  /* 0x000e4c9301007387 */ /* 0x0001ee0000100800 */
[----:B------:R-:W-:-:S02]  /*179b0*/  @P0 IMAD.MOV.U32 R4, RZ, RZ, R17 ;  /* 0x000000ffff040224 */ /* 0x000fc400078e0011 */
[----:B------:R-:W-:-:S05]  /*179c0*/  @P0 IMAD.MOV.U32 R5, RZ, RZ, R16 ;  /* 0x000000ffff050224 */ /* 0x000fca00078e0010 */
[----:B------:R1:W2:Y:S04]  /*179d0*/  @P0 LDG.E.U8 R232, desc[UR16][R4.64] ;  /* 0x0000001004e80981 */ /* 0x0002a8000c1e1100 */
[----:B0-----:R-:W2:Y:S04]  /*179e0*/  LDL.LU R147, [R1+0x880] ;  /* 0x0008800001937983 */ /* 0x001ea80000300800 */
[----:B------:R0:W-:Y:S04]  /*179f0*/  STL [R1+0xe48], R148 ;  /* 0x000e489401007387 */ /* 0x0001e80000100800 */
[----:B0-----:R-:W2:Y:S04]  /*17a00*/  LDL.LU R148, [R1+0x8a4] ;  /* 0x0008a40001947983 */ /* 0x001ea80000300800 */
[----:B------:R0:W-:Y:S04]  /*17a10*/  STL [R1+0xe44], R149 ;  /* 0x000e449501007387 */ /* 0x0001e80000100800 */
[----:B0-----:R-:W3:Y:S04]  /*17a20*/  LDL R149, [R1+0x9d0] ;  /* 0x0009d00001957983 */ /* 0x001ee80000100800 */
[----:B------:R0:W-:Y:S04]  /*17a30*/  STL [R1+0xe40], R150 ;  /* 0x000e409601007387 */ /* 0x0001e80000100800 */
[----:B0-----:R-:W2:Y:S04]  /*17a40*/  LDL.LU R150, [R1+0x89c] ;  /* 0x00089c0001967983 */ /* 0x001ea80000300800 */
[----:B------:R0:W-:Y:S04]  /*17a50*/  STL [R1+0xe3c], R151 ;  /* 0x000e3c9701007387 */ /* 0x0001e80000100800 */
[----:B0-----:R-:W4:Y:S01]  /*17a60*/  LDL R151, [R1+0x9cc] ;  /* 0x0009cc0001977983 */ /* 0x001f220000100800 */
[----:B------:R-:W-:-:S02]  /*17a70*/  ISETP.GT.AND P2, PT, R2, 0x1, PT ;  /* 0x000000010200780c */ /* 0x000fc40003f44270 */
[----:B------:R-:W-:Y:S01]  /*17a80*/  PRMT R3, RZ, 0x7610, R3 ;  /* 0x00007610ff037816 */ /* 0x000fe20000000003 */
[----:B-----5:R-:W-:Y:S01]  /*17a90*/  STL [R1+0xe2c], R0 ;  /* 0x000e2c0001007387 */ /* 0x020fe20000100800 */
[C---:B------:R-:W-:Y:S02]  /*17aa0*/  ISETP.GT.AND P3, PT, R2.reuse, 0x2, PT ;  /* 0x000000020200780c */ /* 0x040fe40003f64270 */
[----:B------:R-:W-:Y:S01]  /*17ab0*/  ISETP.GT.AND P4, PT, R2, 0x3, PT ;  /* 0x000000030200780c */ /* 0x000fe20003f84270 */
[----:B------:R0:W-:Y:S04]  /*17ac0*/  STL [R1+0x10a8], R16 ;  /* 0x0010a81001007387 */ /* 0x0001e80000100800 */
[----:B0-----:R-:W2:Y:S04]  /*17ad0*/  LDL.LU R16, [R1+0x9c8] ;  /* 0x0009c80001107983 */ /* 0x001ea80000300800 */
[----:B------:R-:W1:Y:S04]  /*17ae0*/  LDL R4, [R1+0x9dc] ;  /* 0x0009dc0001047983 */ /* 0x000e680000100800 */
[----:B------:R-:W1:Y:S02]  /*17af0*/  LDL R5, [R1+0x9e0] ;  /* 0x0009e00001057983 */ /* 0x000e640000100800 */
[----:B-1----:R-:W-:-:S04]  /*17b00*/  @P2 LOP3.LUT R5, R5, R4, RZ, 0x3c, !PT ;  /* 0x0000000405052212 */ /* 0x002fc800078e3cff */
[----:B------:R-:W-:-:S04]  /*17b10*/  @P2 LOP3.LUT R4, R5, R4, RZ, 0x3c, !PT ;  /* 0x0000000405042212 */ /* 0x000fc800078e3cff */
[----:B------:R-:W-:-:S05]  /*17b20*/  @P2 LOP3.LUT R5, R5, R4, RZ, 0x3c, !PT ;  /* 0x0000000405052212 */ /* 0x000fca00078e3cff */
[----:B------:R0:W2:Y:S04]  /*17b30*/  @P2 LDG.E.U8 R3, desc[UR16][R4.64] ;  /* 0x0000001004032981 */ /* 0x0000a8000c1e1100 */
[----:B------:R-:W0:Y:S04]  /*17b40*/  LDL R4, [R1+0x9d4] ;  /* 0x0009d40001047983 */ /* 0x000e280000100800 */
[----:B------:R-:W0:Y:S01]  /*17b50*/  LDL R5, [R1+0x9d8] ;  /* 0x0009d80001057983 */ /* 0x000e220000100800 */
[----:B------:R-:W-:Y:S02]  /*17b60*/  PRMT R245, RZ, 0x7610, R245 ;  /* 0x00007610fff57816 */ /* 0x000fe400000000f5 */
[----:B------:R-:W-:-:S02]  /*17b70*/  PRMT R247, RZ, 0x7610, R247 ;  /* 0x00007610fff77816 */ /* 0x000fc400000000f7 */
[----:B0-----:R-:W-:-:S04]  /*17b80*/  @P3 LOP3.LUT R5, R5, R4, RZ, 0x3c, !PT ;  /* 0x0000000405053212 */ /* 0x001fc800078e3cff */
[----:B------:R-:W-:-:S04]  /*17b90*/  @P3 LOP3.LUT R4, R5, R4, RZ, 0x3c, !PT ;  /* 0x0000000405043212 */ /* 0x000fc800078e3cff */
[----:B------:R-:W-:-:S05]  /*17ba0*/  @P3 LOP3.LUT R5, R5, R4, RZ, 0x3c, !PT ;  /* 0x0000000405053212 */ /* 0x000fca00078e3cff */
[----:B------:R3:W2:Y:S02]  /*17bb0*/  @P3 LDG.E.U8 R245, desc[UR16][R4.64] ;  /* 0x0000001004f53981 */ /* 0x0006a4000c1e1100 */
[----:B---3--:R-:W-:Y:S02]  /*17bc0*/  @P4 IMAD.MOV.U32 R4, RZ, RZ, R149 ;  /* 0x000000ffff044224 */ /* 0x008fe400078e0095 */
[----:B----4-:R-:W-:Y:S01]  /*17bd0*/  @P4 IMAD.MOV.U32 R5, RZ, RZ, R151 ;  /* 0x000000ffff054224 */ /* 0x010fe200078e0097 */
[----:B------:R-:W-:Y:S01]  /*17be0*/  ISETP.GT.AND P1, PT, R2, 0x4, PT ;  /* 0x000000040200780c */ /* 0x000fe20003f24270 */
[----:B------:R-:W3:Y:S04]  /*17bf0*/  LDL R151, [R1+0x9a4] ;  /* 0x0009a40001977983 */ /* 0x000ee80000100800 */
[----:B------:R2:W4:Y:S01]  /*17c00*/  @P4 LDG.E.U8 R247, desc[UR16][R4.64] ;  /* 0x0000001004f74981 */ /* 0x000522000c1e1100 */
[----:B------:R-:W-:-:S02]  /*17c10*/  PRMT R6, RZ, 0x7610, R6 ;  /* 0x00007610ff067816 */ /* 0x000fc40000000006 */
[----:B------:R-:W-:Y:S01]  /*17c20*/  ISETP.GT.AND P0, PT, R2, 0x5, PT ;  /* 0x000000050200780c */ /* 0x000fe20003f04270 */
[----:B------:R-:W3:Y:S04]  /*17c30*/  LDL R149, [R1+0x9a8] ;  /* 0x0009a80001957983 */ /* 0x000ee80000100800 */
[----:B------:R-:W4:Y:S01]  /*17c40*/  LDL R5, [R1+0x9c4] ;  /* 0x0009c40001057983 */ /* 0x000f220000100800 */
[----:B--2---:R-:W-:Y:S01]  /*17c50*/  @P1 IMAD.MOV.U32 R4, RZ, RZ, R16 ;  /* 0x000000ffff041224 */ /* 0x004fe200078e0010 */
[----:B------:R-:W-:-:S04]  /*17c60*/  PRMT R236, RZ, 0x7610, R236 ;  /* 0x00007610ffec7816 */ /* 0x000fc800000000ec */
[----:B----4-:R0:W2:Y:S04]  /*17c70*/  @P1 LDG.E.U8 R6, desc[UR16][R4.64] ;  /* 0x0000001004061981 */ /* 0x0100a8000c1e1100 */
[----:B------:R-:W4:Y:S01]  /*17c80*/  LDL R5, [R1+0x9bc] ;  /* 0x0009bc0001057983 */ /* 0x000f220000100800 */
[----:B0-----:R-:W-:Y:S01]  /*17c90*/  @P0 IMAD.MOV.U32 R4, RZ, RZ, R10 ;  /* 0x000000ffff040224 */ /* 0x001fe200078e000a */
[----:B------:R-:W-:-:S04]  /*17ca0*/  ISETP.GT.AND P2, PT, R2, 0x6, PT ;  /* 0x000000060200780c */ /* 0x000fc80003f44270 */
[----:B----4-:R0:W4:Y:S04]  /*17cb0*/  @P0 LDG.E.U8 R236, desc[UR16][R4.64] ;  /* 0x0000001004ec0981 */ /* 0x010128000c1e1100 */
[----:B------:R-:W0:Y:S04]  /*17cc0*/  LDL R4, [R1+0x9b4] ;  /* 0x0009b40001047983 */ /* 0x000e280000100800 */
[----:B------:R-:W0:Y:S01]  /*17cd0*/  LDL R5, [R1+0x9b8] ;  /* 0x0009b80001057983 */ /* 0x000e220000100800 */
[----:B------:R-:W-:Y:S02]  /*17ce0*/  PRMT R241, RZ, 0x7610, R241 ;  /* 0x00007610fff17816 */ /* 0x000fe400000000f1 */
[----:B0-----:R-:W-:-:S04]  /*17cf0*/  @P2 LOP3.LUT R5, R5, R4, RZ, 0x3c, !PT ;  /* 0x0000000405052212 */ /* 0x001fc800078e3cff */
[----:B------:R-:W-:-:S04]  /*17d00*/  @P2 LOP3.LUT R4, R5, R4, RZ, 0x3c, !PT ;  /* 0x0000000405042212 */ /* 0x000fc800078e3cff */
[----:B------:R-:W-:-:S05]  /*17d10*/  @P2 LOP3.LUT R5, R5, R4, RZ, 0x3c, !PT ;  /* 0x0000000405052212 */ /* 0x000fca00078e3cff */
[----:B------:R0:W2:Y:S04]  /*17d20*/  @P2 LDG.E.U8 R241, desc[UR16][R4.64] ;  /* 0x0000001004f12981 */ /* 0x0000a8000c1e1100 */
[----:B------:R-:W0:Y:S04]  /*17d30*/  LDL R4, [R1+0x9ac] ;  /* 0x0009ac0001047983 */ /* 0x000e280000100800 */
[----:B------:R-:W0:Y:S01]  /*17d40*/  LDL R5, [R1+0x9b0] ;  /* 0x0009b00001057983 */ /* 0x000e220000100800 */
[C---:B------:R-:W-:Y:S02]  /*17d50*/  ISETP.GT.AND P3, PT, R2.reuse, 0x7, PT ;  /* 0x000000070200780c */ /* 0x040fe40003f64270 */
[----:B------:R-:W-:-:S02]  /*17d60*/  ISETP.GT.AND P4, PT, R2, 0x8, PT ;  /* 0x000000080200780c */ /* 0x000fc40003f84270 */
[----:B------:R-:W-:Y:S02]  /*17d70*/  PRMT R244, RZ, 0x7610, R244 ;  /* 0x00007610fff47816 */ /* 0x000fe400000000f4 */
[----:B------:R-:W-:-:S07]  /*17d80*/  PRMT R248, RZ, 0x7610, R248 ;  /* 0x00007610fff87816 */ /* 0x000fce00000000f8 */
[----:B0-----:R-:W-:-:S04]  /*17d90*/  @P3 LOP3.LUT R5, R5, R4, RZ, 0x3c, !PT ;  /* 0x0000000405053212 */ /* 0x001fc800078e3cff */
[----:B------:R-:W-:-:S04]  /*17da0*/  @P3 LOP3.LUT R4, R5, R4, RZ, 0x3c, !PT ;  /* 0x0000000405043212 */ /* 0x000fc800078e3cff */
[----:B------:R-:W-:-:S05]  /*17db0*/  @P3 LOP3.LUT R5, R5, R4, RZ, 0x3c, !PT ;  /* 0x0000000405053212 */ /* 0x000fca00078e3cff */
[----:B------:R3:W2:Y:S02]  /*17dc0*/  @P3 LDG.E.U8 R244, desc[UR16][R4.64] ;  /* 0x0000001004f43981 */ /* 0x0006a4000c1e1100 */
[----:B---3--:R-:W-:Y:S02]  /*17dd0*/  @P4 IMAD.MOV.U32 R4, RZ, RZ, R149 ;  /* 0x000000ffff044224 */ /* 0x008fe400078e0095 */
[----:B------:R-:W-:Y:S01]  /*17de0*/  @P4 IMAD.MOV.U32 R5, RZ, RZ, R151 ;  /* 0x000000ffff054224 */ /* 0x000fe200078e0097 */
[----:B------:R-:W-:Y:S01]  /*17df0*/  ISETP.GT.AND P1, PT, R2, 0x9, PT ;  /* 0x000000090200780c */ /* 0x000fe20003f24270 */
[----:B------:R-:W3:Y:S04]  /*17e00*/  LDL R151, [R1+0x97c] ;  /* 0x00097c0001977983 */ /* 0x000ee80000100800 */
[----:B------:R0:W2:Y:S01]  /*17e10*/  @P4 LDG.E.U8 R248, desc[UR16][R4.64] ;  /* 0x0000001004f84981 */ /* 0x0000a2000c1e1100 */
[----:B------:R-:W-:-:S02]  /*17e20*/  PRMT R240, RZ, 0x7610, R240 ;  /* 0x00007610fff07816 */ /* 0x000fc400000000f0 */
[----:B------:R-:W-:Y:S01]  /*17e30*/  ISETP.GT.AND P0, PT, R2, 0xa, PT ;  /* 0x0000000a0200780c */ /* 0x000fe20003f04270 */
[----:B------:R-:W4:Y:S04]  /*17e40*/  LDL R149, [R1+0x980] ;  /* 0x0009800001957983 */ /* 0x000f280000100800 */
[----:B------:R-:W0:Y:S04]  /*17e50*/  LDL R4, [R1+0x99c] ;  /* 0x00099c0001047983 */ /* 0x000e280000100800 */
[----:B------:R-:W0:Y:S02]  /*17e60*/  LDL R5, [R1+0x9a0] ;  /* 0x0009a00001057983 */ /* 0x000e240000100800 */
[----:B0-----:R-:W-:-:S04]  /*17e70*/  @P1 LOP3.LUT R5, R5, R4, RZ, 0x3c, !PT ;  /* 0x0000000405051212 */ /* 0x001fc800078e3cff */
[----:B------:R-:W-:-:S04]  /*17e80*/  @P1 LOP3.LUT R4, R5, R4, RZ, 0x3c, !PT ;  /* 0x0000000405041212 */ /* 0x000fc800078e3cff */
[----:B------:R-:W-:-:S05]  /*17e90*/  @P1 LOP3.LUT R5, R5, R4, RZ, 0x3c, !PT ;  /* 0x0000000405051212 */ /* 0x000fca00078e3cff */
[----:B------:R0:W2:Y:S04]  /*17ea0*/  @P1 LDG.E.U8 R240, desc[UR16][R4.64] ;  /* 0x0000001004f01981 */ /* 0x0000a8000c1e1100 */
        /* <DEDUP_REMOVED lines=9> */
[----:B------:R-:W-:Y:S02]  /*17f40*/  ISETP.GT.AND P2, PT, R2, 0xb, PT ;  /* 0x0000000b0200780c */ /* 0x000fe40003f44270 */
[----:B------:R-:W-:-:S11]  /*17f50*/  PRMT R9, RZ, 0x7610, R9 ;  /* 0x00007610ff097816 */ /* 0x000fd60000000009 */
        /* <DEDUP_REMOVED lines=14> */
[----:B----4-:R-:W-:Y:S02]  /*18040*/  @P4 IMAD.MOV.U32 R4, RZ, RZ, R149 ;  /* 0x000000ffff044224 */ /* 0x010fe400078e0095 */
[----:B---3--:R-:W-:Y:S01]  /*18050*/  @P4 IMAD.MOV.U32 R5, RZ, RZ, R151 ;  /* 0x000000ffff054224 */ /* 0x008fe200078e0097 */
[----:B------:R-:W-:Y:S01]  /*18060*/  ISETP.GT.AND P1, PT, R2, 0xe, PT ;  /* 0x0000000e0200780c */ /* 0x000fe20003f24270 */
[----:B------:R-:W3:Y:S04]  /*18070*/  LDL R151, [R1+0x954] ;  /* 0x0009540001977983 */ /* 0x000ee80000100800 */
[----:B------:R0:W4:Y:S01]  /*18080*/  @P4 LDG.E.U8 R239, desc[UR16][R4.64] ;  /* 0x0000001004ef4981 */ /* 0x000122000c1e1100 */
[----:B------:R-:W-:-:S02]  /*18090*/  PRMT R7, RZ, 0x7610, R7 ;  /* 0x00007610ff077816 */ /* 0x000fc40000000007 */
[----:B------:R-:W-:Y:S01]  /*180a0*/  ISETP.GT.AND P0, PT, R2, 0xf, PT ;  /* 0x0000000f0200780c */ /* 0x000fe20003f04270 */
[----:B------:R-:W2:Y:S04]  /*180b0*/  LDL R149, [R1+0x958] ;  /* 0x0009580001957983 */ /* 0x000ea80000100800 */
[----:B------:R-:W0:Y:S04]  /*180c0*/  LDL R4, [R1+0x974] ;  /* 0x0009740001047983 */ /* 0x000e280000100800 */
[----:B------:R-:W0:Y:S02]  /*180d0*/  LDL R5, [R1+0x978] ;  /* 0x0009780001057983 */ /* 0x000e240000100800 */
[----:B0-----:R-:W-:-:S04]  /*180e0*/  @P1 LOP3.LUT R5, R5, R4, RZ, 0x3c, !PT ;  /* 0x0000000405051212 */ /* 0x001fc800078e3cff */
[----:B------:R-:W-:-:S04]  /*180f0*/  @P1 LOP3.LUT R4, R5, R4, RZ, 0x3c, !PT ;  /* 0x0000000405041212 */ /* 0x000fc800078e3cff */
[----:B------:R-:W-:-:S05]  /*18100*/  @P1 LOP3.LUT R5, R5, R4, RZ, 0x3c, !PT ;  /* 0x0000000405051212 */ /* 0x000fca00078e3cff */
[----:B------:R0:W4:Y:S04]  /*18110*/  @P1 LDG.E.U8 R7, desc[UR16][R4.64] ;  /* 0x0000001004071981 */ /* 0x000128000c1e1100 */
[----:B------:R-:W0:Y:S04]  /*18120*/  LDL R4, [R1+0x96c] ;  /* 0x00096c0001047983 */ /* 0x000e280000100800 */
[----:B------:R-:W0:Y:S01]  /*18130*/  LDL R5, [R1+0x970] ;  /* 0x0009700001057983 */ /* 0x000e220000100800 */
[----:B------:R-:W-:Y:S02]  /*18140*/  PRMT R8, RZ, 0x7610, R8 ;  /* 0x00007610ff087816 */ /* 0x000fe40000000008 */
[----:B0-----:R-:W-:-:S04]  /*18150*/  @P0 LOP3.LUT R5, R5, R4, RZ, 0x3c, !PT ;  /* 0x0000000405050212 */ /* 0x001fc800078e3cff */
[----:B------:R-:W-:-:S04]  /*18160*/  @P0 LOP3.LUT R4, R5, R4, RZ, 0x3c, !PT ;  /* 0x0000000405040212 */ /* 0x000fc800078e3cff */
[----:B------:R-:W-:-:S05]  /*18170*/  @P0 LOP3.LUT R5, R5, R4, RZ, 0x3c, !PT ;  /* 0x0000000405050212 */ /* 0x000fca00078e3cff */
[----:B------:R0:W4:Y:S04]  /*18180*/  @P0 LDG.E.U8 R8, desc[UR16][R4.64] ;  /* 0x0000001004080981 */ /* 0x000128000c1e1100 */
[----:B------:R-:W0:Y:S04]  /*18190*/  LDL R4, [R1+0x964] ;  /* 0x0009640001047983 */ /* 0x000e280000100800 */
[----:B------:R-:W0:Y:S01]  /*181a0*/  LDL R5, [R1+0x968] ;  /* 0x0009680001057983 */ /* 0x000e220000100800 */
[----:B------:R-:W-:Y:S02]  /*181b0*/  ISETP.GT.AND P2, PT, R2, 0x10, PT ;  /* 0x000000100200780c */ /* 0x000fe40003f44270 */
[----:B------:R-:W-:-:S11]  /*181c0*/  PRMT R238, RZ, 0x7610, R238 ;  /* 0x00007610ffee7816 */ /* 0x000fd600000000ee */
[----:B0-----:R-:W-:-:S04]  /*181d0*/  @P2 LOP3.LUT R5, R5, R4, RZ, 0x3c, !PT ;  /* 0x0000000405052212 */ /* 0x001fc800078e3cff */
[----:B------:R-:W-:-:S04]  /*181e0*/  @P2 LOP3.LUT R4, R5, R4, RZ, 0x3c, !PT ;  /* 0x0000000405042212 */ /* 0x000fc800078e3cff */
[----:B------:R-:W-:-:S05]  /*181f0*/  @P2 LOP3.LUT R5, R5, R4, RZ, 0x3c, !PT ;  /* 0x0000000405052212 */ /* 0x000fca00078e3cff */
[----:B------:R0:W4:Y:S04]  /*18200*/  @P2 LDG.E.U8 R238, desc[UR16][R4.64] ;  /* 0x0000001004ee2981 */ /* 0x000128000c1e1100 */
        /* <DEDUP_REMOVED lines=9> */
[----:B------:R2:W4:Y:S02]  /*182a0*/  @P3 LDG.E.U8 R242, desc[UR16][R4.64] ;  /* 0x0000001004f23981 */ /* 0x000524000c1e1100 */
[----:B--2---:R-:W-:Y:S02]  /*182b0*/  @P4 IMAD.MOV.U32 R4, RZ, RZ, R149 ;  /* 0x000000ffff044224 */ /* 0x004fe400078e0095 */
[----:B---3--:R-:W-:Y:S01]  /*182c0*/  @P4 IMAD.MOV.U32 R5, RZ, RZ, R151 ;  /* 0x000000ffff054224 */ /* 0x008fe200078e0097 */
[----:B------:R-:W-:Y:S01]  /*182d0*/  ISETP.GT.AND P1, PT, R2, 0x13, PT ;  /* 0x000000130200780c */ /* 0x000fe20003f24270 */
[----:B------:R-:W2:Y:S04]  /*182e0*/  LDL R151, [R1+0x92c] ;  /* 0x00092c0001977983 */ /* 0x000ea80000100800 */
[----:B------:R0:W3:Y:S01]  /*182f0*/  @P4 LDG.E.U8 R246, desc[UR16][R4.64] ;  /* 0x0000001004f64981 */ /* 0x0000e2000c1e1100 */
        /* <DEDUP_REMOVED lines=8> */
[----:B------:R0:W3:Y:S04]  /*18380*/  @P1 LDG.E.U8 R231, desc[UR16][R4.64] ;  /* 0x0000001004e71981 */ /* 0x0000e8000c1e1100 */
[----:B------:R-:W0:Y:S04]  /*18390*/  LDL R4, [R1+0x944] ;  /* 0x0009440001047983 */ /* 0x000e280000100800 */
[----:B------:R-:W0:Y:S01]  /*183a0*/  LDL R5, [R1+0x948] ;  /* 0x0009480001057983 */ /* 0x000e220000100800 */
[----:B------:R-:W-:Y:S02]  /*183b0*/  PRMT R234, RZ, 0x7610, R234 ;  /* 0x00007610ffea7816 */ /* 0x000fe400000000ea */
[----:B0-----:R-:W-:-:S04]  /*183c0*/  @P0 LOP3.LUT R5, R5, R4, RZ, 0x3c, !PT ;  /* 0x0000000405050212 */ /* 0x001fc800078e3cff */
[----:B------:R-:W-:-:S04]  /*183d0*/  @P0 LOP3.LUT R4, R5, R4, RZ, 0x3c, !PT ;  /* 0x0000000405040212 */ /* 0x000fc800078e3cff */
[----:B------:R-:W-:-:S05]  /*183e0*/  @P0 LOP3.LUT R5, R5, R4, RZ, 0x3c, !PT ;  /* 0x0000000405050212 */ /* 0x000fca00078e3cff */
[----:B------:R0:W3:Y:S04]  /*183f0*/  @P0 LDG.E.U8 R234, desc[UR16][R4.64] ;  /* 0x0000001004ea0981 */ /* 0x0000e8000c1e1100 */
[----:B------:R-:W0:Y:S04]  /*18400*/  LDL R4, [R1+0x93c] ;  /* 0x00093c0001047983 */ /* 0x000e280000100800 */
[----:B------:R-:W0:Y:S01]  /*18410*/  LDL R5, [R1+0x940] ;  /* 0x0009400001057983 */ /* 0x000e220000100800 */
[----:B------:R-:W-:Y:S02]  /*18420*/  ISETP.GT.AND P2, PT, R2, 0x15, PT ;  /* 0x000000150200780c */ /* 0x000fe40003f44270 */
[----:B------:R-:W-:-:S11]  /*18430*/  PRMT R226, RZ, 0x7610, R226 ;  /* 0x00007610ffe27816 */ /* 0x000fd600000000e2 */
[----:B0-----:R-:W-:-:S04]  /*18440*/  @P2 LOP3.LUT R5, R5, R4, RZ, 0x3c, !PT ;  /* 0x0000000405052212 */ /* 0x001fc800078e3cff */
[----:B------:R-:W-:-:S04]  /*18450*/  @P2 LOP3.LUT R4, R5, R4, RZ, 0x3c, !PT ;  /* 0x0000000405042212 */ /* 0x000fc800078e3cff */
[----:B------:R-:W-:-:S05]  /*18460*/  @P2 LOP3.LUT R5, R5, R4, RZ, 0x3c, !PT ;  /* 0x0000000405052212 */ /* 0x000fca00078e3cff */
[----:B------:R0:W3:Y:S04]  /*18470*/  @P2 LDG.E.U8 R226, desc[UR16][R4.64] ;  /* 0x0000001004e22981 */ /* 0x0000e8000c1e1100 */
        /* <DEDUP_REMOVED lines=9> */
[----:B------:R4:W3:Y:S02]  /*18510*/  @P3 LDG.E.U8 R228, desc[UR16][R4.64] ;  /* 0x0000001004e43981 */ /* 0x0008e4000c1e1100 */
[----:B----4-:R-:W-:Y:S02]  /*18520*/  @P4 IMAD.MOV.U32 R4, RZ, RZ, R149 ;  /* 0x000000ffff044224 */ /* 0x010fe400078e0095 */
[----:B--2---:R-:W-:Y:S01]  /*18530*/  @P4 IMAD.MOV.U32 R5, RZ, RZ, R151 ;  /* 0x000000ffff054224 */ /* 0x004fe200078e0097 */
[----:B------:R-:W-:Y:S01]  /*18540*/  ISETP.GT.AND P1, PT, R2, 0x18, PT ;  /* 0x000000180200780c */ /* 0x000fe20003f24270 */
[----:B------:R-:W2:Y:S04]  /*18550*/  LDL R151, [R1+0x904] ;  /* 0x0009040001977983 */ /* 0x000ea80000100800 */
[----:B------:R0:W4:Y:S01]  /*18560*/  @P4 LDG.E.U8 R230, desc[UR16][R4.64] ;  /* 0x0000001004e64981 */ /* 0x000122000c1e1100 */
[----:B------:R-:W-:-:S02]  /*18570*/  PRMT R221, RZ, 0x7610, R221 ;  /* 0x00007610ffdd7816 */ /* 0x000fc400000000dd */
[----:B------:R-:W-:Y:S01]  /*18580*/  ISETP.GT.AND P0, PT, R2, 0x19, PT ;  /* 0x000000190200780c */ /* 0x000fe20003f04270 */
[----:B------:R-:W3:Y:S04]  /*18590*/  LDL R149, [R1+0x908] ;  /* 0x0009080001957983 */ /* 0x000ee80000100800 */
        /* <DEDUP_REMOVED lines=31> */
[----:B---3--:R-:W-:Y:S02]  /*18790*/  @P4 IMAD.MOV.U32 R4, RZ, RZ, R149 ;  /* 0x000000ffff044224 */ /* 0x008fe400078e0095 */
[----:B--2---:R-:W-:Y:S01]  /*187a0*/  @P4 IMAD.MOV.U32 R5, RZ, RZ, R151 ;  /* 0x000000ffff054224 */ /* 0x004fe200078e0097 */
[----:B------:R-:W-:Y:S01]  /*187b0*/  ISETP.GT.AND P1, PT, R2, 0x1d, PT ;  /* 0x0000001d0200780c */ /* 0x000fe20003f24270 */
[----:B------:R-:W2:Y:S04]  /*187c0*/  LDL R151, [R1+0x8e8] ;  /* 0x0008e80001977983 */ /* 0x000ea80000100800 */
[----:B------:R0:W3:Y:S01]  /*187d0*/  @P4 LDG.E.U8 R220, desc[UR16][R4.64] ;  /* 0x0000001004dc4981 */ /* 0x0000e2000c1e1100 */
[----:B------:R-:W-:-:S02]  /*187e0*/  PRMT R208, RZ, 0x7610, R208 ;  /* 0x00007610ffd07816 */ /* 0x000fc400000000d0 */
[----:B------:R-:W-:Y:S01]  /*187f0*/  ISETP.GT.AND P0, PT, R2, 0x1e, PT ;  /* 0x0000001e0200780c */ /* 0x000fe20003f04270 */
[----:B------:R-:W4:Y:S04]  /*18800*/  LDL R149, [R1+0x8e0] ;  /* 0x0008e00001957983 */ /* 0x000f280000100800 */
[----:B------:R-:W0:Y:S02]  /*18810*/  LDL R5, [R1+0x900] ;  /* 0x0009000001057983 */ /* 0x000e240000100800 */
[----:B0-----:R-:W-:Y:S02]  /*18820*/  @P1 IMAD.MOV.U32 R4, RZ, RZ, R5 ;  /* 0x000000ffff041224 */ /* 0x001fe400078e0005 */
[----:B------:R-:W-:-:S05]  /*18830*/  @P1 IMAD.MOV.U32 R5, RZ, RZ, R126 ;  /* 0x000000ffff051224 */ /* 0x000fca00078e007e */
[----:B------:R0:W3:Y:S04]  /*18840*/  @P1 LDG.E.U8 R208, desc[UR16][R4.64] ;  /* 0x0000001004d01981 */ /* 0x0000e8000c1e1100 */
[----:B------:R-:W0:Y:S01]  /*18850*/  LDL R5, [R1+0x8f8] ;  /* 0x0008f80001057983 */ /* 0x000e220000100800 */
[----:B------:R-:W-:Y:S02]  /*18860*/  PRMT R210, RZ, 0x7610, R210 ;  /* 0x00007610ffd27816 */ /* 0x000fe400000000d2 */
[----:B------:R-:W-:Y:S01]  /*18870*/  ISETP.GT.AND P2, PT, R2, 0x1f, PT ;  /* 0x0000001f0200780c */ /* 0x000fe20003f44270 */
[----:B0-----:R-:W-:Y:S02]  /*18880*/  @P0 IMAD.MOV.U32 R4, RZ, RZ, R5 ;  /* 0x000000ffff040224 */ /* 0x001fe400078e0005 */
[----:B------:R-:W-:-:S05]  /*18890*/  @P0 IMAD.MOV.U32 R5, RZ, RZ, R128 ;  /* 0x000000ffff050224 */ /* 0x000fca00078e0080 */
[----:B------:R0:W3:Y:S04]  /*188a0*/  @P0 LDG.E.U8 R210, desc[UR16][R4.64] ;  /* 0x0000001004d20981 */ /* 0x0000e8000c1e1100 */
[----:B------:R-:W0:Y:S01]  /*188b0*/  LDL R5, [R1+0x8f0] ;  /* 0x0008f00001057983 */ /* 0x000e220000100800 */
[C---:B------:R-:W-:Y:S02]  /*188c0*/  ISETP.GT.AND P3, PT, R2.reuse, 0x20, PT ;  /* 0x000000200200780c */ /* 0x040fe40003f64270 */
[----:B------:R-:W-:Y:S02]  /*188d0*/  ISETP.GT.AND P4, PT, R2, 0x21, PT ;  /* 0x000000210200780c */ /* 0x000fe40003f84270 */
[----:B------:R-:W-:Y:S02]  /*188e0*/  PRMT R201, RZ, 0x7610, R201 ;  /* 0x00007610ffc97816 */ /* 0x000fe400000000c9 */
[----:B------:R-:W-:-:S02]  /*188f0*/  PRMT R214, RZ, 0x7610, R214 ;  /* 0x00007610ffd67816 */ /* 0x000fc400000000d6 */
[C---:B------:R-:W-:Y:S02]  /*18900*/  ISETP.GT.AND P1, PT, R2.reuse, 0x22, PT ;  /* 0x000000220200780c */ /* 0x040fe40003f24270 */
[----:B------:R-:W-:Y:S02]  /*18910*/  PRMT R217, RZ, 0x7610, R217 ;  /* 0x00007610ffd97816 */ /* 0x000fe400000000d9 */
[----:B------:R-:W-:Y:S02]  /*18920*/  ISETP.GT.AND P0, PT, R2, 0x23, PT ;  /* 0x000000230200780c */ /* 0x000fe40003f04270 */
[----:B------:R-:W-:Y:S02]  /*18930*/  PRMT R205, RZ, 0x7610, R205 ;  /* 0x00007610ffcd7816 */ /* 0x000fe400000000cd */
[----:B------:R-:W-:Y:S02]  /*18940*/  PRMT R207, RZ, 0x7610, R207 ;  /* 0x00007610ffcf7816 */ /* 0x000fe400000000cf */
[----:B------:R-:W-:-:S02]  /*18950*/  PRMT R198, RZ, 0x7610, R198 ;  /* 0x00007610ffc67816 */ /* 0x000fc400000000c6 */
[----:B------:R-:W-:Y:S01]  /*18960*/  PRMT R200, RZ, 0x7610, R200 ;  /* 0x00007610ffc87816 */ /* 0x000fe200000000c8 */
[----:B0-----:R-:W-:Y:S02]  /*18970*/  @P2 IMAD.MOV.U32 R4, RZ, RZ, R5 ;  /* 0x000000ffff042224 */ /* 0x001fe400078e0005 */
[----:B------:R-:W-:-:S05]  /*18980*/  @P2 IMAD.MOV.U32 R5, RZ, RZ, R130 ;  /* 0x000000ffff052224 */ /* 0x000fca00078e0082 */
[----:B------:R2:W3:Y:S02]  /*18990*/  @P2 LDG.E.U8 R201, desc[UR16][R4.64] ;  /* 0x0000001004c92981 */ /* 0x0004e4000c1e1100 */
[----:B--2---:R-:W-:Y:S02]  /*189a0*/  @P3 IMAD.MOV.U32 R4, RZ, RZ, R151 ;  /* 0x000000ffff043224 */ /* 0x004fe400078e0097 */
[----:B------:R-:W-:Y:S01]  /*189b0*/  @P3 IMAD.MOV.U32 R5, RZ, RZ, R132 ;  /* 0x000000ffff053224 */ /* 0x000fe200078e0084 */
[----:B------:R-:W2:Y:S04]  /*189c0*/  LDL R151, [R1+0x894] ;  /* 0x0008940001977983 */ /* 0x000ea80000100800 */
[----:B------:R4:W3:Y:S02]  /*189d0*/  @P3 LDG.E.U8 R214, desc[UR16][R4.64] ;  /* 0x0000001004d63981 */ /* 0x0008e4000c1e1100 */
[----:B----4-:R-:W-:-:S02]  /*189e0*/  @P4 IMAD.MOV.U32 R4, RZ, RZ, R149 ;  /* 0x000000ffff044224 */ /* 0x010fc400078e0095 */
[----:B------:R-:W4:Y:S01]  /*189f0*/  LDL R149, [R1+0x88c] ;  /* 0x00088c0001957983 */ /* 0x000f220000100800 */
[----:B------:R-:W-:Y:S01]  /*18a00*/  @P4 IMAD.MOV.U32 R5, RZ, RZ, R134 ;  /* 0x000000ffff054224 */ /* 0x000fe200078e0086 */
[----:B------:R-:W-:-:S04]  /*18a10*/  ISETP.GT.AND P2, PT, R2, 0x24, PT ;  /* 0x000000240200780c */ /* 0x000fc80003f44270 */
[----:B------:R0:W3:Y:S01]  /*18a20*/  @P4 LDG.E.U8 R217, desc[UR16][R4.64] ;  /* 0x0000001004d94981 */ /* 0x0000e2000c1e1100 */
[----:B------:R-:W-:Y:S01]  /*18a30*/  ISETP.GT.AND P3, PT, R2, 0x25, PT ;  /* 0x000000250200780c */ /* 0x000fe20003f64270 */
[----:B0-----:R-:W-:Y:S02]  /*18a40*/  @P1 IMAD.MOV.U32 R4, RZ, RZ, R125 ;  /* 0x000000ffff041224 */ /* 0x001fe400078e007d */
[----:B------:R-:W-:-:S05]  /*18a50*/  @P1 IMAD.MOV.U32 R5, RZ, RZ, R136 ;  /* 0x000000ffff051224 */ /* 0x000fca00078e0088 */
        /* <DEDUP_REMOVED lines=9> */
[----:B------:R-:W-:Y:S02]  /*18af0*/  PRMT R204, RZ, 0x7610, R204 ;  /* 0x00007610ffcc7816 */ /* 0x000fe400000000cc */
        /* <DEDUP_REMOVED lines=14> */
[----:B------:R-:W-:Y:S02]  /*18be0*/  ISETP.GT.AND P4, PT, R2, 0x2b, PT ;  /* 0x0000002b0200780c */ /* 0x000fe40003f84270 */
[----:B------:R-:W-:Y:S01]  /*18bf0*/  PRMT R191, RZ, 0x7610, R191 ;  /* 0x00007610ffbf7816 */ /* 0x000fe200000000bf */
[----:B0-----:R-:W-:Y:S02]  /*18c00*/  @P0 IMAD.MOV.U32 R4, RZ, RZ, R137 ;  /* 0x000000ffff040224 */ /* 0x001fe400078e0089 */
[----:B------:R-:W-:-:S05]  /*18c10*/  @P0 IMAD.MOV.U32 R5, RZ, RZ, R148 ;  /* 0x000000ffff050224 */ /* 0x000fca00078e0094 */
[----:B------:R0:W3:Y:S01]  /*18c20*/  @P0 LDG.E.U8 R197, desc[UR16][R4.64] ;  /* 0x0000001004c50981 */ /* 0x0000e2000c1e1100 */
[----:B------:R-:W-:Y:S01]  /*18c30*/  PRMT R194, RZ, 0x7610, R194 ;  /* 0x00007610ffc27816 */ /* 0x000fe200000000c2 */
[----:B0-----:R-:W-:Y:S02]  /*18c40*/  @P2 IMAD.MOV.U32 R4, RZ, RZ, R139 ;  /* 0x000000ffff042224 */ /* 0x001fe400078e008b */
[----:B------:R-:W-:-:S05]  /*18c50*/  @P2 IMAD.MOV.U32 R5, RZ, RZ, R150 ;  /* 0x000000ffff052224 */ /* 0x000fca00078e0096 */
[----:B------:R0:W3:Y:S01]  /*18c60*/  @P2 LDG.E.U8 R191, desc[UR16][R4.64] ;  /* 0x0000001004bf2981 */ /* 0x0000e2000c1e1100 */
[----:B------:R-:W-:Y:S01]  /*18c70*/  PRMT R195, RZ, 0x7610, R195 ;  /* 0x00007610ffc37816 */ /* 0x000fe200000000c3 */
[----:B0-----:R-:W-:Y:S02]  /*18c80*/  @P3 IMAD.MOV.U32 R4, RZ, RZ, R141 ;  /* 0x000000ffff043224 */ /* 0x001fe400078e008d */
[----:B--2---:R-:W-:-:S05]  /*18c90*/  @P3 IMAD.MOV.U32 R5, RZ, RZ, R151 ;  /* 0x000000ffff053224 */ /* 0x004fca00078e0097 */
[----:B------:R0:W2:Y:S02]  /*18ca0*/  @P3 LDG.E.U8 R194, desc[UR16][R4.64] ;  /* 0x0000001004c23981 */ /* 0x0000a4000c1e1100 */
[----:B0-----:R-:W-:Y:S02]  /*18cb0*/  @P4 IMAD.MOV.U32 R4, RZ, RZ, R143 ;  /* 0x000000ffff044224 */ /* 0x001fe400078e008f */
[----:B----4-:R-:W-:Y:S02]  /*18cc0*/  @P4 IMAD.MOV.U32 R5, RZ, RZ, R149 ;  /* 0x000000ffff054224 */ /* 0x010fe400078e0095 */
[----:B------:R-:W4:Y:S04]  /*18cd0*/  LDL.LU R149, [R1+0x878] ;  /* 0x0008780001957983 */ /* 0x000f280000300800 */
[----:B------:R-:W3:Y:S04]  /*18ce0*/  LDL.LU R151, [R1+0x870] ;  /* 0x0008700001977983 */ /* 0x000ee80000300800 */
[----:B------:R0:W2:Y:S04]  /*18cf0*/  @P4 LDG.E.U8 R195, desc[UR16][R4.64] ;  /* 0x0000001004c34981 */ /* 0x0000a8000c1e1100 */
[----:B------:R-:W4:Y:S01]  /*18d00*/  LDL R5, [R1+0x884] ;  /* 0x0008840001057983 */ /* 0x000f220000100800 */
[----:B------:R-:W-:-:S02]  /*18d10*/  ISETP.GT.AND P1, PT, R2, 0x2c, PT ;  /* 0x0000002c0200780c */ /* 0x000fc40003f24270 */
[----:B------:R-:W-:-:S11]  /*18d20*/  PRMT R186, RZ, 0x7610, R186 ;  /* 0x00007610ffba7816 */ /* 0x000fd600000000ba */
[----:B0-----:R-:W-:Y:S01]  /*18d30*/  @P1 IMAD.MOV.U32 R4, RZ, RZ, R145 ;  /* 0x000000ffff041224 */ /* 0x001fe200078e0091 */
[----:B------:R-:W-:-:S04]  /*18d40*/  ISETP.GT.AND P0, PT, R2, 0x2d, PT ;  /* 0x0000002d0200780c */ /* 0x000fc80003f04270 */
[----:B----4-:R0:W4:Y:S04]  /*18d50*/  @P1 LDG.E.U8 R186, desc[UR16][R4.64] ;  /* 0x0000001004ba1981 */ /* 0x010128000c1e1100 */
[----:B------:R-:W3:Y:S01]  /*18d60*/  LDL R5, [R1+0x87c] ;  /* 0x00087c0001057983 */ /* 0x000ee20000100800 */
[----:B------:R-:W-:-:S04]  /*18d70*/  PRMT R188, RZ, 0x7610, R188 ;  /* 0x00007610ffbc7816 */ /* 0x000fc800000000bc */
[----:B0-----:R-:W-:Y:S01]  /*18d80*/  @P0 IMAD.MOV.U32 R4, RZ, RZ, R147 ;  /* 0x000000ffff040224 */ /* 0x001fe200078e0093 */
[C---:B------:R-:W-:Y:S02]  /*18d90*/  ISETP.GT.AND P2, PT, R2.reuse, 0x2e, PT ;  /* 0x0000002e0200780c */ /* 0x040fe40003f44270 */
[----:B------:R-:W-:Y:S02]  /*18da0*/  ISETP.GT.AND P3, PT, R2, 0x2f, PT ;  /* 0x0000002f0200780c */ /* 0x000fe40003f64270 */
[----:B---3--:R0:W3:Y:S04]  /*18db0*/  @P0 LDG.E.U8 R188, desc[UR16][R4.64] ;  /* 0x0000001004bc0981 */ /* 0x0080e8000c1e1100 */
[----:B------:R-:W2:Y:S01]  /*18dc0*/  LDL R5, [R1+0x874] ;  /* 0x0008740001057983 */ /* 0x000ea20000100800 */
[----:B------:R-:W-:-:S04]  /*18dd0*/  PRMT R180, RZ, 0x7610, R180 ;  /* 0x00007610ffb47816 */ /* 0x000fc800000000b4 */
[----:B0-----:R-:W-:-:S05]  /*18de0*/  @P2 IMAD.MOV.U32 R4, RZ, RZ, R149 ;  /* 0x000000ffff042224 */ /* 0x001fca00078e0095 */
[----:B--2---:R0:W2:Y:S04]  /*18df0*/  @P2 LDG.E.U8 R180, desc[UR16][R4.64] ;  /* 0x0000001004b42981 */ /* 0x0040a8000c1e1100 */
[----:B------:R-:W4:Y:S01]  /*18e00*/  LDL R5, [R1+0x86c] ;  /* 0x00086c0001057983 */ /* 0x000f220000100800 */
[----:B0-----:R-:W-:-:S03]  /*18e10*/  @P3 IMAD.MOV.U32 R4, RZ, RZ, R151 ;  /* 0x000000ffff043224 */ /* 0x001fc600078e0097 */
[----:B------:R0:W-:Y:S04]  /*18e20*/  STL.64 [R1+0x10a0], R150 ;  /* 0x0010a09601007387 */ /* 0x0001e80000100a00 */
[----:B0-----:R-:W3:Y:S04]  /*18e30*/  LDL R150, [R1+0x83c] ;  /* 0x00083c0001967983 */ /* 0x001ee80000100800 */
[----:B------:R-:W2:Y:S04]  /*18e40*/  LDL R151, [R1+0x840] ;  /* 0x0008400001977983 */ /* 0x000ea80000100800 */
        /* <DEDUP_REMOVED lines=15> */
[----:B------:R-:W-:Y:S04]  /*18f40*/  STL.64 [R1+0x1070], R138 ;  /* 0x0010708a01007387 */ /* 0x000fe80000100a00 */
        /* <DEDUP_REMOVED lines=52> */
[----:B------:R0:W-:Y:S04]  /*19290*/  STL.64 [R1+0xec8], R32 ;  /* 0x000ec82001007387 */ /* 0x0001e80000100a00 */
[----:B------:R1:W-:Y:S04]  /*192a0*/  STL.64 [R1+0xec0], R30 ;  /* 0x000ec01e01007387 */ /* 0x0003e80000100a00 */
[----:B------:R2:W-:Y:S04]  /*192b0*/  STL.64 [R1+0xeb8], R28 ;  /* 0x000eb81c01007387 */ /* 0x0005e80000100a00 */
[----:B------:R2:W-:Y:S04]  /*192c0*/  STL.64 [R1+0xeb0], R26 ;  /* 0x000eb01a01007387 */ /* 0x0005e80000100a00 */
[----:B------:R2:W-:Y:S04]  /*192d0*/  STL.64 [R1+0xea8], R24 ;  /* 0x000ea81801007387 */ /* 0x0005e80000100a00 */
[----:B0-----:R-:W2:Y:S04]  /*192e0*/  LDL R32, [R1+0x838] ;  /* 0x0008380001207983 */ /* 0x001ea80000100800 */
[----:B------:R-:W2:Y:S04]  /*192f0*/  LDL R38, [R1+0x834] ;  /* 0x0008340001267983 */ /* 0x000ea80000100800 */
[----:B------:R-:W2:Y:S04]  /*19300*/  LDL R37, [R1+0x82c] ;  /* 0x00082c0001257983 */ /* 0x000ea80000100800 */
[----:B------:R-:W2:Y:S04]  /*19310*/  LDL R35, [R1+0x830] ;  /* 0x0008300001237983 */ /* 0x000ea80000100800 */
[----:B------:R-:W2:Y:S04]  /*19320*/  LDL R44, [R1+0x824] ;  /* 0x00082400012c7983 */ /* 0x000ea80000100800 */
[----:B------:R-:W2:Y:S04]  /*19330*/  LDL R43, [R1+0x828] ;  /* 0x00082800012b7983 */ /* 0x000ea80000100800 */
[----:B------:R-:W2:Y:S04]  /*19340*/  LDL R40, [R1+0x81c] ;  /* 0x00081c0001287983 */ /* 0x000ea80000100800 */
[----:B------:R-:W2:Y:S04]  /*19350*/  LDL R36, [R1+0x820] ;  /* 0x0008200001247983 */ /* 0x000ea80000100800 */
[----:B-1----:R-:W2:Y:S01]  /*19360*/  LDL R30, [R1+0x818] ;  /* 0x00081800011e7983 */ /* 0x002ea20000100800 */
[----:B------:R-:W-:-:S02]  /*19370*/  ISETP.GT.AND P4, PT, R2, 0x30, PT ;  /* 0x000000300200780c */ /* 0x000fc40003f84270 */
[----:B------:R-:W-:Y:S01]  /*19380*/  PRMT R183, RZ, 0x7610, R183 ;  /* 0x00007610ffb77816 */ /* 0x000fe200000000b7 */
[----:B------:R-:W2:Y:S01]  /*19390*/  LDL R34, [R1+0x814] ;  /* 0x0008140001227983 */ /* 0x000ea20000100800 */
[C---:B------:R-:W-:Y:S02]  /*193a0*/  ISETP.GT.AND P0, PT, R2.reuse, 0x31, PT ;  /* 0x000000310200780c */ /* 0x040fe40003f04270 */
[----:B------:R-:W-:Y:S01]  /*193b0*/  PRMT R193, RZ, 0x7610, R193 ;  /* 0x00007610ffc17816 */ /* 0x000fe200000000c1 */
[----:B------:R-:W2:Y:S01]  /*193c0*/  LDL R42, [R1+0x80c] ;  /* 0x00080c00012a7983 */ /* 0x000ea20000100800 */
[----:B------:R-:W-:-:S03]  /*193d0*/  ISETP.GT.AND P1, PT, R2, 0x32, PT ;  /* 0x000000320200780c */ /* 0x000fc60003f24270 */
[----:B----4-:R3:W4:Y:S01]  /*193e0*/  @P3 LDG.E.U8 R183, desc[UR16][R4.64] ;  /* 0x0000001004b73981 */ /* 0x010722000c1e1100 */
[----:B------:R-:W-:Y:S02]  /*193f0*/  PRMT R182, RZ, 0x7610, R182 ;  /* 0x00007610ffb67816 */ /* 0x000fe400000000b6 */
[----:B------:R-:W-:Y:S01]  /*19400*/  ISETP.GT.AND P2, PT, R2, 0x33, PT ;  /* 0x000000330200780c */ /* 0x000fe20003f44270 */
[----:B------:R-:W4:Y:S01]  /*19410*/  LDL R39, [R1+0x810] ;  /* 0x0008100001277983 */ /* 0x000f220000100800 */
[----:B------:R-:W-:Y:S02]  /*19420*/  PRMT R185, RZ, 0x7610, R185 ;  /* 0x00007610ffb97816 */ /* 0x000fe400000000b9 */
[----:B------:R-:W-:Y:S01]  /*19430*/  PRMT R178, RZ, 0x7610, R178 ;  /* 0x00007610ffb27816 */ /* 0x000fe200000000b2 */
[----:B------:R-:W4:Y:S01]  /*19440*/  LDL R46, [R1+0x644] ;  /* 0x00064400012e7983 */ /* 0x000f220000100800 */
[----:B------:R-:W-:Y:S02]  /*19450*/  PRMT R176, RZ, 0x7610, R176 ;  /* 0x00007610ffb07816 */ /* 0x000fe400000000b0 */
[----:B------:R-:W-:Y:S01]  /*19460*/  PRMT R174, RZ, 0x7610, R174 ;  /* 0x00007610ffae7816 */ /* 0x000fe200000000ae */
[----:B------:R-:W4:Y:S01]  /*19470*/  LDL R45, [R1+0x648] ;  /* 0x00064800012d7983 */ /* 0x000f220000100800 */
[----:B---3--:R-:W-:Y:S01]  /*19480*/  @P4 IMAD.MOV.U32 R5, RZ, RZ, R140 ;  /* 0x000000ffff054224 */ /* 0x008fe200078e008c */
[----:B------:R-:W-:-:S02]  /*19490*/  PRMT R172, RZ, 0x7610, R172 ;  /* 0x00007610ffac7816 */ /* 0x000fc400000000ac */
[----:B------:R-:W3:Y:S01]  /*194a0*/  LDL R48, [R1+0xdd4] ;  /* 0x000dd40001307983 */ /* 0x000ee20000100800 */
[----:B--2---:R-:W-:Y:S01]  /*194b0*/  @P4 IMAD.MOV.U32 R4, RZ, RZ, R141 ;  /* 0x000000ffff044224 */ /* 0x004fe200078e008d */
[----:B------:R-:W-:Y:S02]  /*194c0*/  PRMT R170, RZ, 0x7610, R170 ;  /* 0x00007610ffaa7816 */ /* 0x000fe400000000aa */
[----:B------:R-:W2:Y:S04]  /*194d0*/  LDL R47, [R1+0xd94] ;  /* 0x000d9400012f7983 */ /* 0x000ea80000100800 */
[----:B------:R0:W3:Y:S02]  /*194e0*/  @P4 LDG.E.U8 R193, desc[UR16][R4.64] ;  /* 0x0000001004c14981 */ /* 0x0000e4000c1e1100 */
[----:B0-----:R-:W-:-:S02]  /*194f0*/  @P0 IMAD.MOV.U32 R4, RZ, RZ, R143 ;  /* 0x000000ffff040224 */ /* 0x001fc400078e008f */
[----:B------:R-:W-:-:S05]  /*19500*/  @P0 IMAD.MOV.U32 R5, RZ, RZ, R142 ;  /* 0x000000ffff050224 */ /* 0x000fca00078e008e */
[----:B------:R0:W2:Y:S01]  /*19510*/  @P0 LDG.E.U8 R182, desc[UR16][R4.64] ;  /* 0x0000001004b60981 */ /* 0x0000a2000c1e1100 */
[----:B------:R-:W-:Y:S01]  /*19520*/  ISETP.GT.AND P0, PT, R2, 0x34, PT ;  /* 0x000000340200780c */ /* 0x000fe20003f04270 */
[----:B0-----:R-:W-:Y:S02]  /*19530*/  @P1 IMAD.MOV.U32 R4, RZ, RZ, R145 ;  /* 0x000000ffff041224 */ /* 0x001fe400078e0091 */
[----:B------:R-:W-:-:S05]  /*19540*/  @P1 IMAD.MOV.U32 R5, RZ, RZ, R144 ;  /* 0x000000ffff051224 */ /* 0x000fca00078e0090 */
[----:B------:R0:W2:Y:S01]  /*19550*/  @P1 LDG.E.U8 R185, desc[UR16][R4.64] ;  /* 0x0000001004b91981 */ /* 0x0000a2000c1e1100 */
[----:B------:R-:W-:Y:S01]  /*19560*/  ISETP.GT.AND P1, PT, R2, 0x35, PT ;  /* 0x000000350200780c */ /* 0x000fe20003f24270 */
[----:B0-----:R-:W-:Y:S02]  /*19570*/  @P2 IMAD.MOV.U32 R4, RZ, RZ, R147 ;  /* 0x000000ffff042224 */ /* 0x001fe400078e0093 */
[----:B------:R-:W-:-:S05]  /*19580*/  @P2 IMAD.MOV.U32 R5, RZ, RZ, R146 ;  /* 0x000000ffff052224 */ /* 0x000fca00078e0092 */
[----:B------:R0:W3:Y:S02]  /*19590*/  @P2 LDG.E.U8 R178, desc[UR16][R4.64] ;  /* 0x0000001004b22981 */ /* 0x0000e4000c1e1100 */
[----:B0-----:R-:W-:Y:S02]  /*195a0*/  @P0 IMAD.MOV.U32 R4, RZ, RZ, R149 ;  /* 0x000000ffff040224 */ /* 0x001fe400078e0095 */
[----:B------:R-:W-:-:S05]  /*195b0*/  @P0 IMAD.MOV.U32 R5, RZ, RZ, R148 ;  /* 0x000000ffff050224 */ /* 0x000fca00078e0094 */
[----:B------:R0:W2:Y:S01]  /*195c0*/  @P0 LDG.E.U8 R176, desc[UR16][R4.64] ;  /* 0x0000001004b00981 */ /* 0x0000a2000c1e1100 */
[----:B------:R-:W-:Y:S01]  /*195d0*/  ISETP.GT.AND P0, PT, R2, 0x36, PT ;  /* 0x000000360200780c */ /* 0x000fe20003f04270 */
[----:B0-----:R-:W-:Y:S02]  /*195e0*/  @P1 IMAD.MOV.U32 R4, RZ, RZ, R151 ;  /* 0x000000ffff041224 */ /* 0x001fe400078e0097 */
[----:B------:R-:W-:-:S05]  /*195f0*/  @P1 IMAD.MOV.U32 R5, RZ, RZ, R150 ;  /* 0x000000ffff051224 */ /* 0x000fca00078e0096 */
[----:B------:R0:W2:Y:S01]  /*19600*/  @P1 LDG.E.U8 R174, desc[UR16][R4.64] ;  /* 0x0000001004ae1981 */ /* 0x0000a2000c1e1100 */
[----:B------:R-:W-:Y:S02]  /*19610*/  ISETP.GT.AND P1, PT, R2, 0x37, PT ;  /* 0x000000370200780c */ /* 0x000fe40003f24270 */
[----:B------:R-:W-:Y:S02]  /*19620*/  PRMT R168, RZ, 0x7610, R168 ;  /* 0x00007610ffa87816 */ /* 0x000fe400000000a8 */
[----:B------:R-:W-:Y:S01]  /*19630*/  PRMT R166, RZ, 0x7610, R166 ;  /* 0x00007610ffa67816 */ /* 0x000fe200000000a6 */
[----:B0-----:R-:W-:Y:S02]  /*19640*/  @P0 IMAD.MOV.U32 R4, RZ, RZ, R32 ;  /* 0x000000ffff040224 */ /* 0x001fe400078e0020 */
[----:B------:R-:W3:Y:S01]  /*19650*/  LDL R32, [R1+0x808] ;  /* 0x0008080001207983 */ /* 0x000ee20000100800 */
[----:B------:R-:W-:-:S03]  /*19660*/  @P0 IMAD.MOV.U32 R5, RZ, RZ, R38 ;  /* 0x000000ffff050224 */ /* 0x000fc600078e0026 */
[----:B------:R-:W2:Y:S04]  /*19670*/  LDL R38, [R1+0x804] ;  /* 0x0008040001267983 */ /* 0x000ea80000100800 */
[----:B------:R0:W2:Y:S01]  /*19680*/  @P0 LDG.E.U8 R172, desc[UR16][R4.64] ;  /* 0x0000001004ac0981 */ /* 0x0000a2000c1e1100 */
[C---:B------:R-:W-:Y:S01]  /*19690*/  ISETP.GT.AND P0, PT, R2.reuse, 0x38, PT ;  /* 0x000000380200780c */ /* 0x040fe20003f04270 */
[----:B0-----:R-:W-:Y:S02]  /*196a0*/  @P1 IMAD.MOV.U32 R4, RZ, RZ, R35 ;  /* 0x000000ffff041224 */ /* 0x001fe400078e0023 */
[----:B------:R-:W-:Y:S01]  /*196b0*/  @P1 IMAD.MOV.U32 R5, RZ, RZ, R37 ;  /* 0x000000ffff051224 */ /* 0x000fe200078e0025 */
[----:B------:R-:W2:Y:S04]  /*196c0*/  LDL R35, [R1+0x800] ;  /* 0x0008000001237983 */ /* 0x000ea80000100800 */
[----:B------:R-:W2:Y:S04]  /*196d0*/  LDL R37, [R1+0x7fc] ;  /* 0x0007fc0001257983 */ /* 0x000ea80000100800 */
[----:B------:R0:W2:Y:S01]  /*196e0*/  @P1 LDG.E.U8 R170, desc[UR16][R4.64] ;  /* 0x0000001004aa1981 */ /* 0x0000a2000c1e1100 */
[----:B------:R-:W-:Y:S01]  /*196f0*/  ISETP.GT.AND P1, PT, R2, 0x39, PT ;  /* 0x000000390200780c */ /* 0x000fe20003f24270 */
[----:B0-----:R-:W-:-:S02]  /*19700*/  @P0 IMAD.MOV.U32 R4, RZ, RZ, R43 ;  /* 0x000000ffff040224 */ /* 0x001fc400078e002b */
        /* <DEDUP_REMOVED lines=9> */
[----:B------:R0:W2:Y:S02]  /*197a0*/  @P1 LDG.E.U8 R166, desc[UR16][R4.64] ;  /* 0x0000001004a61981 */ /* 0x0000a4000c1e1100 */
[----:B0-----:R-:W-:-:S02]  /*197b0*/  @P0 IMAD.MOV.U32 R4, RZ, RZ, R30 ;  /* 0x000000ffff040224 */ /* 0x001fc400078e001e */
[----:B------:R-:W2:Y:S01]  /*197c0*/  LDL R30, [R1+0x7e8] ;  /* 0x0007e800011e7983 */ /* 0x000ea20000100800 */
[----:B------:R-:W-:Y:S01]  /*197d0*/  PRMT R164, RZ, 0x7610, R164 ;  /* 0x00007610ffa47816 */ /* 0x000fe200000000a4 */
[----:B------:R-:W-:Y:S01]  /*197e0*/  @P0 IMAD.MOV.U32 R5, RZ, RZ, R34 ;  /* 0x000000ffff050224 */ /* 0x000fe200078e0022 */
[C---:B------:R-:W-:Y:S01]  /*197f0*/  ISETP.GT.AND P1, PT, R2.reuse, 0x3b, PT ;  /* 0x0000003b0200780c */ /* 0x040fe20003f24270 */
[----:B------:R-:W2:Y:S04]  /*19800*/  LDL R34, [R1+0x7e4] ;  /* 0x0007e40001227983 */ /* 0x000ea80000100800 */
[----:B------:R4:W2:Y:S01]  /*19810*/  @P0 LDG.E.U8 R164, desc[UR16][R4.64] ;  /* 0x0000001004a40981 */ /* 0x0008a2000c1e1100 */
[----:B------:R-:W-:Y:S02]  /*19820*/  ISETP.GT.AND P0, PT, R2, 0x3c, PT ;  /* 0x0000003c0200780c */ /* 0x000fe40003f04270 */
[----:B------:R-:W-:-:S05]  /*19830*/  PRMT R162, RZ, 0x7610, R162 ;  /* 0x00007610ffa27816 */ /* 0x000fca00000000a2 */
[----:B----4-:R-:W-:Y:S02]  /*19840*/  @P1 IMAD.MOV.U32 R4, RZ, RZ, R39 ;  /* 0x000000ffff041224 */ /* 0x010fe400078e0027 */
[----:B------:R-:W-:Y:S01]  /*19850*/  @P1 IMAD.MOV.U32 R5, RZ, RZ, R42 ;  /* 0x000000ffff051224 */ /* 0x000fe200078e002a */
[----:B------:R-:W4:Y:S04]  /*19860*/  LDL R39, [R1+0x7e0] ;  /* 0x0007e00001277983 */ /* 0x000f280000100800 */
[----:B------:R-:W4:Y:S04]  /*19870*/  LDL R42, [R1+0x7dc] ;  /* 0x0007dc00012a7983 */ /* 0x000f280000100800 */
[----:B------:R3:W4:Y:S01]  /*19880*/  @P1 LDG.E.U8 R162, desc[UR16][R4.64] ;  /* 0x0000001004a21981 */ /* 0x000722000c1e1100 */
[----:B------:R-:W-:-:S02]  /*19890*/  ISETP.GT.AND P1, PT, R2, 0x3d, PT ;  /* 0x0000003d0200780c */ /* 0x000fc40003f24270 */
[----:B------:R-:W-:Y:S02]  /*198a0*/  PRMT R160, RZ, 0x7610, R160 ;  /* 0x00007610ffa07816 */ /* 0x000fe400000000a0 */
[----:B------:R-:W-:Y:S02]  /*198b0*/  PRMT R158, RZ, 0x7610, R158 ;  /* 0x00007610ff9e7816 */ /* 0x000fe4000000009e */
[----:B------:R-:W-:Y:S02]  /*198c0*/  PRMT R156, RZ, 0x7610, R156 ;  /* 0x00007610ff9c7816 */ /* 0x000fe4000000009c */
[----:B------:R-:W-:Y:S01]  /*198d0*/  PRMT R154, RZ, 0x7610, R154 ;  /* 0x00007610ff9a7816 */ /* 0x000fe2000000009a */
[----:B---3--:R-:W-:Y:S02]  /*198e0*/  @P0 IMAD.MOV.U32 R4, RZ, RZ, R32 ;  /* 0x000000ffff040224 */ /* 0x008fe400078e0020 */
[----:B------:R-:W3:Y:S01]  /*198f0*/  LDL R32, [R1+0x7d8] ;  /* 0x0007d80001207983 */ /* 0x000ee20000100800 */
[----:B--2---:R-:W-:-:S03]  /*19900*/  @P0 IMAD.MOV.U32 R5, RZ, RZ, R38 ;  /* 0x000000ffff050224 */ /* 0x004fc600078e0026 */
[----:B------:R-:W2:Y:S04]  /*19910*/  LDL R38, [R1+0x7d4] ;  /* 0x0007d40001267983 */ /* 0x000ea80000100800 */
[----:B------:R0:W2:Y:S01]  /*19920*/  @P0 LDG.E.U8 R160, desc[UR16][R4.64] ;  /* 0x0000001004a00981 */ /* 0x0000a2000c1e1100 */
[----:B------:R-:W-:Y:S01]  /*19930*/  ISETP.GT.AND P0, PT, R2, 0x3e, PT ;  /* 0x0000003e0200780c */ /* 0x000fe20003f04270 */
[----:B0-----:R-:W-:Y:S02]  /*19940*/  @P1 IMAD.MOV.U32 R4, RZ, RZ, R35 ;  /* 0x000000ffff041224 */ /* 0x001fe400078e0023 */
[----:B------:R-:W2:Y:S01]  /*19950*/  LDL R35, [R1+0x7d0] ;  /* 0x0007d00001237983 */ /* 0x000ea20000100800 */
[----:B------:R-:W-:-:S03]  /*19960*/  @P1 IMAD.MOV.U32 R5, RZ, RZ, R37 ;  /* 0x000000ffff051224 */ /* 0x000fc600078e0025 */
        /* <DEDUP_REMOVED lines=13> */
[----:B------:R0:W2:Y:S02]  /*19a40*/  @P1 LDG.E.U8 R154, desc[UR16][R4.64] ;  /* 0x00000010049a1981 */ /* 0x0000a4000c1e1100 */
[----:B0-----:R-:W-:Y:S02]  /*19a50*/  @P0 IMAD.MOV.U32 R4, RZ, RZ, R30 ;  /* 0x000000ffff040224 */ /* 0x001fe400078e001e */
[----:B------:R-:W2:Y:S01]  /*19a60*/  LDL R30, [R1+0x7b8] ;  /* 0x0007b800011e7983 */ /* 0x000ea20000100800 */
[----:B------:R-:W-:Y:S01]  /*19a70*/  PRMT R159, RZ, 0x7610, R159 ;  /* 0x00007610ff9f7816 */ /* 0x000fe2000000009f */
[----:B------:R-:W-:Y:S01]  /*19a80*/  @P0 IMAD.MOV.U32 R5, RZ, RZ, R34 ;  /* 0x000000ffff050224 */ /* 0x000fe200078e0022 */
[C---:B------:R-:W-:Y:S01]  /*19a90*/  ISETP.GT.AND P1, PT, R2.reuse, 0x41, PT ;  /* 0x000000410200780c */ /* 0x040fe20003f24270 */
[----:B------:R-:W2:Y:S04]  /*19aa0*/  LDL R34, [R1+0x7b4] ;  /* 0x0007b40001227983 */ /* 0x000ea80000100800 */
[----:B------:R4:W2:Y:S01]  /*19ab0*/  @P0 LDG.E.U8 R159, desc[UR16][R4.64] ;  /* 0x00000010049f0981 */ /* 0x0008a2000c1e1100 */
[----:B------:R-:W-:-:S02]  /*19ac0*/  ISETP.GT.AND P0, PT, R2, 0x42, PT ;  /* 0x000000420200780c */ /* 0x000fc40003f04270 */
[----:B------:R-:W-:-:S05]  /*19ad0*/  PRMT R157, RZ, 0x7610, R157 ;  /* 0x00007610ff9d7816 */ /* 0x000fca000000009d */
[----:B----4-:R-:W-:Y:S02]  /*19ae0*/  @P1 IMAD.MOV.U32 R4, RZ, RZ, R39 ;  /* 0x000000ffff041224 */ /* 0x010fe400078e0027 */
[----:B------:R-:W4:Y:S01]  /*19af0*/  LDL R39, [R1+0x7b0] ;  /* 0x0007b00001277983 */ /* 0x000f220000100800 */
[----:B------:R-:W-:-:S03]  /*19b00*/  @P1 IMAD.MOV.U32 R5, RZ, RZ, R42 ;  /* 0x000000ffff051224 */ /* 0x000fc600078e002a */
[----:B------:R-:W4:Y:S04]  /*19b10*/  LDL R42, [R1+0x7ac] ;  /* 0x0007ac00012a7983 */ /* 0x000f280000100800 */
[----:B------:R3:W4:Y:S01]  /*19b20*/  @P1 LDG.E.U8 R157, desc[UR16][R4.64] ;  /* 0x00000010049d1981 */ /* 0x000722000c1e1100 */
[----:B------:R-:W-:Y:S02]  /*19b30*/  ISETP.GT.AND P1, PT, R2, 0x43, PT ;  /* 0x000000430200780c */ /* 0x000fe40003f24270 */
[----:B------:R-:W-:Y:S02]  /*19b40*/  PRMT R155, RZ, 0x7610, R155 ;  /* 0x00007610ff9b7816 */ /* 0x000fe4000000009b */
[----:B------:R-:W-:Y:S02]  /*19b50*/  PRMT R153, RZ, 0x7610, R153 ;  /* 0x00007610ff997816 */ /* 0x000fe40000000099 */
[----:B------:R-:W-:-:S02]  /*19b60*/  PRMT R152, RZ, 0x7610, R152 ;  /* 0x00007610ff987816 */ /* 0x000fc40000000098 */
        /* <DEDUP_REMOVED lines=307> */
[----:B0-----:R-:W-:Y:S01]  /*1aea0*/  @P0 IMAD.MOV.U32 R4, RZ, RZ, R43 ;  /* 0x000000ffff040224 */ /* 0x001fe200078e002b */
[----:B------:R-:W-:Y:S01]  /*1aeb0*/  PRMT R33, RZ, 0x7610, R33 ;  /* 0x00007610ff217816 */ /* 0x000fe20000000021 */
[----:B------:R-:W2:Y:S01]  /*1aec0*/  LDL R43, [R1+0x630] ;  /* 0x00063000012b7983 */ /* 0x000ea20000100800 */
[----:B------:R-:W-:Y:S01]  /*1aed0*/  @P0 IMAD.MOV.U32 R5, RZ, RZ, R44 ;  /* 0x000000ffff050224 */ /* 0x000fe200078e002c */
[----:B------:R-:W-:-:S02]  /*1aee0*/  PRMT R31, RZ, 0x7610, R31 ;  /* 0x00007610ff1f7816 */ /* 0x000fc4000000001f */
        /* <DEDUP_REMOVED lines=10> */
[----:B------:R-:W-:Y:S01]  /*1af90*/  ISETP.GT.AND P1, PT, R2, 0x71, PT ;  /* 0x000000710200780c */ /* 0x000fe20003f24270 */
[----:B------:R-:W-:-:S02]  /*1afa0*/  @P0 IMAD.MOV.U32 R5, RZ, RZ, R34 ;  /* 0x000000ffff050224 */ /* 0x000fc400078e0022 */
[----:B------:R-:W2:Y:S04]  /*1afb0*/  LDL R34, [R1+0x634] ;  /* 0x0006340001227983 */ /* 0x000ea80000100800 */
[----:B------:R4:W2:Y:S01]  /*1afc0*/  @P0 LDG.E.U8 R33, desc[UR16][R4.64] ;  /* 0x0000001004210981 */ /* 0x0008a2000c1e1100 */
[----:B------:R-:W-:-:S05]  /*1afd0*/  ISETP.GT.AND P0, PT, R2, 0x72, PT ;  /* 0x000000720200780c */ /* 0x000fca0003f04270 */
[----:B----4-:R-:W-:Y:S02]  /*1afe0*/  @P1 IMAD.MOV.U32 R4, RZ, RZ, R39 ;  /* 0x000000ffff041224 */ /* 0x010fe400078e0027 */
[----:B------:R-:W4:Y:S01]  /*1aff0*/  LDL R39, [R1+0x624] ;  /* 0x0006240001277983 */ /* 0x000f220000100800 */
[----:B------:R-:W-:Y:S01]  /*1b000*/  @P1 IMAD.MOV.U32 R5, RZ, RZ, R42 ;  /* 0x000000ffff051224 */ /* 0x000fe200078e002a */
[----:B------:R-:W-:Y:S02]  /*1b010*/  PRMT R29, RZ, 0x7610, R29 ;  /* 0x00007610ff1d7816 */ /* 0x000fe4000000001d */
[----:B------:R-:W4:Y:S04]  /*1b020*/  LDL R42, [R1+0x61c] ;  /* 0x00061c00012a7983 */ /* 0x000f280000100800 */
[----:B------:R3:W4:Y:S01]  /*1b030*/  @P1 LDG.E.U8 R31, desc[UR16][R4.64] ;  /* 0x00000010041f1981 */ /* 0x000722000c1e1100 */
[----:B------:R-:W-:-:S02]  /*1b040*/  ISETP.GT.AND P1, PT, R2, 0x73, PT ;  /* 0x000000730200780c */ /* 0x000fc40003f24270 */
        /* <DEDUP_REMOVED lines=14> */
[C---:B------:R-:W-:Y:S01]  /*1b130*/  ISETP.GT.AND P1, PT, R2.reuse, 0x75, PT ;  /* 0x000000750200780c */ /* 0x040fe20003f24270 */
[----:B0-----:R-:W-:Y:S02]  /*1b140*/  @P0 IMAD.MOV.U32 R4, RZ, RZ, R45 ;  /* 0x000000ffff040224 */ /* 0x001fe400078e002d */
[----:B------:R-:W-:Y:S01]  /*1b150*/  @P0 IMAD.MOV.U32 R5, RZ, RZ, R46 ;  /* 0x000000ffff050224 */ /* 0x000fe200078e002e */
[----:B------:R-:W-:Y:S01]  /*1b160*/  PRMT R25, RZ, 0x7610, R25 ;  /* 0x00007610ff197816 */ /* 0x000fe20000000019 */
[----:B------:R-:W2:Y:S04]  /*1b170*/  LDL R46, [R1+0xd98] ;  /* 0x000d9800012e7983 */ /* 0x000ea80000100800 */
[----:B------:R0:W2:Y:S01]  /*1b180*/  @P0 LDG.E.U8 R27, desc[UR16][R4.64] ;  /* 0x00000010041b0981 */ /* 0x0000a2000c1e1100 */
[----:B------:R-:W-:-:S02]  /*1b190*/  ISETP.GT.AND P0, PT, R2, 0x76, PT ;  /* 0x000000760200780c */ /* 0x000fc40003f04270 */
[----:B------:R-:W-:Y:S01]  /*1b1a0*/  PRMT R24, RZ, 0x7610, R24 ;  /* 0x00007610ff187816 */ /* 0x000fe20000000018 */
[----:B------:R-:W2:Y:S01]  /*1b1b0*/  LDL R45, [R1+0xd54] ;  /* 0x000d5400012d7983 */ /* 0x000ea20000100800 */
[----:B0-----:R-:W-:-:S03]  /*1b1c0*/  @P1 IMAD.MOV.U32 R4, RZ, RZ, R36 ;  /* 0x000000ffff041224 */ /* 0x001fc600078e0024 */
[----:B------:R-:W2:Y:S01]  /*1b1d0*/  LDL R36, [R1+0x610] ;  /* 0x0006100001247983 */ /* 0x000ea20000100800 */
[----:B------:R-:W-:-:S03]  /*1b1e0*/  @P1 IMAD.MOV.U32 R5, RZ, RZ, R40 ;  /* 0x000000ffff051224 */ /* 0x000fc600078e0028 */
[----:B------:R-:W2:Y:S04]  /*1b1f0*/  LDL R40, [R1+0x60c] ;  /* 0x00060c0001287983 */ /* 0x000ea80000100800 */
[----:B------:R0:W2:Y:S02]  /*1b200*/  @P1 LDG.E.U8 R26, desc[UR16][R4.64] ;  /* 0x00000010041a1981 */ /* 0x0000a4000c1e1100 */
[----:B0-----:R-:W-:Y:S02]  /*1b210*/  @P0 IMAD.MOV.U32 R4, RZ, RZ, R30 ;  /* 0x000000ffff040224 */ /* 0x001fe400078e001e */
[----:B------:R-:W2:Y:S01]  /*1b220*/  LDL R30, [R1+0x608] ;  /* 0x00060800011e7983 */ /* 0x000ea20000100800 */
[C---:B------:R-:W-:Y:S01]  /*1b230*/  ISETP.GT.AND P1, PT, R2.reuse, 0x77, PT ;  /* 0x000000770200780c */ /* 0x040fe20003f24270 */
[----:B------:R-:W-:Y:S01]  /*1b240*/  @P0 IMAD.MOV.U32 R5, RZ, RZ, R34 ;  /* 0x000000ffff050224 */ /* 0x000fe200078e0022 */
[----:B------:R-:W-:Y:S01]  /*1b250*/  PRMT R252, RZ, 0x7610, R252 ;  /* 0x00007610fffc7816 */ /* 0x000fe200000000fc */
[----:B------:R-:W2:Y:S04]  /*1b260*/  LDL R34, [R1+0x604] ;  /* 0x0006040001227983 */ /* 0x000ea80000100800 */
[----:B------:R0:W2:Y:S01]  /*1b270*/  @P0 LDG.E.U8 R25, desc[UR16][R4.64] ;  /* 0x0000001004190981 */ /* 0x0000a2000c1e1100 */
[----:B------:R-:W-:-:S05]  /*1b280*/  ISETP.GT.AND P0, PT, R2, 0x78, PT ;  /* 0x000000780200780c */ /* 0x000fca0003f04270 */
[----:B0-----:R-:W-:Y:S02]  /*1b290*/  @P1 IMAD.MOV.U32 R4, RZ, RZ, R43 ;  /* 0x000000ffff041224 */ /* 0x001fe400078e002b */
[----:B------:R-:W-:Y:S01]  /*1b2a0*/  @P1 IMAD.MOV.U32 R5, RZ, RZ, R44 ;  /* 0x000000ffff051224 */ /* 0x000fe200078e002c */
[----:B------:R-:W-:Y:S01]  /*1b2b0*/  PRMT R251, RZ, 0x7610, R251 ;  /* 0x00007610fffb7816 */ /* 0x000fe200000000fb */
[----:B------:R-:W2:Y:S04]  /*1b2c0*/  LDL R44, [R1+0xd58] ;  /* 0x000d5800012c7983 */ /* 0x000ea80000100800 */
[----:B------:R4:W2:Y:S01]  /*1b2d0*/  @P1 LDG.E.U8 R24, desc[UR16][R4.64] ;  /* 0x0000001004181981 */ /* 0x0008a2000c1e1100 */
[----:B------:R-:W-:Y:S02]  /*1b2e0*/  ISETP.GT.AND P1, PT, R2, 0x79, PT ;  /* 0x000000790200780c */ /* 0x000fe40003f24270 */
[----:B------:R-:W-:Y:S01]  /*1b2f0*/  PRMT R250, RZ, 0x7610, R250 ;  /* 0x00007610fffa7816 */ /* 0x000fe200000000fa */
[----:B------:R-:W2:Y:S01]  /*1b300*/  LDL R43, [R1+0xd14] ;  /* 0x000d1400012b7983 */ /* 0x000ea20000100800 */
[----:B----4-:R-:W-:-:S03]  /*1b310*/  @P0 IMAD.MOV.U32 R5, RZ, RZ, R39 ;  /* 0x000000ffff050224 */ /* 0x010fc600078e0027 */
[----:B------:R-:W4:Y:S01]  /*1b320*/  LDL R39, [R1+0x5fc] ;  /* 0x0005fc0001277983 */ /* 0x000f220000100800 */
[----:B------:R-:W-:Y:S02]  /*1b330*/  LOP3.LUT R3, R3, 0xffff, RZ, 0xc0, !PT ;  /* 0x0000ffff03037812 */ /* 0x000fe400078ec0ff */
[----:B------:R-:W-:Y:S01]  /*1b340*/  PRMT R249, RZ, 0x7610, R249 ;  /* 0x00007610fff97816 */ /* 0x000fe200000000f9 */
[----:B---3--:R-:W-:Y:S02]  /*1b350*/  @P0 IMAD.MOV.U32 R4, RZ, RZ, R32 ;  /* 0x000000ffff040224 */ /* 0x008fe400078e0020 */
[----:B------:R-:W3:Y:S04]  /*1b360*/  LDL R32, [R1+0x600] ;  /* 0x0006000001207983 */ /* 0x000ee80000100800 */
[----:B------:R2:W3:Y:S01]  /*1b370*/  @P0 LDG.E.U8 R252, desc[UR16][R4.64] ;  /* 0x0000001004fc0981 */ /* 0x0004e2000c1e1100 */
[----:B------:R-:W-:Y:S01]  /*1b380*/  ISETP.GT.AND P0, PT, R2, 0x7a, PT ;  /* 0x0000007a0200780c */ /* 0x000fe20003f04270 */
[----:B--2---:R-:W-:-:S02]  /*1b390*/  @P1 IMAD.MOV.U32 R4, RZ, RZ, R38 ;  /* 0x000000ffff041224 */ /* 0x004fc400078e0026 */
[----:B------:R-:W-:Y:S01]  /*1b3a0*/  @P1 IMAD.MOV.U32 R5, RZ, RZ, R42 ;  /* 0x000000ffff051224 */ /* 0x000fe200078e002a */
[----:B------:R-:W2:Y:S04]  /*1b3b0*/  LDL R38, [R1+0x5f4] ;  /* 0x0005f40001267983 */ /* 0x000ea80000100800 */
[----:B------:R0:W2:Y:S04]  /*1b3c0*/  @P1 LDG.E.U8 R251, desc[UR16][R4.64] ;  /* 0x0000001004fb1981 */ /* 0x0000a8000c1e1100 */
[----:B------:R-:W2:Y:S01]  /*1b3d0*/  LDL R42, [R1+0xd18] ;  /* 0x000d1800012a7983 */ /* 0x000ea20000100800 */
[----:B0-----:R-:W-:-:S02]  /*1b3e0*/  @P0 IMAD.MOV.U32 R4, RZ, RZ, R35 ;  /* 0x000000ffff040224 */ /* 0x001fc400078e0023 */
[----:B------:R-:W-:Y:S02]  /*1b3f0*/  @P0 IMAD.MOV.U32 R5, RZ, RZ, R37 ;  /* 0x000000ffff050224 */ /* 0x000fe400078e0025 */
[----:B------:R-:W2:Y:S04]  /*1b400*/  LDL R37, [R1+0x5f8] ;  /* 0x0005f80001257983 */ /* 0x000ea80000100800 */
[----:B------:R0:W2:Y:S01]  /*1b410*/  @P0 LDG.E.U8 R250, desc[UR16][R4.64] ;  /* 0x0000001004fa0981 */ /* 0x0000a2000c1e1100 */
[----:B------:R-:W-:Y:S02]  /*1b420*/  ISETP.GT.AND P0, PT, R2, 0x7b, PT ;  /* 0x0000007b0200780c */ /* 0x000fe40003f04270 */
[----:B0-----:R-:W-:-:S04]  /*1b430*/  LOP3.LUT R4, R232, 0xffff, RZ, 0xc0, !PT ;  /* 0x0000ffffe8047812 */ /* 0x001fc800078ec0ff */
[----:B------:R-:W-:-:S07]  /*1b440*/  PRMT R35, R4, 0x3340, R3 ;  /* 0x0000334004237816 */ /* 0x000fce0000000003 */
[----:B------:R-:W-:Y:S02]  /*1b450*/  @P0 IMAD.MOV.U32 R4, RZ, RZ, R36 ;  /* 0x000000ffff040224 */ /* 0x000fe400078e0024 */
[----:B------:R-:W-:Y:S01]  /*1b460*/  @P0 IMAD.MOV.U32 R5, RZ, RZ, R40 ;  /* 0x000000ffff050224 */ /* 0x000fe200078e0028 */
[----:B------:R-:W-:Y:S01]  /*1b470*/  LOP3.LUT R3, R247, 0xffff, RZ, 0xc0, !PT ;  /* 0x0000fffff7037812 */ /* 0x000fe200078ec0ff */
[----:B------:R-:W2:Y:S04]  /*1b480*/  LDL R40, [R1+0xcd4] ;  /* 0x000cd40001287983 */ /* 0x000ea80000100800 */
[----:B------:R0:W2:Y:S01]  /*1b490*/  @P0 LDG.E.U8 R249, desc[UR16][R4.64] ;  /* 0x0000001004f90981 */ /* 0x0000a2000c1e1100 */
[----:B------:R-:W-:Y:S02]  /*1b4a0*/  ISETP.GT.AND P0, PT, R2, 0x7c, PT ;  /* 0x0000007c0200780c */ /* 0x000fe40003f04270 */
[----:B0-----:R-:W-:-:S04]  /*1b4b0*/  LOP3.LUT R4, R245, 0xffff, RZ, 0xc0, !PT ;  /* 0x0000fffff5047812 */ /* 0x001fc800078ec0ff */
[----:B------:R-:W-:-:S07]  /*1b4c0*/  PRMT R36, R4, 0x3340, R3 ;  /* 0x0000334004247816 */ /* 0x000fce0000000003 */
[----:B------:R-:W-:Y:S02]  /*1b4d0*/  @P0 IMAD.MOV.U32 R4, RZ, RZ, R30 ;  /* 0x000000ffff040224 */ /* 0x000fe400078e001e */
[----:B------:R-:W2:Y:S01]  /*1b4e0*/  LDL R30, [R1+0x5f0] ;  /* 0x0005f000011e7983 */ /* 0x000ea20000100800 */
[----:B------:R-:W-:Y:S01]  /*1b4f0*/  @P0 IMAD.MOV.U32 R5, RZ, RZ, R34 ;  /* 0x000000ffff050224 */ /* 0x000fe200078e0022 */
[----:B------:R-:W-:Y:S02]  /*1b500*/  PRMT R245, RZ, 0x7610, R245 ;  /* 0x00007610fff57816 */ /* 0x000fe400000000f5 */
[----:B------:R-:W2:Y:S04]  /*1b510*/  LDL R34, [R1+0x5ec] ;  /* 0x0005ec0001227983 */ /* 0x000ea80000100800 */
[----:B------:R0:W2:Y:S01]  /*1b520*/  @P0 LDG.E.U8 R245, desc[UR16][R4.64] ;  /* 0x0000001004f50981 */ /* 0x0000a2000c1e1100 */
[----:B------:R-:W-:-:S02]  /*1b530*/  ISETP.GT.AND P0, PT, R2, 0x7d, PT ;  /* 0x0000007d0200780c */ /* 0x000fc40003f04270 */
[----:B------:R-:W-:Y:S02]  /*1b540*/  LOP3.LUT R3, R236, 0xffff, RZ, 0xc0, !PT ;  /* 0x0000ffffec037812 */ /* 0x000fe400078ec0ff */
[----:B------:R-:W-:Y:S02]  /*1b550*/  PRMT R236, RZ, 0x7610, R236 ;  /* 0x00007610ffec7816 */ /* 0x000fe400000000ec */
[----:B0-----:R-:W-:-:S04]  /*1b560*/  LOP3.LUT R4, R6, 0xffff, RZ, 0xc0, !PT ;  /* 0x0000ffff06047812 */ /* 0x001fc800078ec0ff */
[----:B------:R-:W-:-:S03]  /*1b570*/  PRMT R247, R4, 0x3340, R3 ;  /* 0x0000334004f77816 */ /* 0x000fc60000000003 */
[----:B----4-:R-:W-:Y:S01]  /*1b580*/  @P0 IMAD.MOV.U32 R5, RZ, RZ, R39 ;  /* 0x000000ffff050224 */ /* 0x010fe200078e0027 */
[----:B------:R-:W-:Y:S01]  /*1b590*/  LOP3.LUT R3, R244, 0xffff, RZ, 0xc0, !PT ;  /* 0x0000fffff4037812 */ /* 0x000fe200078ec0ff */
[----:B------:R-:W4:Y:S01]  /*1b5a0*/  LDL R39, [R1+0xcd8] ;  /* 0x000cd80001277983 */ /* 0x000f220000100800 */
[----:B------:R-:W-:Y:S01]  /*1b5b0*/  PRMT R232, RZ, 0x7610, R232 ;  /* 0x00007610ffe87816 */ /* 0x000fe200000000e8 */
[----:B---3--:R-:W-:Y:S02]  /*1b5c0*/  @P0 IMAD.MOV.U32 R4, RZ, RZ, R32 ;  /* 0x000000ffff040224 */ /* 0x008fe400078e0020 */
[----:B------:R-:W3:Y:S04]  /*1b5d0*/  LDL R32, [R1+0xe00] ;  /* 0x000e000001207983 */ /* 0x000ee80000100800 */
[----:B------:R0:W4:Y:S01]  /*1b5e0*/  @P0 LDG.E.U8 R236, desc[UR16][R4.64] ;  /* 0x0000001004ec0981 */ /* 0x000122000c1e1100 */
[----:B------:R-:W-:-:S02]  /*1b5f0*/  ISETP.GT.AND P0, PT, R2, 0x7e, PT ;  /* 0x0000007e0200780c */ /* 0x000fc40003f04270 */
[----:B0-----:R-:W-:-:S04]  /*1b600*/  LOP3.LUT R4, R241, 0xffff, RZ, 0xc0, !PT ;  /* 0x0000fffff1047812 */ /* 0x001fc800078ec0ff */
[----:B------:R-:W-:-:S07]  /*1b610*/  PRMT R241, R4, 0x3340, R3 ;  /* 0x0000334004f17816 */ /* 0x000fce0000000003 */
[----:B--2---:R-:W-:Y:S01]  /*1b620*/  @P0 IMAD.MOV.U32 R5, RZ, RZ, R38 ;  /* 0x000000ffff050224 */ /* 0x004fe200078e0026 */
[----:B------:R-:W-:Y:S01]  /*1b630*/  LOP3.LUT R3, R9, 0xffff, RZ, 0xc0, !PT ;  /* 0x0000ffff09037812 */ /* 0x000fe200078ec0ff */
[----:B------:R-:W2:Y:S01]  /*1b640*/  LDL R38, [R1+0xc94] ;  /* 0x000c940001267983 */ /* 0x000ea20000100800 */
[----:B------:R-:W-:Y:S01]  /*1b650*/  @P0 IMAD.MOV.U32 R4, RZ, RZ, R37 ;  /* 0x000000ffff040224 */ /* 0x000fe200078e0025 */
[----:B------:R-:W-:Y:S02]  /*1b660*/  LOP3.LUT R6, R248, 0xffff, RZ, 0xc0, !PT ;  /* 0x0000fffff8067812 */ /* 0x000fe400078ec0ff */
[----:B------:R-:W2:Y:S04]  /*1b670*/  LDL R37, [R1+0xc98] ;  /* 0x000c980001257983 */ /* 0x000ea80000100800 */
[----:B------:R0:W2:Y:S01]  /*1b680*/  @P0 LDG.E.U8 R232, desc[UR16][R4.64] ;  /* 0x0000001004e80981 */ /* 0x0000a2000c1e1100 */
[----:B------:R-:W-:-:S02]  /*1b690*/  ISETP.GT.AND P0, PT, R2, 0x7f, PT ;  /* 0x0000007f0200780c */ /* 0x000fc40003f04270 */
[----:B0-----:R-:W-:-:S04]  /*1b6a0*/  LOP3.LUT R4, R243, 0xffff, RZ, 0xc0, !PT ;  /* 0x0000fffff3047812 */ /* 0x001fc800078ec0ff */
[----:B------:R-:W-:Y:S02]  /*1b6b0*/  PRMT R9, R4, 0x3340, R3 ;  /* 0x0000334004097816 */ /* 0x000fe40000000003 */
[----:B------:R-:W-:-:S05]  /*1b6c0*/  LOP3.LUT R3, R8, 0xffff, RZ, 0xc0, !PT ;  /* 0x0000ffff08037812 */ /* 0x000fca00078ec0ff */
[----:B------:R-:W-:Y:S02]  /*1b6d0*/  @P0 IMAD.MOV.U32 R8, RZ, RZ, R30 ;  /* 0x000000ffff080224 */ /* 0x000fe400078e001e */
[----:B------:R-:W4:Y:S01]  /*1b6e0*/  LDL R30, [R1+0xe20] ;  /* 0x000e2000011e7983 */ /* 0x000f220000100800 */
[----:B------:R-:W-:-:S04]  /*1b6f0*/  LOP3.LUT R5, R240, 0xffff, RZ, 0xc0, !PT ;  /* 0x0000fffff0057812 */ /* 0x000fc800078ec0ff */
[----:B------:R-:W-:Y:S02]  /*1b700*/  PRMT R240, R6, 0x3340, R5 ;  /* 0x0000334006f07816 */ /* 0x000fe40000000005 */
[----:B------:R-:W-:Y:S02]  /*1b710*/  LOP3.LUT R6, R211, 0xffff, RZ, 0xc0, !PT ;  /* 0x0000ffffd3067812 */ /* 0x000fe400078ec0ff */
[----:B------:R-:W-:Y:S02]  /*1b720*/  LOP3.LUT R5, R239, 0xffff, RZ, 0xc0, !PT ;  /* 0x0000ffffef057812 */ /* 0x000fe400078ec0ff */
[----:B------:R-:W-:Y:S02]  /*1b730*/  LOP3.LUT R4, R7, 0xffff, RZ, 0xc0, !PT ;  /* 0x0000ffff07047812 */ /* 0x000fe400078ec0ff */
[----:B------:R-:W-:Y:S02]  /*1b740*/  PRMT R7, R6, 0x3340, R5 ;  /* 0x0000334006077816 */ /* 0x000fe40000000005 */
[----:B------:R-:W-:Y:S01]  /*1b750*/  PRMT R6, R240, 0x5410, R9 ;  /* 0x00005410f0067816 */ /* 0x000fe20000000009 */
[----:B------:R-:W-:Y:S01]  /*1b760*/  @P0 IMAD.MOV.U32 R9, RZ, RZ, R34 ;  /* 0x000000ffff090224 */ /* 0x000fe200078e0022 */
[----:B------:R-:W-:Y:S01]  /*1b770*/  PRMT R211, RZ, 0x7610, R211 ;  /* 0x00007610ffd37816 */ /* 0x000fe200000000d3 */
[----:B------:R-:W2:Y:S05]  /*1b780*/  LDL R34, [R1+0x9fc] ;  /* 0x0009fc0001227983 */ /* 0x000eaa0000100800 */
[----:B------:R0:W2:Y:S01]  /*1b790*/  @P0 LDG.E.U8 R211, desc[UR16][R8.64] ;  /* 0x0000001008d30981 */ /* 0x0000a2000c1e1100 */
[----:B------:R-:W-:-:S02]  /*1b7a0*/  PRMT R3, R4, 0x3340, R3 ;  /* 0x0000334004037816 */ /* 0x000fc40000000003 */
[----:B------:R-:W-:Y:S02]  /*1b7b0*/  PRMT R4, R35, 0x5410, R36 ;  /* 0x0000541023047816 */ /* 0x000fe40000000024 */
[----:B------:R-:W-:Y:S01]  /*1b7c0*/  PRMT R5, R247, 0x5410, R241 ;  /* 0x00005410f7057816 */ /* 0x000fe200000000f1 */
[----:B------:R-:W2:Y:S01]  /*1b7d0*/  LDL R35, [R1+0xe14] ;  /* 0x000e140001237983 */ /* 0x000ea20000100800 */
[----:B------:R-:W-:Y:S01]  /*1b7e0*/  PRMT R7, R7, 0x5410, R3 ;  /* 0x0000541007077816 */ /* 0x000fe20000000003 */
[----:B------:R-:W-:Y:S01]  /*1b7f0*/  BAR.SYNC.DEFER_BLOCKING 0x0 ;  /* 0x0000000000007b1d */ /* 0x000fe20000010000 */
[----:B------:R-:W-:-:S05]  /*1b800*/  LOP3.LUT R3, R231, 0xffff, RZ, 0xc0, !PT ;  /* 0x0000ffffe7037812 */ /* 0x000fca00078ec0ff */
[----:B------:R-:W2:Y:S04]  /*1b810*/  LDL R36, [R1+0xc54] ;  /* 0x000c540001247983 */ /* 0x000ea80000100800 */
[----:B---3--:R1:W-:Y:S04]  /*1b820*/  STS.128 [R32+UR8+0x8000], R4 ;  /* 0x0080000420007988 */ /* 0x0083e80008000c08 */
[----:B-1----:R-:W3:Y:S01]  /*1b830*/  LDL R32, [R1+0xe1c] ;  /* 0x000e1c0001207983 */ /* 0x002ee20000100800 */
[----:B------:R-:W-:Y:S02]  /*1b840*/  LOP3.LUT R6, R238, 0xffff, RZ, 0xc0, !PT ;  /* 0x0000ffffee067812 */ /* 0x000fe400078ec0ff */
[----:B------:R-:W-:-:S02]  /*1b850*/  LOP3.LUT R5, R242, 0xffff, RZ, 0xc0, !PT ;  /* 0x0000fffff2057812 */ /* 0x000fc400078ec0ff */
[----:B------:R-:W-:Y:S02]  /*1b860*/  LOP3.LUT R4, R246, 0xffff, RZ, 0xc0, !PT ;  /* 0x0000fffff6047812 */ /* 0x000fe400078ec0ff */
[----:B------:R-:W-:Y:S02]  /*1b870*/  PRMT R238, R6, 0x3340, R5 ;  /* 0x0000334006ee7816 */ /* 0x000fe40000000005 */
[----:B------:R-:W-:Y:S02]  /*1b880*/  PRMT R231, R4, 0x3340, R3 ;  /* 0x0000334004e77816 */ /* 0x000fe40000000003 */
[----:B------:R-:W-:Y:S02]  /*1b890*/  LOP3.LUT R6, R234, 0xffff, RZ, 0xc0, !PT ;  /* 0x0000ffffea067812 */ /* 0x000fe400078ec0ff */
        /* <DEDUP_REMOVED lines=9> */
[----:B0-----:R-:W-:Y:S02]  /*1b930*/  PRMT R9, R6, 0x3340, R5 ;  /* 0x0000334006097816 */ /* 0x001fe40000000005 */
[----:B------:R-:W-:Y:S02]  /*1b940*/  PRMT R8, R4, 0x3340, R3 ;  /* 0x0000334004087816 */ /* 0x000fe40000000003 */
[----:B------:R-:W-:Y:S02]  /*1b950*/  LOP3.LUT R6, R220, 0xffff, RZ, 0xc0, !PT ;  /* 0x0000ffffdc067812 */ /* 0x000fe400078ec0ff */
[----:B------:R-:W-:Y:S02]  /*1b960*/  LOP3.LUT R5, R208, 0xffff, RZ, 0xc0, !PT ;  /* 0x0000ffffd0057812 */ /* 0x000fe400078ec0ff */
[----:B------:R-:W-:-:S02]  /*1b970*/  LOP3.LUT R4, R210, 0xffff, RZ, 0xc0, !PT ;  /* 0x0000ffffd2047812 */ /* 0x000fc400078ec0ff */
[----:B------:R-:W-:Y:S02]  /*1b980*/  LOP3.LUT R3, R201, 0xffff, RZ, 0xc0, !PT ;  /* 0x0000ffffc9037812 */ /* 0x000fe400078ec0ff */
[----:B------:R-:W-:Y:S02]  /*1b990*/  PRMT R7, R6, 0x3340, R5 ;  /* 0x0000334006077816 */ /* 0x000fe40000000005 */
[----:B------:R-:W-:Y:S02]  /*1b9a0*/  PRMT R3, R4, 0x3340, R3 ;  /* 0x0000334004037816 */ /* 0x000fe40000000003 */
[----:B------:R-:W-:Y:S02]  /*1b9b0*/  PRMT R4, R238, 0x5410, R231 ;  /* 0x00005410ee047816 */ /* 0x000fe400000000e7 */
[----:B------:R-:W-:Y:S02]  /*1b9c0*/  PRMT R5, R228, 0x5410, R226 ;  /* 0x00005410e4057816 */ /* 0x000fe400000000e2 */
[----:B------:R-:W-:-:S02]  /*1b9d0*/  PRMT R6, R9, 0x5410, R8 ;  /* 0x0000541009067816 */ /* 0x000fc40000000008 */
[----:B------:R-:W-:-:S05]  /*1b9e0*/  PRMT R7, R7, 0x5410, R3 ;  /* 0x0000541007077816 */ /* 0x000fca0000000003 */
[----:B----4-:R0:W-:Y:S04]  /*1b9f0*/  STS.128 [R30+UR8+0x8000], R4 ;  /* 0x008000041e007988 */ /* 0x0101e80008000c08 */
[----:B0-----:R-:W4:Y:S01]  /*1ba00*/  LDL R30, [R1+0xe18] ;  /* 0x000e1800011e7983 */ /* 0x001f220000100800 */
[----:B------:R-:W-:Y:S02]  /*1ba10*/  LOP3.LUT R6, R214, 0xffff, RZ, 0xc0, !PT ;  /* 0x0000ffffd6067812 */ /* 0x000fe400078ec0ff */
[----:B------:R-:W-:Y:S02]  /*1ba20*/  LOP3.LUT R5, R217, 0xffff, RZ, 0xc0, !PT ;  /* 0x0000ffffd9057812 */ /* 0x000fe400078ec0ff */
[----:B------:R-:W-:Y:S02]  /*1ba30*/  LOP3.LUT R4, R205, 0xffff, RZ, 0xc0, !PT ;  /* 0x0000ffffcd047812 */ /* 0x000fe400078ec0ff */
[----:B------:R-:W-:-:S02]  /*1ba40*/  LOP3.LUT R3, R207, 0xffff, RZ, 0xc0, !PT ;  /* 0x0000ffffcf037812 */ /* 0x000fc400078ec0ff */
[----:B------:R-:W-:Y:S02]  /*1ba50*/  PRMT R205, R6, 0x3340, R5 ;  /* 0x0000334006cd7816 */ /* 0x000fe40000000005 */
[----:B------:R-:W-:Y:S02]  /*1ba60*/  PRMT R201, R4, 0x3340, R3 ;  /* 0x0000334004c97816 */ /* 0x000fe40000000003 */
        /* <DEDUP_REMOVED lines=18> */
[----:B------:R-:W-:Y:S02]  /*1bb90*/  PRMT R4, R205, 0x5410, R201 ;  /* 0x00005410cd047816 */ /* 0x000fe400000000c9 */
[----:B------:R-:W-:Y:S02]  /*1bba0*/  PRMT R5, R198, 0x5410, R196 ;  /* 0x00005410c6057816 */ /* 0x000fe400000000c4 */
[----:B------:R-:W-:Y:S02]  /*1bbb0*/  PRMT R6, R9, 0x5410, R8 ;  /* 0x0000541009067816 */ /* 0x000fe40000000008 */
[----:B------:R-:W-:-:S02]  /*1bbc0*/  PRMT R7, R7, 0x5410, R3 ;  /* 0x0000541007077816 */ /* 0x000fc40000000003 */
[----:B------:R-:W-:-:S03]  /*1bbd0*/  LOP3.LUT R3, R178, 0xffff, RZ, 0xc0, !PT ;  /* 0x0000ffffb2037812 */ /* 0x000fc600078ec0ff */
[----:B---3--:R0:W-:Y:S02]  /*1bbe0*/  STS.128 [R32+UR8+0x8000], R4 ;  /* 0x0080000420007988 */ /* 0x0081e40008000c08 */
[----:B0-----:R-:W-:Y:S02]  /*1bbf0*/  LOP3.LUT R6, R193, 0xffff, RZ, 0xc0, !PT ;  /* 0x0000ffffc1067812 */ /* 0x001fe400078ec0ff */
[----:B------:R-:W3:Y:S01]  /*1bc00*/  LDL R32, [R1+0xdf8] ;  /* 0x000df80001207983 */ /* 0x000ee20000100800 */
[----:B------:R-:W-:Y:S02]  /*1bc10*/  LOP3.LUT R5, R182, 0xffff, RZ, 0xc0, !PT ;  /* 0x0000ffffb6057812 */ /* 0x000fe400078ec0ff */
[----:B------:R-:W-:Y:S02]  /*1bc20*/  LOP3.LUT R4, R185, 0xffff, RZ, 0xc0, !PT ;  /* 0x0000ffffb9047812 */ /* 0x000fe400078ec0ff */
[----:B------:R-:W-:Y:S02]  /*1bc30*/  PRMT R180, R6, 0x3340, R5 ;  /* 0x0000334006b47816 */ /* 0x000fe40000000005 */
[----:B------:R-:W-:-:S02]  /*1bc40*/  PRMT R178, R4, 0x3340, R3 ;  /* 0x0000334004b27816 */ /* 0x000fc40000000003 */
[----:B------:R-:W-:Y:S02]  /*1bc50*/  LOP3.LUT R6, R176, 0xffff, RZ, 0xc0, !PT ;  /* 0x0000ffffb0067812 */ /* 0x000fe400078ec0ff */
[----:B------:R-:W-:Y:S02]  /*1bc60*/  LOP3.LUT R5, R174, 0xffff, RZ, 0xc0, !PT ;  /* 0x0000ffffae057812 */ /* 0x000fe400078ec0ff */
        /* <DEDUP_REMOVED lines=16> */
[----:B------:R-:W-:Y:S02]  /*1bd70*/  PRMT R4, R180, 0x5410, R178 ;  /* 0x00005410b4047816 */ /* 0x000fe400000000b2 */
[----:B------:R-:W-:Y:S02]  /*1bd80*/  PRMT R5, R172, 0x5410, R170 ;  /* 0x00005410ac057816 */ /* 0x000fe400000000aa */
[----:B------:R-:W-:Y:S02]  /*1bd90*/  PRMT R6, R9, 0x5410, R8 ;  /* 0x0000541009067816 */ /* 0x000fe40000000008 */
[----:B------:R-:W-:-:S05]  /*1bda0*/  PRMT R7, R7, 0x5410, R3 ;  /* 0x0000541007077816 */ /* 0x000fca0000000003 */
[----:B----4-:R0:W-:Y:S04]  /*1bdb0*/  STS.128 [R30+UR8+0x8000], R4 ;  /* 0x008000041e007988 */ /* 0x0101e80008000c08 */
[----:B0-----:R-:W4:Y:S01]  /*1bdc0*/  LDL R30, [R1+0xdd8] ;  /* 0x000dd800011e7983 */ /* 0x001f220000100800 */
[----:B------:R-:W0:Y:S01]  /*1bdd0*/  S2R R174, SR_TID.X ;  /* 0x0000000000ae7919 */ /* 0x000e220000002100 */
[----:B------:R-:W-:Y:S02]  /*1bde0*/  LOP3.LUT R5, R159, 0xffff, RZ, 0xc0, !PT ;  /* 0x0000ffff9f057812 */ /* 0x000fe400078ec0ff */
[----:B------:R-:W-:-:S04]  /*1bdf0*/  LOP3.LUT R4, R157, 0xffff, RZ, 0xc0, !PT ;  /* 0x0000ffff9d047812 */ /* 0x000fc800078ec0ff */
[----:B------:R-:W-:Y:S02]  /*1be00*/  PRMT R154, R5, 0x3340, R4 ;  /* 0x00003340059a7816 */ /* 0x000fe40000000004 */
[----:B------:R-:W-:Y:S02]  /*1be10*/  LOP3.LUT R5, R152, 0xffff, RZ, 0xc0, !PT ;  /* 0x0000ffff98057812 */ /* 0x000fe400078ec0ff */
[----:B------:R-:W-:Y:S02]  /*1be20*/  LOP3.LUT R4, R23, 0xffff, RZ, 0xc0, !PT ;  /* 0x0000ffff17047812 */ /* 0x000fe400078ec0ff */
[----:B0-----:R-:W-:-:S04]  /*1be30*/  LOP3.LUT R3, R174, 0x7f, RZ, 0xc0, !PT ;  /* 0x0000007fae037812 */ /* 0x001fc800078ec0ff */
[----:B------:R-:W-:Y:S02]  /*1be40*/  ISETP.GE.AND P0, PT, R3, R2, PT ;  /* 0x000000020300720c */ /* 0x000fe40003f06270 */
[----:B------:R-:W-:Y:S02]  /*1be50*/  LOP3.LUT R3, R155, 0xffff, RZ, 0xc0, !PT ;  /* 0x0000ffff9b037812 */ /* 0x000fe400078ec0ff */
[----:B------:R-:W-:-:S04]  /*1be60*/  LOP3.LUT R2, R153, 0xffff, RZ, 0xc0, !PT ;  /* 0x0000ffff99027812 */ /* 0x000fc800078ec0ff */
[----:B------:R-:W-:Y:S02]  /*1be70*/  PRMT R153, R3, 0x3340, R2 ;  /* 0x0000334003997816 */ /* 0x000fe40000000002 */
[----:B------:R-:W-:Y:S02]  /*1be80*/  LOP3.LUT R3, R22, 0xffff, RZ, 0xc0, !PT ;  /* 0x0000ffff16037812 */ /* 0x000fe400078ec0ff */
[----:B------:R-:W-:Y:S02]  /*1be90*/  LOP3.LUT R2, R21, 0xffff, RZ, 0xc0, !PT ;  /* 0x0000ffff15027812 */ /* 0x000fe400078ec0ff */
[----:B------:R-:W-:Y:S02]  /*1bea0*/  PRMT R21, R5, 0x3340, R4 ;  /* 0x0000334005157816 */ /* 0x000fe40000000004 */
[----:B------:R-:W-:Y:S02]  /*1beb0*/  PRMT R9, R3, 0x3340, R2 ;  /* 0x0000334003097816 */ /* 0x000fe40000000002 */
[----:B------:R-:W-:-:S02]  /*1bec0*/  LOP3.LUT R5, R20, 0xffff, RZ, 0xc0, !PT ;  /* 0x0000ffff14057812 */ /* 0x000fc400078ec0ff */
[----:B------:R-:W-:Y:S02]  /*1bed0*/  LOP3.LUT R4, R19, 0xffff, RZ, 0xc0, !PT ;  /* 0x0000ffff13047812 */ /* 0x000fe400078ec0ff */
[----:B------:R-:W-:Y:S02]  /*1bee0*/  LOP3.LUT R3, R18, 0xffff, RZ, 0xc0, !PT ;  /* 0x0000ffff12037812 */ /* 0x000fe400078ec0ff */
[----:B------:R-:W-:Y:S02]  /*1bef0*/  LOP3.LUT R2, R15, 0xffff, RZ, 0xc0, !PT ;  /* 0x0000ffff0f027812 */ /* 0x000fe400078ec0ff */
[----:B------:R-:W-:Y:S02]  /*1bf00*/  PRMT R8, R5, 0x3340, R4 ;  /* 0x0000334005087816 */ /* 0x000fe40000000004 */
[----:B------:R-:W-:Y:S02]  /*1bf10*/  PRMT R6, R3, 0x3340, R2 ;  /* 0x0000334003067816 */ /* 0x000fe40000000002 */
[----:B------:R-:W-:-:S02]  /*1bf20*/  LOP3.LUT R5, R14, 0xffff, RZ, 0xc0, !PT ;  /* 0x0000ffff0e057812 */ /* 0x000fc400078ec0ff */
[----:B------:R-:W-:Y:S02]  /*1bf30*/  LOP3.LUT R4, R13, 0xffff, RZ, 0xc0, !PT ;  /* 0x0000ffff0d047812 */ /* 0x000fe400078ec0ff */
[----:B------:R-:W-:Y:S01]  /*1bf40*/  LOP3.LUT R3, R12, 0xffff, RZ, 0xc0, !PT ;  /* 0x0000ffff0c037812 */ /* 0x000fe200078ec0ff */
[----:B------:R-:W4:Y:S01]  /*1bf50*/  LDL R13, [R1+0xbd8] ;  /* 0x000bd800010d7983 */ /* 0x000f220000100800 */
[----:B------:R-:W-:Y:S02]  /*1bf60*/  LOP3.LUT R2, R11, 0xffff, RZ, 0xc0, !PT ;  /* 0x0000ffff0b027812 */ /* 0x000fe400078ec0ff */
[----:B------:R-:W-:Y:S01]  /*1bf70*/  PRMT R7, R5, 0x3340, R4 ;  /* 0x0000334005077816 */ /* 0x000fe20000000004 */
[----:B------:R-:W4:Y:S01]  /*1bf80*/  LDL R12, [R1+0xb94] ;  /* 0x000b9400010c7983 */ /* 0x000f220000100800 */
[----:B------:R-:W-:Y:S02]  /*1bf90*/  PRMT R2, R3, 0x3340, R2 ;  /* 0x0000334003027816 */ /* 0x000fe40000000002 */
[----:B------:R-:W-:Y:S01]  /*1bfa0*/  PRMT R4, R154, 0x5410, R153 ;  /* 0x000054109a047816 */ /* 0x000fe20000000099 */
[----:B------:R-:W4:Y:S01]  /*1bfb0*/  LDL R11, [R1+0xb98] ;  /* 0x000b9800010b7983 */ /* 0x000f220000100800 */
[----:B------:R-:W-:-:S02]  /*1bfc0*/  PRMT R5, R21, 0x5410, R9 ;  /* 0x0000541015057816 */ /* 0x000fc40000000009 */
[----:B------:R-:W-:Y:S01]  /*1bfd0*/  PRMT R6, R8, 0x5410, R6 ;  /* 0x0000541008067816 */ /* 0x000fe20000000006 */
[----:B--2---:R-:W-:Y:S01]  /*1bfe0*/  @!P0 IMAD.MOV.U32 R3, RZ, RZ, R34 ;  /* 0x000000ffff038224 */ /* 0x004fe200078e0022 */
[----:B------:R-:W-:Y:S01]  /*1bff0*/  PRMT R7, R7, 0x5410, R2 ;  /* 0x0000541007077816 */ /* 0x000fe20000000002 */
[----:B------:R-:W2:Y:S04]  /*1c000*/  LDL R34, [R1+0xc14] ;  /* 0x000c140001227983 */ /* 0x000ea80000100800 */
[----:B------:R0:W-:Y:S01]  /*1c010*/  STS.128 [R35+UR8+0x8000], R4 ;  /* 0x0080000423007988 */ /* 0x0001e20008000c08 */
[----:B------:R-:W-:-:S03]  /*1c020*/  PRMT R185, RZ, 0x7610, R185 ;  /* 0x00007610ffb97816 */ /* 0x000fc600000000b9 */
[----:B------:R-:W2:Y:S04]  /*1c030*/  LDL R9, [R1+0xb54] ;  /* 0x000b540001097983 */ /* 0x000ea80000100800 */
[----:B------:R-:W2:Y:S04]  /*1c040*/  LDL R8, [R1+0xb58] ;  /* 0x000b580001087983 */ /* 0x000ea80000100800 */
[----:B0-----:R-:W2:Y:S04]  /*1c050*/  LDL R35, [R1+0xc58] ;  /* 0x000c580001237983 */ /* 0x001ea80000100800 */
[----:B------:R-:W2:Y:S04]  /*1c060*/  LDL R7, [R1+0xb14] ;  /* 0x000b140001077983 */ /* 0x000ea80000100800 */
[----:B------:R-:W2:Y:S01]  /*1c070*/  LDL R6, [R1+0xb18] ;  /* 0x000b180001067983 */ /* 0x000ea20000100800 */
[----:B------:R-:W-:-:S03]  /*1c080*/  PRMT R180, RZ, 0x7610, R180 ;  /* 0x00007610ffb47816 */ /* 0x000fc600000000b4 */
[----:B------:R-:W2:Y:S04]  /*1c090*/  LDL R5, [R1+0xad4] ;  /* 0x000ad40001057983 */ /* 0x000ea80000100800 */
[----:B------:R-:W2:Y:S01]  /*1c0a0*/  LDL R4, [R1+0xad8] ;  /* 0x000ad80001047983 */ /* 0x000ea20000100800 */
[----:B---3--:R-:W-:-:S03]  /*1c0b0*/  @!P0 IMAD.MOV.U32 R2, RZ, RZ, R32 ;  /* 0x000000ffff028224 */ /* 0x008fc600078e0020 */
[----:B------:R-:W3:Y:S04]  /*1c0c0*/  LDL R32, [R1+0xc18] ;  /* 0x000c180001207983 */ /* 0x000ee80000100800 */
[----:B------:R4:W3:Y:S02]  /*1c0d0*/  @!P0 LDG.E.U8 R185, desc[UR16][R2.64] ;  /* 0x0000001002b98981 */ /* 0x0008e4000c1e1100 */
[----:B----4-:R-:W-:Y:S02]  /*1c0e0*/  @!P0 IMAD.MOV.U32 R2, RZ, RZ, R30 ;  /* 0x000000ffff028224 */ /* 0x010fe400078e001e */
[----:B------:R-:W4:Y:S01]  /*1c0f0*/  LDL R30, [R1+0xbd4] ;  /* 0x000bd400011e7983 */ /* 0x000f220000100800 */
[----:B------:R-:W-:Y:S01]  /*1c100*/  @!P0 IMAD.MOV.U32 R3, RZ, RZ, R48 ;  /* 0x000000ffff038224 */ /* 0x000fe200078e0030 */
[----:B------:R-:W-:-:S02]  /*1c110*/  PRMT R183, RZ, 0x7610, R183 ;  /* 0x00007610ffb77816 */ /* 0x000fc400000000b7 */
[----:B------:R-:W-:Y:S01]  /*1c120*/  PRMT R188, RZ, 0x7610, R188 ;  /* 0x00007610ffbc7816 */ /* 0x000fe200000000bc */
[----:B------:R-:W4:Y:S04]  /*1c130*/  LDL R48, [R1+0x5bc] ;  /* 0x0005bc0001307983 */ /* 0x000f280000100800 */
[----:B------:R0:W4:Y:S02]  /*1c140*/  @!P0 LDG.E.U8 R180, desc[UR16][R2.64] ;  /* 0x0000001002b48981 */ /* 0x000124000c1e1100 */
[----:B0-----:R-:W-:Y:S02]  /*1c150*/  @!P0 IMAD.MOV.U32 R2, RZ, RZ, R46 ;  /* 0x000000ffff028224 */ /* 0x001fe400078e002e */
[----:B------:R-:W-:Y:S01]  /*1c160*/  @!P0 IMAD.MOV.U32 R3, RZ, RZ, R47 ;  /* 0x000000ffff038224 */ /* 0x000fe200078e002f */
[----:B------:R-:W-:Y:S01]  /*1c170*/  PRMT R182, RZ, 0x7610, R182 ;  /* 0x00007610ffb67816 */ /* 0x000fe200000000b6 */
[----:B------:R-:W4:Y:S04]  /*1c180*/  LDL R47, [R1+0x57c] ;  /* 0x00057c00012f7983 */ /* 0x000f280000100800 */
[----:B------:R0:W4:Y:S01]  /*1c190*/  @!P0 LDG.E.U8 R183, desc[UR16][R2.64] ;  /* 0x0000001002b78981 */ /* 0x000122000c1e1100 */
[----:B------:R-:W-:-:S02]  /*1c1a0*/  PRMT R186, RZ, 0x7610, R186 ;  /* 0x00007610ffba7816 */ /* 0x000fc400000000ba */
[----:B------:R-:W-:Y:S01]  /*1c1b0*/  PRMT R191, RZ, 0x7610, R191 ;  /* 0x00007610ffbf7816 */ /* 0x000fe200000000bf */
[----:B------:R-:W4:Y:S01]  /*1c1c0*/  LDL R46, [R1+0x580] ;  /* 0x00058000012e7983 */ /* 0x000f220000100800 */
        /* <DEDUP_REMOVED lines=18> */
[----:B------:R-:W4:Y:S04]  /*1c2f0*/  LDL R39, [R1+0xa94] ;  /* 0x000a940001277983 */ /* 0x000f280000100800 */
[----:B------:R0:W4:Y:S02]  /*1c300*/  @!P0 LDG.E.U8 R186, desc[UR16][R2.64] ;  /* 0x0000001002ba8981 */ /* 0x000124000c1e1100 */
[----:B0-----:R-:W-:-:S02]  /*1c310*/  @!P0 IMAD.MOV.U32 R2, RZ, RZ, R37 ;  /* 0x000000ffff028224 */ /* 0x001fc400078e0025 */
[----:B------:R-:W-:Y:S01]  /*1c320*/  @!P0 IMAD.MOV.U32 R3, RZ, RZ, R38 ;  /* 0x000000ffff038224 */ /* 0x000fe200078e0026 */
[----:B------:R-:W4:Y:S04]  /*1c330*/  LDL R37, [R1+0xe10] ;  /* 0x000e100001257983 */ /* 0x000f280000100800 */
[----:B------:R-:W4:Y:S04]  /*1c340*/  LDL R38, [R1+0xa98] ;  /* 0x000a980001267983 */ /* 0x000f280000100800 */
[----:B------:R2:W4:Y:S02]  /*1c350*/  @!P0 LDG.E.U8 R191, desc[UR16][R2.64] ;  /* 0x0000001002bf8981 */ /* 0x000524000c1e1100 */
[----:B--2---:R-:W-:-:S02]  /*1c360*/  @!P0 IMAD.MOV.U32 R2, RZ, RZ, R35 ;  /* 0x000000ffff028224 */ /* 0x004fc400078e0023 */
[----:B------:R-:W-:Y:S01]  /*1c370*/  @!P0 IMAD.MOV.U32 R3, RZ, RZ, R36 ;  /* 0x000000ffff038224 */ /* 0x000fe200078e0024 */
[----:B------:R-:W2:Y:S04]  /*1c380*/  LDL R35, [R1+0xa58] ;  /* 0x000a580001237983 */ /* 0x000ea80000100800 */
[----:B------:R-:W2:Y:S04]  /*1c390*/  LDL R36, [R1+0xa54] ;  /* 0x000a540001247983 */ /* 0x000ea80000100800 */
[----:B------:R0:W2:Y:S02]  /*1c3a0*/  @!P0 LDG.E.U8 R193, desc[UR16][R2.64] ;  /* 0x0000001002c18981 */ /* 0x0000a4000c1e1100 */
[----:B0-----:R-:W-:-:S02]  /*1c3b0*/  @!P0 IMAD.MOV.U32 R3, RZ, RZ, R34 ;  /* 0x000000ffff038224 */ /* 0x001fc400078e0022 */
[----:B------:R-:W2:Y:S01]  /*1c3c0*/  LDL R34, [R1+0xa14] ;  /* 0x000a140001227983 */ /* 0x000ea20000100800 */
[----:B---3--:R-:W-:-:S03]  /*1c3d0*/  @!P0 IMAD.MOV.U32 R2, RZ, RZ, R32 ;  /* 0x000000ffff028224 */ /* 0x008fc600078e0020 */
[----:B------:R-:W3:Y:S04]  /*1c3e0*/  LDL R32, [R1+0xa18] ;  /* 0x000a180001207983 */ /* 0x000ee80000100800 */
[----:B------:R4:W3:Y:S02]  /*1c3f0*/  @!P0 LDG.E.U8 R194, desc[UR16][R2.64] ;  /* 0x0000001002c28981 */ /* 0x0008e4000c1e1100 */
[----:B----4-:R-:W-:Y:S02]  /*1c400*/  @!P0 IMAD.MOV.U32 R3, RZ, RZ, R30 ;  /* 0x000000ffff038224 */ /* 0x010fe400078e001e */
[----:B------:R-:W4:Y:S01]  /*1c410*/  LDL R30, [R1+0x5c0] ;  /* 0x0005c000011e7983 */ /* 0x000f220000100800 */
[----:B------:R-:W-:-:S05]  /*1c420*/  @!P0 IMAD.MOV.U32 R2, RZ, RZ, R13 ;  /* 0x000000ffff028224 */ /* 0x000fca00078e000d */
[----:B------:R0:W4:Y:S02]  /*1c430*/  @!P0 LDG.E.U8 R195, desc[UR16][R2.64] ;  /* 0x0000001002c38981 */ /* 0x000124000c1e1100 */
[----:B0-----:R-:W-:Y:S02]  /*1c440*/  @!P0 IMAD.MOV.U32 R2, RZ, RZ, R11 ;  /* 0x000000ffff028224 */ /* 0x001fe400078e000b */
[----:B------:R-:W-:-:S05]  /*1c450*/  @!P0 IMAD.MOV.U32 R3, RZ, RZ, R12 ;  /* 0x000000ffff038224 */ /* 0x000fca00078e000c */
[----:B------:R0:W4:Y:S02]  /*1c460*/  @!P0 LDG.E.U8 R196, desc[UR16][R2.64] ;  /* 0x0000001002c48981 */ /* 0x000124000c1e1100 */
[----:B0-----:R-:W-:Y:S02]  /*1c470*/  @!P0 IMAD.MOV.U32 R2, RZ, RZ, R8 ;  /* 0x000000ffff028224 */ /* 0x001fe400078e0008 */
[----:B------:R-:W-:-:S05]  /*1c480*/  @!P0 IMAD.MOV.U32 R3, RZ, RZ, R9 ;  /* 0x000000ffff038224 */ /* 0x000fca00078e0009 */
[----:B------:R0:W4:Y:S01]  /*1c490*/  @!P0 LDG.E.U8 R197, desc[UR16][R2.64] ;  /* 0x0000001002c58981 */ /* 0x000122000c1e1100 */
[----:B------:R-:W-:Y:S01]  /*1c4a0*/  PRMT R0, RZ, 0x7610, R0 ;  /* 0x00007610ff007816 */ /* 0x000fe20000000000 */
[----:B0-----:R-:W-:Y:S02]  /*1c4b0*/  @!P0 IMAD.MOV.U32 R2, RZ, RZ, R6 ;  /* 0x000000ffff028224 */ /* 0x001fe400078e0006 */
[----:B------:R-:W-:-:S05]  /*1c4c0*/  @!P0 IMAD.MOV.U32 R3, RZ, RZ, R7 ;  /* 0x000000ffff038224 */ /* 0x000fca00078e0007 */
[----:B------:R0:W4:Y:S02]  /*1c4d0*/  @!P0 LDG.E.U8 R69, desc[UR16][R2.64] ;  /* 0x0000001002458981 */ /* 0x000124000c1e1100 */
[----:B0-----:R-:W-:Y:S02]  /*1c4e0*/  @!P0 IMAD.MOV.U32 R2, RZ, RZ, R4 ;  /* 0x000000ffff028224 */ /* 0x001fe400078e0004 */
[----:B------:R-:W-:Y:S01]  /*1c4f0*/  @!P0 IMAD.MOV.U32 R3, RZ, RZ, R5 ;  /* 0x000000ffff038224 */ /* 0x000fe200078e0005 */
[----:B------:R-:W-:Y:S02]  /*1c500*/  LOP3.LUT R5, R192, 0xffff, RZ, 0xc0, !PT ;  /* 0x0000ffffc0057812 */ /* 0x000fe400078ec0ff */
[----:B------:R-:W-:Y:S02]  /*1c510*/  LOP3.LUT R4, R190, 0xffff, RZ, 0xc0, !PT ;  /* 0x0000ffffbe047812 */ /* 0x000fe400078ec0ff */
[----:B------:R0:W4:Y:S02]  /*1c520*/  @!P0 LDG.E.U8 R0, desc[UR16][R2.64] ;  /* 0x0000001002008981 */ /* 0x000124000c1e1100 */
[----:B------:R-:W-:-:S02]  /*1c530*/  PRMT R13, R5, 0x3340, R4 ;  /* 0x00003340050d7816 */ /* 0x000fc40000000004 */
[----:B------:R-:W-:Y:S02]  /*1c540*/  LOP3.LUT R5, R184, 0xffff, RZ, 0xc0, !PT ;  /* 0x0000ffffb8057812 */ /* 0x000fe400078ec0ff */
[----:B0-----:R-:W-:Y:S02]  /*1c550*/  LOP3.LUT R3, R189, 0xffff, RZ, 0xc0, !PT ;  /* 0x0000ffffbd037812 */ /* 0x001fe400078ec0ff */
[----:B------:R-:W-:Y:S02]  /*1c560*/  LOP3.LUT R2, R187, 0xffff, RZ, 0xc0, !PT ;  /* 0x0000ffffbb027812 */ /* 0x000fe400078ec0ff */
[----:B------:R-:W-:Y:S02]  /*1c570*/  LOP3.LUT R4, R181, 0xffff, RZ, 0xc0, !PT ;  /* 0x0000ffffb5047812 */ /* 0x000fe400078ec0ff */
[----:B------:R-:W-:Y:S02]  /*1c580*/  PRMT R12, R3, 0x3340, R2 ;  /* 0x00003340030c7816 */ /* 0x000fe40000000002 */
        /* <DEDUP_REMOVED lines=15> */
[----:B------:R-:W-:Y:S01]  /*1c680*/  PRMT R2, R3, 0x3340, R2 ;  /* 0x0000334003027816 */ /* 0x000fe20000000002 */
[----:B------:R-:W-:Y:S01]  /*1c690*/  @!P0 IMAD.MOV.U32 R3, RZ, RZ, R39 ;  /* 0x000000ffff038224 */ /* 0x000fe200078e0027 */
[----:B------:R-:W-:Y:S01]  /*1c6a0*/  PRMT R165, RZ, 0x7610, R165 ;  /* 0x00007610ffa57816 */ /* 0x000fe200000000a5 */
[----:B------:R-:W4:Y:S01]  /*1c6b0*/  LDL R39, [R1+0x4bc] ;  /* 0x0004bc0001277983 */ /* 0x000f220000100800 */
[----:B------:R-:W-:Y:S01]  /*1c6c0*/  PRMT R7, R7, 0x5410, R2 ;  /* 0x0000541007077816 */ /* 0x000fe20000000002 */
[----:B------:R-:W-:Y:S01]  /*1c6d0*/  @!P0 IMAD.MOV.U32 R2, RZ, RZ, R38 ;  /* 0x000000ffff028224 */ /* 0x000fe200078e0026 */
[----:B------:R-:W-:Y:S01]  /*1c6e0*/  PRMT R167, RZ, 0x7610, R167 ;  /* 0x00007610ffa77816 */ /* 0x000fe200000000a7 */
[----:B------:R-:W4:Y:S01]  /*1c6f0*/  LDL R38, [R1+0x4c0] ;  /* 0x0004c00001267983 */ /* 0x000f220000100800 */
[----:B------:R-:W-:-:S03]  /*1c700*/  PRMT R4, R13, 0x5410, R12 ;  /* 0x000054100d047816 */ /* 0x000fc6000000000c */
[----:B------:R2:W4:Y:S01]  /*1c710*/  @!P0 LDG.E.U8 R165, desc[UR16][R2.64] ;  /* 0x0000001002a58981 */ /* 0x000522000c1e1100 */
[----:B------:R-:W-:Y:S02]  /*1c720*/  PRMT R5, R11, 0x5410, R9 ;  /* 0x000054100b057816 */ /* 0x000fe40000000009 */
[----:B------:R-:W-:Y:S01]  /*1c730*/  PRMT R6, R8, 0x5410, R6 ;  /* 0x0000541008067816 */ /* 0x000fe20000000006 */
[----:B--2---:R-:W-:Y:S02]  /*1c740*/  @!P0 IMAD.MOV.U32 R2, RZ, RZ, R35 ;  /* 0x000000ffff028224 */ /* 0x004fe400078e0023 */
[----:B------:R-:W-:Y:S02]  /*1c750*/  @!P0 IMAD.MOV.U32 R3, RZ, RZ, R36 ;  /* 0x000000ffff038224 */ /* 0x000fe400078e0024 */
[----:B------:R0:W-:Y:S04]  /*1c760*/  STS.128 [R37+UR8+0x8000], R4 ;  /* 0x0080000425007988 */ /* 0x0001e80008000c08 */
[----:B------:R1:W2:Y:S04]  /*1c770*/  @!P0 LDG.E.U8 R167, desc[UR16][R2.64] ;  /* 0x0000001002a78981 */ /* 0x0002a8000c1e1100 */
[----:B------:R-:W2:Y:S04]  /*1c780*/  LDL R36, [R1+0x43c] ;  /* 0x00043c0001247983 */ /* 0x000ea80000100800 */
[----:B------:R-:W2:Y:S01]  /*1c790*/  LDL R35, [R1+0x440] ;  /* 0x0004400001237983 */ /* 0x000ea20000100800 */
[----:B-1----:R-:W-:-:S03]  /*1c7a0*/  @!P0 IMAD.MOV.U32 R3, RZ, RZ, R34 ;  /* 0x000000ffff038224 */ /* 0x002fc600078e0022 */
[----:B0-----:R-:W2:Y:S04]  /*1c7b0*/  LDL R37, [R1+0x47c] ;  /* 0x00047c0001257983 */ /* 0x001ea80000100800 */
[----:B------:R-:W2:Y:S01]  /*1c7c0*/  LDL R34, [R1+0x3fc] ;  /* 0x0003fc0001227983 */ /* 0x000ea20000100800 */
[----:B------:R-:W-:Y:S01]  /*1c7d0*/  PRMT R164, RZ, 0x7610, R164 ;  /* 0x00007610ffa47816 */ /* 0x000fe200000000a4 */
[----:B---3--:R-:W-:Y:S02]  /*1c7e0*/  @!P0 IMAD.MOV.U32 R2, RZ, RZ, R32 ;  /* 0x000000ffff028224 */ /* 0x008fe400078e0020 */
[----:B------:R-:W3:Y:S04]  /*1c7f0*/  LDL R32, [R1+0x400] ;  /* 0x0004000001207983 */ /* 0x000ee80000100800 */
[----:B------:R-:W3:Y:S04]  /*1c800*/  LDL.LU R40, [R1+0x480] ;  /* 0x0004800001287983 */ /* 0x000ee80000300800 */
[----:B------:R4:W3:Y:S04]  /*1c810*/  @!P0 LDG.E.U8 R164, desc[UR16][R2.64] ;  /* 0x0000001002a48981 */ /* 0x0008e8000c1e1100 */
[----:B------:R-:W3:Y:S01]  /*1c820*/  LDL R13, [R1+0x3c0] ;  /* 0x0003c000010d7983 */ /* 0x000ee20000100800 */
[----:B------:R-:W-:-:S03]  /*1c830*/  PRMT R166, RZ, 0x7610, R166 ;  /* 0x00007610ffa67816 */ /* 0x000fc600000000a6 */
[----:B------:R-:W3:Y:S04]  /*1c840*/  LDL R12, [R1+0x37c] ;  /* 0x00037c00010c7983 */ /* 0x000ee80000100800 */
        /* <DEDUP_REMOVED lines=10> */
[----:B------:R-:W-:Y:S02]  /*1c8f0*/  PRMT R170, RZ, 0x7610, R170 ;  /* 0x00007610ffaa7816 */ /* 0x000fe400000000aa */
[----:B------:R-:W-:Y:S01]  /*1c900*/  PRMT R172, RZ, 0x7610, R172 ;  /* 0x00007610ffac7816 */ /* 0x000fe200000000ac */
[----:B------:R-:W3:Y:S01]  /*1c910*/  LDL R53, [R1+0xdcc] ;  /* 0x000dcc0001357983 */ /* 0x000ee20000100800 */
[----:B------:R-:W-:Y:S02]  /*1c920*/  PRMT R173, RZ, 0x7610, R173 ;  /* 0x00007610ffad7816 */ /* 0x000fe400000000ad */
[----:B------:R-:W-:Y:S01]  /*1c930*/  PRMT R174, RZ, 0x7610, R174 ;  /* 0x00007610ffae7816 */ /* 0x000fe200000000ae */
[----:B------:R-:W3:Y:S04]  /*1c940*/  LDL R52, [R1+0xd8c] ;  /* 0x000d8c0001347983 */ /* 0x000ee80000100800 */
[----:B------:R-:W3:Y:S01]  /*1c950*/  LDL R51, [R1+0xd90] ;  /* 0x000d900001337983 */ /* 0x000ee20000100800 */
[----:B----4-:R-:W-:-:S03]  /*1c960*/  @!P0 IMAD.MOV.U32 R2, RZ, RZ, R30 ;  /* 0x000000ffff028224 */ /* 0x010fc600078e001e */
        /* <DEDUP_REMOVED lines=15> */
[----:B--2---:R-:W-:Y:S02]  /*1ca60*/  @!P0 IMAD.MOV.U32 R3, RZ, RZ, R37 ;  /* 0x000000ffff038224 */ /* 0x004fe400078e0025 */
[----:B------:R-:W2:Y:S01]  /*1ca70*/  LDL R37, [R1+0xe0c] ;  /* 0x000e0c0001257983 */ /* 0x000ea20000100800 */
[----:B---3--:R-:W-:-:S05]  /*1ca80*/  @!P0 IMAD.MOV.U32 R2, RZ, RZ, R40 ;  /* 0x000000ffff028224 */ /* 0x008fca00078e0028 */
[----:B------:R0:W3:Y:S02]  /*1ca90*/  @!P0 LDG.E.U8 R172, desc[UR16][R2.64] ;  /* 0x0000001002ac8981 */ /* 0x0000e4000c1e1100 */
[----:B0-----:R-:W-:Y:S02]  /*1caa0*/  @!P0 IMAD.MOV.U32 R2, RZ, RZ, R35 ;  /* 0x000000ffff028224 */ /* 0x001fe400078e0023 */
[----:B------:R-:W-:Y:S01]  /*1cab0*/  @!P0 IMAD.MOV.U32 R3, RZ, RZ, R36 ;  /* 0x000000ffff038224 */ /* 0x000fe200078e0024 */
[----:B------:R-:W3:Y:S04]  /*1cac0*/  LDL R35, [R1+0x9f8] ;  /* 0x0009f80001237983 */ /* 0x000ee80000100800 */
[----:B------:R0:W3:Y:S04]  /*1cad0*/  @!P0 LDG.E.U8 R173, desc[UR16][R2.64] ;  /* 0x0000001002ad8981 */ /* 0x0000e8000c1e1100 */
[----:B------:R-:W3:Y:S01]  /*1cae0*/  LDL R36, [R1+0x5e8] ;  /* 0x0005e80001247983 */ /* 0x000ee20000100800 */
[----:B0-----:R-:W-:-:S03]  /*1caf0*/  @!P0 IMAD.MOV.U32 R3, RZ, RZ, R34 ;  /* 0x000000ffff038224 */ /* 0x001fc600078e0022 */
[----:B------:R-:W3:Y:S01]  /*1cb00*/  LDL R34, [R1+0xdd0] ;  /* 0x000dd00001227983 */ /* 0x000ee20000100800 */
[----:B------:R-:W-:-:S03]  /*1cb10*/  @!P0 IMAD.MOV.U32 R2, RZ, RZ, R32 ;  /* 0x000000ffff028224 */ /* 0x000fc600078e0020 */
[----:B------:R-:W3:Y:S04]  /*1cb20*/  LDL.LU R47, [R1+0x240] ;  /* 0x00024000012f7983 */ /* 0x000ee80000300800 */
[----:B------:R-:W3:Y:S04]  /*1cb30*/  LDL.LU R42, [R1+0x27c] ;  /* 0x00027c00012a7983 */ /* 0x000ee80000300800 */
[----:B------:R-:W3:Y:S04]  /*1cb40*/  LDL.LU R32, [R1+0x280] ;  /* 0x0002800001207983 */ /* 0x000ee80000300800 */
[----:B------:R4:W3:Y:S02]  /*1cb50*/  @!P0 LDG.E.U8 R174, desc[UR16][R2.64] ;  /* 0x0000001002ae8981 */ /* 0x0008e4000c1e1100 */
[----:B----4-:R-:W-:-:S02]  /*1cb60*/  @!P0 IMAD.MOV.U32 R3, RZ, RZ, R30 ;  /* 0x000000ffff038224 */ /* 0x010fc400078e001e */
[----:B------:R-:W4:Y:S01]  /*1cb70*/  LDL.LU R30, [R1+0x23c] ;  /* 0x00023c00011e7983 */ /* 0x000f220000300800 */
[----:B------:R-:W-:Y:S01]  /*1cb80*/  PRMT R175, RZ, 0x7610, R175 ;  /* 0x00007610ffaf7816 */ /* 0x000fe200000000af */
[----:B------:R-:W-:Y:S01]  /*1cb90*/  @!P0 IMAD.MOV.U32 R2, RZ, RZ, R13 ;  /* 0x000000ffff028224 */ /* 0x000fe200078e000d */
[----:B------:R-:W-:Y:S01]  /*1cba0*/  PRMT R176, RZ, 0x7610, R176 ;  /* 0x00007610ffb07816 */ /* 0x000fe200000000b0 */
[----:B------:R-:W4:Y:S04]  /*1cbb0*/  LDL R50, [R1+0xd4c] ;  /* 0x000d4c0001327983 */ /* 0x000f280000100800 */
[----:B------:R0:W4:Y:S01]  /*1cbc0*/  @!P0 LDG.E.U8 R175, desc[UR16][R2.64] ;  /* 0x0000001002af8981 */ /* 0x000122000c1e1100 */
[----:B------:R-:W-:Y:S02]  /*1cbd0*/  PRMT R177, RZ, 0x7610, R177 ;  /* 0x00007610ffb17816 */ /* 0x000fe400000000b1 */
[----:B------:R-:W-:Y:S01]  /*1cbe0*/  PRMT R178, RZ, 0x7610, R178 ;  /* 0x00007610ffb27816 */ /* 0x000fe200000000b2 */
[----:B------:R-:W4:Y:S01]  /*1cbf0*/  LDL R49, [R1+0xd50] ;  /* 0x000d500001317983 */ /* 0x000f220000100800 */
[----:B------:R-:W-:-:S03]  /*1cc00*/  PRMT R179, RZ, 0x7610, R179 ;  /* 0x00007610ffb37816 */ /* 0x000fc600000000b3 */
[----:B------:R-:W4:Y:S01]  /*1cc10*/  LDL R48, [R1+0xd0c] ;  /* 0x000d0c0001307983 */ /* 0x000f220000100800 */
[----:B0-----:R-:W-:Y:S02]  /*1cc20*/  @!P0 IMAD.MOV.U32 R2, RZ, RZ, R11 ;  /* 0x000000ffff028224 */ /* 0x001fe400078e000b */
[----:B------:R-:W-:Y:S01]  /*1cc30*/  @!P0 IMAD.MOV.U32 R3, RZ, RZ, R12 ;  /* 0x000000ffff038224 */ /* 0x000fe200078e000c */
[----:B------:R-:W4:Y:S04]  /*1cc40*/  LDL R46, [R1+0xd10] ;  /* 0x000d1000012e7983 */ /* 0x000f280000100800 */
[----:B------:R0:W4:Y:S04]  /*1cc50*/  @!P0 LDG.E.U8 R176, desc[UR16][R2.64] ;  /* 0x0000001002b08981 */ /* 0x000128000c1e1100 */
[----:B------:R-:W4:Y:S04]  /*1cc60*/  LDL R45, [R1+0xccc] ;  /* 0x000ccc00012d7983 */ /* 0x000f280000100800 */
[----:B------:R-:W4:Y:S01]  /*1cc70*/  LDL R44, [R1+0xcd0] ;  /* 0x000cd000012c7983 */ /* 0x000f220000100800 */
[----:B0-----:R-:W-:-:S02]  /*1cc80*/  @!P0 IMAD.MOV.U32 R2, RZ, RZ, R8 ;  /* 0x000000ffff028224 */ /* 0x001fc400078e0008 */
[----:B------:R-:W-:Y:S01]  /*1cc90*/  @!P0 IMAD.MOV.U32 R3, RZ, RZ, R9 ;  /* 0x000000ffff038224 */ /* 0x000fe200078e0009 */
[----:B------:R-:W-:Y:S01]  /*1cca0*/  PRMT R18, RZ, 0x7610, R18 ;  /* 0x00007610ff127816 */ /* 0x000fe20000000012 */
[----:B------:R-:W4:Y:S04]  /*1ccb0*/  LDL R43, [R1+0xc8c] ;  /* 0x000c8c00012b7983 */ /* 0x000f280000100800 */
[----:B------:R0:W4:Y:S04]  /*1ccc0*/  @!P0 LDG.E.U8 R177, desc[UR16][R2.64] ;  /* 0x0000001002b18981 */ /* 0x000128000c1e1100 */
[----:B------:R-:W4:Y:S01]  /*1ccd0*/  LDL R39, [R1+0xc90] ;  /* 0x000c900001277983 */ /* 0x000f220000100800 */
[----:B------:R-:W-:-:S03]  /*1cce0*/  PRMT R21, RZ, 0x7610, R21 ;  /* 0x00007610ff157816 */ /* 0x000fc60000000015 */
[----:B------:R-:W4:Y:S01]  /*1ccf0*/  LDL R38, [R1+0xc4c] ;  /* 0x000c4c0001267983 */ /* 0x000f220000100800 */
        /* <DEDUP_REMOVED lines=31> */
[----:B------:R-:W-:Y:S01]  /*1cef0*/  PRMT R7, R7, 0x5410, R2 ;  /* 0x0000541007077816 */ /* 0x000fe20000000002 */
[----:B------:R-:W4:Y:S01]  /*1cf00*/  LDL R13, [R1+0xbd0] ;  /* 0x000bd000010d7983 */ /* 0x000f220000100800 */
[----:B------:R-:W-:-:S02]  /*1cf10*/  PRMT R5, R11, 0x5410, R9 ;  /* 0x000054100b057816 */ /* 0x000fc40000000009 */
[----:B------:R-:W-:Y:S01]  /*1cf20*/  PRMT R6, R8, 0x5410, R6 ;  /* 0x0000541008067816 */ /* 0x000fe20000000006 */
[----:B------:R-:W4:Y:S01]  /*1cf30*/  LDL R12, [R1+0xb8c] ;  /* 0x000b8c00010c7983 */ /* 0x000f220000100800 */
[----:B------:R-:W-:-:S03]  /*1cf40*/  PRMT R20, RZ, 0x7610, R20 ;  /* 0x00007610ff147816 */ /* 0x000fc60000000014 */
[----:B------:R-:W4:Y:S04]  /*1cf50*/  LDL R11, [R1+0xb90] ;  /* 0x000b9000010b7983 */ /* 0x000f280000100800 */
[----:B------:R-:W4:Y:S04]  /*1cf60*/  LDL R9, [R1+0xb4c] ;  /* 0x000b4c0001097983 */ /* 0x000f280000100800 */
[----:B------:R-:W4:Y:S04]  /*1cf70*/  LDL R8, [R1+0xb50] ;  /* 0x000b500001087983 */ /* 0x000f280000100800 */
[----:B--2---:R0:W-:Y:S04]  /*1cf80*/  STS.128 [R37+UR8+0x8000], R4 ;  /* 0x0080000425007988 */ /* 0x0041e80008000c08 */
[----:B0-----:R-:W2:Y:S04]  /*1cf90*/  LDL R37, [R1+0xc50] ;  /* 0x000c500001257983 */ /* 0x001ea80000100800 */
[----:B------:R-:W2:Y:S04]  /*1cfa0*/  LDL R7, [R1+0xb0c] ;  /* 0x000b0c0001077983 */ /* 0x000ea80000100800 */
[----:B------:R-:W2:Y:S04]  /*1cfb0*/  LDL R6, [R1+0xb10] ;  /* 0x000b100001067983 */ /* 0x000ea80000100800 */
[----:B------:R-:W2:Y:S04]  /*1cfc0*/  LDL R5, [R1+0xacc] ;  /* 0x000acc0001057983 */ /* 0x000ea80000100800 */
[----:B------:R-:W2:Y:S01]  /*1cfd0*/  LDL R4, [R1+0xad0] ;  /* 0x000ad00001047983 */ /* 0x000ea20000100800 */
[----:B---3--:R-:W-:-:S02]  /*1cfe0*/  @!P0 IMAD.MOV.U32 R3, RZ, RZ, R42 ;  /* 0x000000ffff038224 */ /* 0x008fc400078e002a */
[----:B------:R-:W-:-:S05]  /*1cff0*/  @!P0 IMAD.MOV.U32 R2, RZ, RZ, R32 ;  /* 0x000000ffff028224 */ /* 0x000fca00078e0020 */
[----:B------:R0:W3:Y:S02]  /*1d000*/  @!P0 LDG.E.U8 R18, desc[UR16][R2.64] ;  /* 0x0000001002128981 */ /* 0x0000e4000c1e1100 */
[----:B0-----:R-:W-:Y:S02]  /*1d010*/  @!P0 IMAD.MOV.U32 R2, RZ, RZ, R47 ;  /* 0x000000ffff028224 */ /* 0x001fe400078e002f */
[----:B----4-:R-:W-:-:S05]  /*1d020*/  @!P0 IMAD.MOV.U32 R3, RZ, RZ, R30 ;  /* 0x000000ffff038224 */ /* 0x010fca00078e001e */
[----:B------:R0:W4:Y:S02]  /*1d030*/  @!P0 LDG.E.U8 R21, desc[UR16][R2.64] ;  /* 0x0000001002158981 */ /* 0x000124000c1e1100 */
[----:B0-----:R-:W-:Y:S02]  /*1d040*/  @!P0 IMAD.MOV.U32 R2, RZ, RZ, R35 ;  /* 0x000000ffff028224 */ /* 0x001fe400078e0023 */
[----:B------:R-:W-:Y:S01]  /*1d050*/  @!P0 IMAD.MOV.U32 R3, RZ, RZ, R36 ;  /* 0x000000ffff038224 */ /* 0x000fe200078e0024 */
[----:B------:R-:W3:Y:S04]  /*1d060*/  LDL R35, [R1+0xc10] ;  /* 0x000c100001237983 */ /* 0x000ee80000100800 */
[----:B------:R-:W4:Y:S04]  /*1d070*/  LDL R36, [R1+0xc0c] ;  /* 0x000c0c0001247983 */ /* 0x000f280000100800 */
[----:B------:R0:W4:Y:S02]  /*1d080*/  @!P0 LDG.E.U8 R20, desc[UR16][R2.64] ;  /* 0x0000001002148981 */ /* 0x000124000c1e1100 */
[----:B0-----:R-:W-:-:S02]  /*1d090*/  @!P0 IMAD.MOV.U32 R2, RZ, RZ, R34 ;  /* 0x000000ffff028224 */ /* 0x001fc400078e0022 */
[----:B------:R-:W4:Y:S01]  /*1d0a0*/  LDL R34, [R1+0xbcc] ;  /* 0x000bcc0001227983 */ /* 0x000f220000100800 */
[----:B------:R-:W-:Y:S01]  /*1d0b0*/  PRMT R23, RZ, 0x7610, R23 ;  /* 0x00007610ff177816 */ /* 0x000fe20000000017 */
[----:B------:R-:W-:Y:S01]  /*1d0c0*/  @!P0 IMAD.MOV.U32 R3, RZ, RZ, R53 ;  /* 0x000000ffff038224 */ /* 0x000fe200078e0035 */
[----:B------:R-:W-:-:S04]  /*1d0d0*/  PRMT R153, RZ, 0x7610, R153 ;  /* 0x00007610ff997816 */ /* 0x000fc80000000099 */
[----:B------:R0:W4:Y:S01]  /*1d0e0*/  @!P0 LDG.E.U8 R23, desc[UR16][R2.64] ;  /* 0x0000001002178981 */ /* 0x000122000c1e1100 */
[----:B------:R-:W-:Y:S01]  /*1d0f0*/  PRMT R155, RZ, 0x7610, R155 ;  /* 0x00007610ff9b7816 */ /* 0x000fe2000000009b */
[----:B0-----:R-:W-:Y:S02]  /*1d100*/  @!P0 IMAD.MOV.U32 R2, RZ, RZ, R51 ;  /* 0x000000ffff028224 */ /* 0x001fe400078e0033 */
[----:B------:R-:W-:-:S05]  /*1d110*/  @!P0 IMAD.MOV.U32 R3, RZ, RZ, R52 ;  /* 0x000000ffff038224 */ /* 0x000fca00078e0034 */
        /* <DEDUP_REMOVED lines=11> */
[----:B------:R-:W-:Y:S01]  /*1d1d0*/  @!P0 IMAD.MOV.U32 R3, RZ, RZ, R45 ;  /* 0x000000ffff038224 */ /* 0x000fe200078e002d */
[----:B------:R-:W-:Y:S01]  /*1d1e0*/  PRMT R157, RZ, 0x7610, R157 ;  /* 0x00007610ff9d7816 */ /* 0x000fe2000000009d */
[----:B------:R-:W4:Y:S04]  /*1d1f0*/  LDL R44, [R1+0x574] ;  /* 0x00057400012c7983 */ /* 0x000f280000100800 */
[----:B------:R0:W4:Y:S02]  /*1d200*/  @!P0 LDG.E.U8 R154, desc[UR16][R2.64] ;  /* 0x00000010029a8981 */ /* 0x000124000c1e1100 */
[----:B0-----:R-:W-:-:S02]  /*1d210*/  @!P0 IMAD.MOV.U32 R2, RZ, RZ, R39 ;  /* 0x000000ffff028224 */ /* 0x001fc400078e0027 */
[----:B------:R-:W-:Y:S01]  /*1d220*/  @!P0 IMAD.MOV.U32 R3, RZ, RZ, R43 ;  /* 0x000000ffff038224 */ /* 0x000fe200078e002b */
[----:B------:R-:W-:Y:S01]  /*1d230*/  PRMT R158, RZ, 0x7610, R158 ;  /* 0x00007610ff9e7816 */ /* 0x000fe2000000009e */
[----:B------:R-:W4:Y:S04]  /*1d240*/  LDL R43, [R1+0x578] ;  /* 0x00057800012b7983 */ /* 0x000f280000100800 */
[----:B------:R0:W4:Y:S01]  /*1d250*/  @!P0 LDG.E.U8 R156, desc[UR16][R2.64] ;  /* 0x00000010029c8981 */ /* 0x000122000c1e1100 */
[----:B------:R-:W-:Y:S02]  /*1d260*/  PRMT R159, RZ, 0x7610, R159 ;  /* 0x00007610ff9f7816 */ /* 0x000fe4000000009f */
[----:B------:R-:W-:Y:S01]  /*1d270*/  PRMT R160, RZ, 0x7610, R160 ;  /* 0x00007610ffa07816 */ /* 0x000fe200000000a0 */
[----:B------:R-:W4:Y:S01]  /*1d280*/  LDL R39, [R1+0x474] ;  /* 0x0004740001277983 */ /* 0x000f220000100800 */
[----:B0-----:R-:W-:Y:S01]  /*1d290*/  @!P0 IMAD.MOV.U32 R3, RZ, RZ, R38 ;  /* 0x000000ffff038224 */ /* 0x001fe200078e0026 */
[----:B------:R-:W-:-:S02]  /*1d2a0*/  PRMT R161, RZ, 0x7610, R161 ;  /* 0x00007610ffa17816 */ /* 0x000fc400000000a1 */
[----:B------:R-:W4:Y:S01]  /*1d2b0*/  LDL R38, [R1+0x478] ;  /* 0x0004780001267983 */ /* 0x000f220000100800 */
[----:B------:R-:W-:Y:S01]  /*1d2c0*/  PRMT R162, RZ, 0x7610, R162 ;  /* 0x00007610ffa27816 */ /* 0x000fe200000000a2 */
[----:B--2---:R-:W-:Y:S01]  /*1d2d0*/  @!P0 IMAD.MOV.U32 R2, RZ, RZ, R37 ;  /* 0x000000ffff028224 */ /* 0x004fe200078e0025 */
[----:B------:R-:W-:Y:S01]  /*1d2e0*/  PRMT R163, RZ, 0x7610, R163 ;  /* 0x00007610ffa37816 */ /* 0x000fe200000000a3 */
[----:B------:R-:W2:Y:S04]  /*1d2f0*/  LDL R37, [R1+0xa4c] ;  /* 0x000a4c0001257983 */ /* 0x000ea80000100800 */
[----:B------:R3:W2:Y:S02]  /*1d300*/  @!P0 LDG.E.U8 R157, desc[UR16][R2.64] ;  /* 0x00000010029d8981 */ /* 0x0006a4000c1e1100 */
[----:B---3--:R-:W-:-:S02]  /*1d310*/  @!P0 IMAD.MOV.U32 R2, RZ, RZ, R35 ;  /* 0x000000ffff028224 */ /* 0x008fc400078e0023 */
[----:B------:R-:W3:Y:S01]  /*1d320*/  LDL R35, [R1+0x538] ;  /* 0x0005380001237983 */ /* 0x000ee20000100800 */
[----:B----4-:R-:W-:-:S03]  /*1d330*/  @!P0 IMAD.MOV.U32 R3, RZ, RZ, R36 ;  /* 0x000000ffff038224 */ /* 0x010fc600078e0024 */
[----:B------:R-:W4:Y:S04]  /*1d340*/  LDL R36, [R1+0x534] ;  /* 0x0005340001247983 */ /* 0x000f280000100800 */
[----:B------:R0:W4:Y:S02]  /*1d350*/  @!P0 LDG.E.U8 R158, desc[UR16][R2.64] ;  /* 0x00000010029e8981 */ /* 0x000124000c1e1100 */
[----:B0-----:R-:W-:Y:S02]  /*1d360*/  @!P0 IMAD.MOV.U32 R2, RZ, RZ, R13 ;  /* 0x000000ffff028224 */ /* 0x001fe400078e000d */
[----:B------:R-:W-:Y:S02]  /*1d370*/  @!P0 IMAD.MOV.U32 R3, RZ, RZ, R34 ;  /* 0x000000ffff038224 */ /* 0x000fe400078e0022 */
[----:B------:R-:W4:Y:S04]  /*1d380*/  LDL R34, [R1+0x4f4] ;  /* 0x0004f40001227983 */ /* 0x000f280000100800 */
[----:B------:R0:W4:Y:S02]  /*1d390*/  @!P0 LDG.E.U8 R159, desc[UR16][R2.64] ;  /* 0x00000010029f8981 */ /* 0x000124000c1e1100 */
[----:B0-----:R-:W-:-:S02]  /*1d3a0*/  @!P0 IMAD.MOV.U32 R2, RZ, RZ, R11 ;  /* 0x000000ffff028224 */ /* 0x001fc400078e000b */
        /* <DEDUP_REMOVED lines=11> */
[----:B0-----:R-:W-:Y:S02]  /*1d460*/  LOP3.LUT R3, R29, 0xffff, RZ, 0xc0, !PT ;  /* 0x0000ffff1d037812 */ /* 0x001fe400078ec0ff */
[----:B------:R-:W-:Y:S01]  /*1d470*/  LOP3.LUT R2, R28, 0xffff, RZ, 0xc0, !PT ;  /* 0x0000ffff1c027812 */ /* 0x000fe200078ec0ff */
[----:B------:R-:W3:Y:S03]  /*1d480*/  LDL R29, [R1+0x5b4] ;  /* 0x0005b400011d7983 */ /* 0x000ee60000100800 */
[----:B------:R-:W-:Y:S01]  /*1d490*/  PRMT R12, R3, 0x3340, R2 ;  /* 0x00003340030c7816 */ /* 0x000fe20000000002 */
[----:B------:R-:W4:Y:S01]  /*1d4a0*/  LDL R28, [R1+0x5b8] ;  /* 0x0005b800011c7983 */ /* 0x000f220000100800 */
[----:B------:R-:W-:-:S03]  /*1d4b0*/  LOP3.LUT R3, R25, 0xffff, RZ, 0xc0, !PT ;  /* 0x0000ffff19037812 */ /* 0x000fc600078ec0ff */
[----:B------:R-:W2:Y:S01]  /*1d4c0*/  LDL R25, [R1+0xa90] ;  /* 0x000a900001197983 */ /* 0x000ea20000100800 */
[----:B------:R-:W-:Y:S02]  /*1d4d0*/  LOP3.LUT R5, R33, 0xffff, RZ, 0xc0, !PT ;  /* 0x0000ffff21057812 */ /* 0x000fe400078ec0ff */
[----:B------:R-:W-:Y:S01]  /*1d4e0*/  LOP3.LUT R4, R31, 0xffff, RZ, 0xc0, !PT ;  /* 0x0000ffff1f047812 */ /* 0x000fe200078ec0ff */
[----:B------:R-:W3:Y:S03]  /*1d4f0*/  LDL R33, [R1+0xa8c] ;  /* 0x000a8c0001217983 */ /* 0x000ee60000100800 */
[----:B------:R-:W-:Y:S01]  /*1d500*/  PRMT R13, R5, 0x3340, R4 ;  /* 0x00003340050d7816 */ /* 0x000fe20000000004 */
[----:B------:R-:W4:Y:S01]  /*1d510*/  LDL R31, [R1+0xa0c] ;  /* 0x000a0c00011f7983 */ /* 0x000f220000100800 */
[----:B------:R-:W-:-:S03]  /*1d520*/  LOP3.LUT R4, R26, 0xffff, RZ, 0xc0, !PT ;  /* 0x0000ffff1a047812 */ /* 0x000fc600078ec0ff */
[----:B------:R-:W4:Y:S01]  /*1d530*/  LDL R26, [R1+0xe08] ;  /* 0x000e0800011a7983 */ /* 0x000f220000100800 */
[----:B------:R-:W-:-:S03]  /*1d540*/  LOP3.LUT R2, R24, 0xffff, RZ, 0xc0, !PT ;  /* 0x0000ffff18027812 */ /* 0x000fc600078ec0ff */
[----:B------:R-:W4:Y:S01]  /*1d550*/  LDL R24, [R1+0xa50] ;  /* 0x000a500001187983 */ /* 0x000f220000100800 */
[----:B------:R-:W-:-:S03]  /*1d560*/  LOP3.LUT R5, R27, 0xffff, RZ, 0xc0, !PT ;  /* 0x0000ffff1b057812 */ /* 0x000fc600078ec0ff */
[----:B------:R-:W4:Y:S01]  /*1d570*/  LDL R27, [R1+0xa10] ;  /* 0x000a1000011b7983 */ /* 0x000f220000100800 */
        /* <DEDUP_REMOVED lines=13> */
[----:B------:R-:W-:-:S04]  /*1d650*/  PRMT R2, R3, 0x3340, R2 ;  /* 0x0000334003027816 */ /* 0x000fc80000000002 */
[----:B------:R-:W-:Y:S02]  /*1d660*/  PRMT R7, R7, 0x5410, R2 ;  /* 0x0000541007077816 */ /* 0x000fe40000000002 */
[----:B------:R-:W-:Y:S02]  /*1d670*/  PRMT R4, R13, 0x5410, R12 ;  /* 0x000054100d047816 */ /* 0x000fe4000000000c */
[----:B------:R-:W-:Y:S02]  /*1d680*/  PRMT R5, R11, 0x5410, R8 ;  /* 0x000054100b057816 */ /* 0x000fe40000000008 */
[----:B------:R-:W-:Y:S02]  /*1d690*/  PRMT R6, R9, 0x5410, R6 ;  /* 0x0000541009067816 */ /* 0x000fe40000000006 */
[----:B------:R-:W-:Y:S01]  /*1d6a0*/  PRMT R8, RZ, 0x7610, R8 ;  /* 0x00007610ff087816 */ /* 0x000fe20000000008 */
[----:B--2---:R-:W-:Y:S02]  /*1d6b0*/  @!P0 IMAD.MOV.U32 R2, RZ, RZ, R25 ;  /* 0x000000ffff028224 */ /* 0x004fe400078e0019 */
[----:B------:R-:W2:Y:S01]  /*1d6c0*/  LDL R25, [R1+0x4f8] ;  /* 0x0004f80001197983 */ /* 0x000ea20000100800 */
[----:B---3--:R-:W-:-:S03]  /*1d6d0*/  @!P0 IMAD.MOV.U32 R3, RZ, RZ, R33 ;  /* 0x000000ffff038224 */ /* 0x008fc600078e0021 */
[----:B------:R-:W3:Y:S04]  /*1d6e0*/  LDL R33, [R1+0x4b4] ;  /* 0x0004b40001217983 */ /* 0x000ee80000100800 */
[----:B------:R0:W3:Y:S04]  /*1d6f0*/  @!P0 LDG.E.U8 R8, desc[UR16][R2.64] ;  /* 0x0000001002088981 */ /* 0x0000e8000c1e1100 */
[----:B----4-:R1:W-:Y:S04]  /*1d700*/  STS.128 [R26+UR8+0x8000], R4 ;  /* 0x008000041a007988 */ /* 0x0103e80008000c08 */
[----:B-1----:R-:W4:Y:S01]  /*1d710*/  LDL R26, [R1+0x4b8] ;  /* 0x0004b800011a7983 */ /* 0x002f220000100800 */
[----:B0-----:R-:W-:-:S03]  /*1d720*/  @!P0 IMAD.MOV.U32 R2, RZ, RZ, R24 ;  /* 0x000000ffff028224 */ /* 0x001fc600078e0018 */
[----:B------:R-:W4:Y:S01]  /*1d730*/  LDL R24, [R1+0x438] ;  /* 0x0004380001187983 */ /* 0x000f220000100800 */
[----:B------:R-:W-:Y:S01]  /*1d740*/  PRMT R9, RZ, 0x7610, R9 ;  /* 0x00007610ff097816 */ /* 0x000fe20000000009 */
[----:B------:R-:W-:Y:S02]  /*1d750*/  @!P0 IMAD.MOV.U32 R3, RZ, RZ, R37 ;  /* 0x000000ffff038224 */ /* 0x000fe400078e0025 */
[----:B------:R-:W4:Y:S01]  /*1d760*/  LDL R37, [R1+0x434] ;  /* 0x0004340001257983 */ /* 0x000f220000100800 */
[----:B------:R-:W-:-:S03]  /*1d770*/  PRMT R4, RZ, 0x7610, R4 ;  /* 0x00007610ff047816 */ /* 0x000fc60000000004 */
[----:B------:R0:W4:Y:S02]  /*1d780*/  @!P0 LDG.E.U8 R9, desc[UR16][R2.64] ;  /* 0x0000001002098981 */ /* 0x000124000c1e1100 */
[----:B0-----:R-:W-:Y:S02]  /*1d790*/  @!P0 IMAD.MOV.U32 R2, RZ, RZ, R27 ;  /* 0x000000ffff028224 */ /* 0x001fe400078e001b */
[----:B------:R-:W-:Y:S01]  /*1d7a0*/  @!P0 IMAD.MOV.U32 R3, RZ, RZ, R31 ;  /* 0x000000ffff038224 */ /* 0x000fe200078e001f */
[----:B------:R-:W4:Y:S04]  /*1d7b0*/  LDL R27, [R1+0x3f8] ;  /* 0x0003f800011b7983 */ /* 0x000f280000100800 */
[----:B------:R-:W4:Y:S04]  /*1d7c0*/  LDL R31, [R1+0x3f4] ;  /* 0x0003f400011f7983 */ /* 0x000f280000100800 */
[----:B------:R0:W4:Y:S01]  /*1d7d0*/  @!P0 LDG.E.U8 R4, desc[UR16][R2.64] ;  /* 0x0000001002048981 */ /* 0x000122000c1e1100 */
[----:B------:R-:W-:Y:S01]  /*1d7e0*/  PRMT R5, RZ, 0x7610, R5 ;  /* 0x00007610ff057816 */ /* 0x000fe20000000005 */
[----:B0-----:R-:W-:-:S02]  /*1d7f0*/  @!P0 IMAD.MOV.U32 R3, RZ, RZ, R29 ;  /* 0x000000ffff038224 */ /* 0x001fc400078e001d */
[----:B------:R-:W4:Y:S01]  /*1d800*/  LDL R29, [R1+0x3b4] ;  /* 0x0003b400011d7983 */ /* 0x000f220000100800 */
[----:B------:R-:W-:-:S03]  /*1d810*/  @!P0 IMAD.MOV.U32 R2, RZ, RZ, R28 ;  /* 0x000000ffff028224 */ /* 0x000fc600078e001c */
[----:B------:R-:W4:Y:S01]  /*1d820*/  LDL R28, [R1+0x3b8] ;  /* 0x0003b800011c7983 */ /* 0x000f220000100800 */
[----:B------:R-:W-:-:S03]  /*1d830*/  PRMT R7, RZ, 0x7610, R7 ;  /* 0x00007610ff077816 */ /* 0x000fc60000000007 */
[----:B------:R0:W4:Y:S01]  /*1d840*/  @!P0 LDG.E.U8 R5, desc[UR16][R2.64] ;  /* 0x0000001002058981 */ /* 0x000122000c1e1100 */
[----:B------:R-:W-:Y:S01]  /*1d850*/  PRMT R12, RZ, 0x7610, R12 ;  /* 0x00007610ff0c7816 */ /* 0x000fe2000000000c */
[----:B0-----:R-:W-:Y:S02]  /*1d860*/  @!P0 IMAD.MOV.U32 R2, RZ, RZ, R43 ;  /* 0x000000ffff028224 */ /* 0x001fe400078e002b */
[----:B------:R-:W-:-:S05]  /*1d870*/  @!P0 IMAD.MOV.U32 R3, RZ, RZ, R44 ;  /* 0x000000ffff038224 */ /* 0x000fca00078e002c */
[----:B------:R0:W4:Y:S02]  /*1d880*/  @!P0 LDG.E.U8 R7, desc[UR16][R2.64] ;  /* 0x0000001002078981 */ /* 0x000124000c1e1100 */
[----:B0-----:R-:W-:Y:S02]  /*1d890*/  @!P0 IMAD.MOV.U32 R2, RZ, RZ, R35 ;  /* 0x000000ffff028224 */ /* 0x001fe400078e0023 */
[----:B------:R-:W-:Y:S01]  /*1d8a0*/  @!P0 IMAD.MOV.U32 R3, RZ, RZ, R36 ;  /* 0x000000ffff038224 */ /* 0x000fe200078e0024 */
[----:B------:R-:W4:Y:S04]  /*1d8b0*/  LDL R35, [R1+0x378] ;  /* 0x0003780001237983 */ /* 0x000f280000100800 */
[----:B------:R-:W4:Y:S04]  /*1d8c0*/  LDL R36, [R1+0x374] ;  /* 0x0003740001247983 */ /* 0x000f280000100800 */
[----:B------:R0:W4:Y:S02]  /*1d8d0*/  @!P0 LDG.E.U8 R12, desc[UR16][R2.64] ;  /* 0x00000010020c8981 */ /* 0x000124000c1e1100 */
[----:B0-----:R-:W-:-:S02]  /*1d8e0*/  @!P0 IMAD.MOV.U32 R3, RZ, RZ, R34 ;  /* 0x000000ffff038224 */ /* 0x001fc400078e0022 */
[----:B------:R-:W4:Y:S01]  /*1d8f0*/  LDL R34, [R1+0x334] ;  /* 0x0003340001227983 */ /* 0x000f220000100800 */
[----:B------:R-:W-:Y:S02]  /*1d900*/  PRMT R6, RZ, 0x7610, R6 ;  /* 0x00007610ff067816 */ /* 0x000fe40000000006 */
[----:B------:R-:W-:Y:S02]  /*1d910*/  PRMT R11, RZ, 0x7610, R11 ;  /* 0x00007610ff0b7816 */ /* 0x000fe4000000000b */
[----:B------:R-:W-:Y:S01]  /*1d920*/  PRMT R13, RZ, 0x7610, R13 ;  /* 0x00007610ff0d7816 */ /* 0x000fe2000000000d */
[----:B--2---:R-:W-:Y:S02]  /*1d930*/  @!P0 IMAD.MOV.U32 R2, RZ, RZ, R25 ;  /* 0x000000ffff028224 */ /* 0x004fe400078e0019 */
        /* <DEDUP_REMOVED lines=8> */
[----:B------:R-:W-:-:S05]  /*1d9c0*/  @!P0 IMAD.MOV.U32 R3, RZ, RZ, R39 ;  /* 0x000000ffff038224 */ /* 0x000fca00078e0027 */
[----:B------:R0:W4:Y:S02]  /*1d9d0*/  @!P0 LDG.E.U8 R13, desc[UR16][R2.64] ;  /* 0x00000010020d8981 */ /* 0x000124000c1e1100 */
[----:B0-----:R-:W-:Y:S02]  /*1d9e0*/  @!P0 IMAD.MOV.U32 R2, RZ, RZ, R24 ;  /* 0x000000ffff028224 */ /* 0x001fe400078e0018 */
[----:B------:R-:W4:Y:S01]  /*1d9f0*/  LDL R24, [R1+0x2b8] ;  /* 0x0002b80001187983 */ /* 0x000f220000100800 */
[----:B------:R-:W-:Y:S01]  /*1da00*/  PRMT R14, RZ, 0x7610, R14 ;  /* 0x00007610ff0e7816 */ /* 0x000fe2000000000e */
[----:B------:R-:W-:Y:S01]  /*1da10*/  @!P0 IMAD.MOV.U32 R3, RZ, RZ, R37 ;  /* 0x000000ffff038224 */ /* 0x000fe200078e0025 */
[----:B------:R-:W-:Y:S01]  /*1da20*/  PRMT R15, RZ, 0x7610, R15 ;  /* 0x00007610ff0f7816 */ /* 0x000fe2000000000f */
[----:B------:R-:W4:Y:S04]  /*1da30*/  LDL.LU R43, [R1+0x2b4] ;  /* 0x0002b400012b7983 */ /* 0x000f280000300800 */
[----:B------:R0:W4:Y:S02]  /*1da40*/  @!P0 LDG.E.U8 R14, desc[UR16][R2.64] ;  /* 0x00000010020e8981 */ /* 0x000124000c1e1100 */
[----:B0-----:R-:W-:-:S02]  /*1da50*/  @!P0 IMAD.MOV.U32 R2, RZ, RZ, R27 ;  /* 0x000000ffff028224 */ /* 0x001fc400078e001b */
[----:B------:R-:W-:Y:S01]  /*1da60*/  @!P0 IMAD.MOV.U32 R3, RZ, RZ, R31 ;  /* 0x000000ffff038224 */ /* 0x000fe200078e001f */
[----:B------:R-:W4:Y:S04]  /*1da70*/  LDL.LU R27, [R1+0x278] ;  /* 0x00027800011b7983 */ /* 0x000f280000300800 */
[----:B------:R0:W4:Y:S04]  /*1da80*/  @!P0 LDG.E.U8 R15, desc[UR16][R2.64] ;  /* 0x00000010020f8981 */ /* 0x000128000c1e1100 */
[----:B------:R-:W4:Y:S01]  /*1da90*/  LDL R31, [R1+0x9f4] ;  /* 0x0009f400011f7983 */ /* 0x000f220000100800 */
[----:B0-----:R-:W-:-:S03]  /*1daa0*/  @!P0 IMAD.MOV.U32 R3, RZ, RZ, R29 ;  /* 0x000000ffff038224 */ /* 0x001fc600078e001d */
[----:B------:R-:W4:Y:S04]  /*1dab0*/  LDL R29, [R1+0xdf4] ;  /* 0x000df400011d7983 */ /* 0x000f280000100800 */
[----:B------:R-:W4:Y:S04]  /*1dac0*/  LDL.LU R49, [R1+0x238] ;  /* 0x0002380001317983 */ /* 0x000f280000300800 */
[----:B------:R-:W4:Y:S01]  /*1dad0*/  LDL.LU R44, [R1+0x274] ;  /* 0x00027400012c7983 */ /* 0x000f220000300800 */
[----:B------:R-:W-:-:S03]  /*1dae0*/  @!P0 IMAD.MOV.U32 R2, RZ, RZ, R28 ;  /* 0x000000ffff028224 */ /* 0x000fc600078e001c */
[----:B------:R-:W4:Y:S01]  /*1daf0*/  LDL.LU R28, [R1+0x234] ;  /* 0x00023400011c7983 */ /* 0x000f220000300800 */
[----:B------:R-:W-:Y:S02]  /*1db00*/  PRMT R19, RZ, 0x7610, R19 ;  /* 0x00007610ff137816 */ /* 0x000fe40000000013 */
[----:B------:R-:W-:Y:S01]  /*1db10*/  PRMT R22, RZ, 0x7610, R22 ;  /* 0x00007610ff167816 */ /* 0x000fe20000000016 */
[----:B------:R-:W4:Y:S04]  /*1db20*/  LDL R39, [R1+0xdc4] ;  /* 0x000dc40001277983 */ /* 0x000f280000100800 */
[----:B------:R0:W4:Y:S04]  /*1db30*/  @!P0 LDG.E.U8 R19, desc[UR16][R2.64] ;  /* 0x0000001002138981 */ /* 0x000128000c1e1100 */
[----:B------:R-:W4:Y:S04]  /*1db40*/  LDL R38, [R1+0xdc8] ;  /* 0x000dc80001267983 */ /* 0x000f280000100800 */
[----:B------:R-:W4:Y:S01]  /*1db50*/  LDL R46, [R1+0xd44] ;  /* 0x000d4400012e7983 */ /* 0x000f220000100800 */
[----:B0-----:R-:W-:-:S02]  /*1db60*/  @!P0 IMAD.MOV.U32 R2, RZ, RZ, R35 ;  /* 0x000000ffff028224 */ /* 0x001fc400078e0023 */
[----:B------:R-:W-:Y:S01]  /*1db70*/  @!P0 IMAD.MOV.U32 R3, RZ, RZ, R36 ;  /* 0x000000ffff038224 */ /* 0x000fe200078e0024 */
[----:B------:R-:W4:Y:S04]  /*1db80*/  LDL R45, [R1+0xd48] ;  /* 0x000d4800012d7983 */ /* 0x000f280000100800 */
[----:B------:R0:W4:Y:S01]  /*1db90*/  @!P0 LDG.E.U8 R22, desc[UR16][R2.64] ;  /* 0x0000001002168981 */ /* 0x000122000c1e1100 */
[----:B------:R-:W-:-:S03]  /*1dba0*/  PRMT R251, RZ, 0x7610, R251 ;  /* 0x00007610fffb7816 */ /* 0x000fc600000000fb */
[----:B------:R-:W4:Y:S01]  /*1dbb0*/  LDL R35, [R1+0xd04] ;  /* 0x000d040001237983 */ /* 0x000f220000100800 */
[----:B------:R-:W-:-:S03]  /*1dbc0*/  PRMT R81, RZ, 0x7610, R81 ;  /* 0x00007610ff517816 */ /* 0x000fc60000000051 */
[----:B------:R-:W4:Y:S01]  /*1dbd0*/  LDL R36, [R1+0xcc4] ;  /* 0x000cc40001247983 */ /* 0x000f220000100800 */
[----:B0-----:R-:W-:-:S03]  /*1dbe0*/  @!P0 IMAD.MOV.U32 R3, RZ, RZ, R34 ;  /* 0x000000ffff038224 */ /* 0x001fc600078e0022 */
[----:B------:R-:W4:Y:S01]  /*1dbf0*/  LDL R34, [R1+0xd84] ;  /* 0x000d840001227983 */ /* 0x000f220000100800 */
[----:B------:R-:W-:Y:S02]  /*1dc00*/  PRMT R66, RZ, 0x7610, R66 ;  /* 0x00007610ff427816 */ /* 0x000fe40000000042 */
[----:B------:R-:W-:Y:S01]  /*1dc10*/  PRMT R74, RZ, 0x7610, R74 ;  /* 0x00007610ff4a7816 */ /* 0x000fe2000000004a */
[----:B------:R-:W4:Y:S01]  /*1dc20*/  LDL R37, [R1+0xc84] ;  /* 0x000c840001257983 */ /* 0x000f220000100800 */
[----:B------:R-:W-:Y:S02]  /*1dc30*/  PRMT R41, RZ, 0x7610, R41 ;  /* 0x00007610ff297816 */ /* 0x000fe40000000029 */
[----:B------:R-:W-:Y:S01]  /*1dc40*/  PRMT R71, RZ, 0x7610, R71 ;  /* 0x00007610ff477816 */ /* 0x000fe20000000047 */
[----:B------:R-:W4:Y:S01]  /*1dc50*/  LDL R50, [R1+0x56c] ;  /* 0x00056c0001327983 */ /* 0x000f220000100800 */
[----:B------:R-:W-:Y:S02]  /*1dc60*/  PRMT R68, RZ, 0x7610, R68 ;  /* 0x00007610ff447816 */ /* 0x000fe40000000044 */
[----:B------:R-:W-:Y:S01]  /*1dc70*/  PRMT R65, RZ, 0x7610, R65 ;  /* 0x00007610ff417816 */ /* 0x000fe20000000041 */
[----:B------:R-:W4:Y:S01]  /*1dc80*/  LDL R48, [R1+0x570] ;  /* 0x0005700001307983 */ /* 0x000f220000100800 */
[----:B--2---:R-:W-:-:S03]  /*1dc90*/  @!P0 IMAD.MOV.U32 R2, RZ, RZ, R25 ;  /* 0x000000ffff028224 */ /* 0x004fc600078e0019 */
[----:B------:R-:W2:Y:S04]  /*1dca0*/  LDL R25, [R1+0xd88] ;  /* 0x000d880001197983 */ /* 0x000ea80000100800 */
[----:B------:R3:W2:Y:S02]  /*1dcb0*/  @!P0 LDG.E.U8 R251, desc[UR16][R2.64] ;  /* 0x0000001002fb8981 */ /* 0x0006a4000c1e1100 */
[----:B---3--:R-:W-:Y:S02]  /*1dcc0*/  @!P0 IMAD.MOV.U32 R3, RZ, RZ, R33 ;  /* 0x000000ffff038224 */ /* 0x008fe400078e0021 */
[----:B------:R-:W3:Y:S01]  /*1dcd0*/  LDL R33, [R1+0xcc8] ;  /* 0x000cc80001217983 */ /* 0x000ee20000100800 */
[----:B----4-:R-:W-:-:S03]  /*1dce0*/  @!P0 IMAD.MOV.U32 R2, RZ, RZ, R26 ;  /* 0x000000ffff028224 */ /* 0x010fc600078e001a */
[----:B------:R-:W4:Y:S04]  /*1dcf0*/  LDL R26, [R1+0xd08] ;  /* 0x000d0800011a7983 */ /* 0x000f280000100800 */
[----:B------:R0:W3:Y:S02]  /*1dd00*/  @!P0 LDG.E.U8 R81, desc[UR16][R2.64] ;  /* 0x0000001002518981 */ /* 0x0000e4000c1e1100 */
[----:B0-----:R-:W-:Y:S02]  /*1dd10*/  @!P0 IMAD.MOV.U32 R2, RZ, RZ, R24 ;  /* 0x000000ffff028224 */ /* 0x001fe400078e0018 */
[----:B------:R-:W3:Y:S01]  /*1dd20*/  LDL R24, [R1+0xc88] ;  /* 0x000c880001187983 */ /* 0x000ee20000100800 */
[----:B------:R-:W-:-:S05]  /*1dd30*/  @!P0 IMAD.MOV.U32 R3, RZ, RZ, R43 ;  /* 0x000000ffff038224 */ /* 0x000fca00078e002b */
[----:B------:R0:W3:Y:S02]  /*1dd40*/  @!P0 LDG.E.U8 R66, desc[UR16][R2.64] ;  /* 0x0000001002428981 */ /* 0x0000e4000c1e1100 */
[----:B0-----:R-:W-:Y:S02]  /*1dd50*/  @!P0 IMAD.MOV.U32 R2, RZ, RZ, R27 ;  /* 0x000000ffff028224 */ /* 0x001fe400078e001b */
[----:B------:R-:W-:-:S05]  /*1dd60*/  @!P0 IMAD.MOV.U32 R3, RZ, RZ, R44 ;  /* 0x000000ffff038224 */ /* 0x000fca00078e002c */
[----:B------:R0:W3:Y:S02]  /*1dd70*/  @!P0 LDG.E.U8 R74, desc[UR16][R2.64] ;  /* 0x00000010024a8981 */ /* 0x0000e4000c1e1100 */
[----:B0-----:R-:W-:Y:S02]  /*1dd80*/  @!P0 IMAD.MOV.U32 R2, RZ, RZ, R49 ;  /* 0x000000ffff028224 */ /* 0x001fe400078e0031 */
[----:B------:R-:W-:-:S05]  /*1dd90*/  @!P0 IMAD.MOV.U32 R3, RZ, RZ, R28 ;  /* 0x000000ffff038224 */ /* 0x000fca00078e001c */
[----:B------:R0:W3:Y:S02]  /*1dda0*/  @!P0 LDG.E.U8 R41, desc[UR16][R2.64] ;  /* 0x0000001002298981 */ /* 0x0000e4000c1e1100 */
[----:B0-----:R-:W-:Y:S02]  /*1ddb0*/  @!P0 IMAD.MOV.U32 R2, RZ, RZ, R29 ;  /* 0x000000ffff028224 */ /* 0x001fe400078e001d */
[----:B------:R-:W3:Y:S01]  /*1ddc0*/  LDL R29, [R1+0xc48] ;  /* 0x000c4800011d7983 */ /* 0x000ee20000100800 */
[----:B------:R-:W-:-:S03]  /*1ddd0*/  @!P0 IMAD.MOV.U32 R3, RZ, RZ, R31 ;  /* 0x000000ffff038224 */ /* 0x000fc600078e001f */
[----:B------:R-:W3:Y:S04]  /*1dde0*/  LDL R31, [R1+0xc44] ;  /* 0x000c4400011f7983 */ /* 0x000ee80000100800 */
[----:B------:R0:W3:Y:S02]  /*1ddf0*/  @!P0 LDG.E.U8 R71, desc[UR16][R2.64] ;  /* 0x0000001002478981 */ /* 0x0000e4000c1e1100 */
[----:B0-----:R-:W-:Y:S02]  /*1de00*/  @!P0 IMAD.MOV.U32 R2, RZ, RZ, R38 ;  /* 0x000000ffff028224 */ /* 0x001fe400078e0026 */
[----:B------:R-:W-:Y:S01]  /*1de10*/  @!P0 IMAD.MOV.U32 R3, RZ, RZ, R39 ;  /* 0x000000ffff038224 */ /* 0x000fe200078e0027 */
[----:B------:R-:W3:Y:S04]  /*1de20*/  LDL R38, [R1+0xc08] ;  /* 0x000c080001267983 */ /* 0x000ee80000100800 */
[----:B------:R-:W3:Y:S04]  /*1de30*/  LDL R39, [R1+0xc04] ;  /* 0x000c040001277983 */ /* 0x000ee80000100800 */
[----:B------:R2:W3:Y:S02]  /*1de40*/  @!P0 LDG.E.U8 R68, desc[UR16][R2.64] ;  /* 0x0000001002448981 */ /* 0x0004e4000c1e1100 */
[----:B--2---:R-:W-:-:S02]  /*1de50*/  @!P0 IMAD.MOV.U32 R2, RZ, RZ, R25 ;  /* 0x000000ffff028224 */ /* 0x004fc400078e0019 */
[----:B------:R-:W2:Y:S01]  /*1de60*/  LDL R25, [R1+0xbc8] ;  /* 0x000bc80001197983 */ /* 0x000ea20000100800 */
[----:B------:R-:W-:-:S03]  /*1de70*/  @!P0 IMAD.MOV.U32 R3, RZ, RZ, R34 ;  /* 0x000000ffff038224 */ /* 0x000fc600078e0022 */
[----:B------:R-:W2:Y:S01]  /*1de80*/  LDL R34, [R1+0xbc4] ;  /* 0x000bc40001227983 */ /* 0x000ea20000100800 */
[----:B------:R-:W-:-:S03]  /*1de90*/  PRMT R63, RZ, 0x7610, R63 ;  /* 0x00007610ff3f7816 */ /* 0x000fc6000000003f */
[----:B------:R0:W2:Y:S02]  /*1dea0*/  @!P0 LDG.E.U8 R65, desc[UR16][R2.64] ;  /* 0x0000001002418981 */ /* 0x0000a4000c1e1100 */
[----:B0-----:R-:W-:Y:S02]  /*1deb0*/  @!P0 IMAD.MOV.U32 R2, RZ, RZ, R45 ;  /* 0x000000ffff028224 */ /* 0x001fe400078e002d */
[----:B------:R-:W-:Y:S01]  /*1dec0*/  @!P0 IMAD.MOV.U32 R3, RZ, RZ, R46 ;  /* 0x000000ffff038224 */ /* 0x000fe200078e002e */
[----:B------:R-:W2:Y:S04]  /*1ded0*/  LDL R45, [R1+0xb88] ;  /* 0x000b8800012d7983 */ /* 0x000ea80000100800 */
[----:B------:R-:W2:Y:S04]  /*1dee0*/  LDL R46, [R1+0xb84] ;  /* 0x000b8400012e7983 */ /* 0x000ea80000100800 */
[----:B------:R0:W2:Y:S02]  /*1def0*/  @!P0 LDG.E.U8 R63, desc[UR16][R2.64] ;  /* 0x00000010023f8981 */ /* 0x0000a4000c1e1100 */
[----:B0-----:R-:W-:-:S02]  /*1df00*/  @!P0 IMAD.MOV.U32 R3, RZ, RZ, R35 ;  /* 0x000000ffff038224 */ /* 0x001fc400078e0023 */
[----:B------:R-:W2:Y:S01]  /*1df10*/  LDL R35, [R1+0xb44] ;  /* 0x000b440001237983 */ /* 0x000ea20000100800 */
[----:B----4-:R-:W-:-:S03]  /*1df20*/  @!P0 IMAD.MOV.U32 R2, RZ, RZ, R26 ;  /* 0x000000ffff028224 */ /* 0x010fc600078e001a */
[----:B------:R-:W4:Y:S01]  /*1df30*/  LDL R26, [R1+0xb48] ;  /* 0x000b4800011a7983 */ /* 0x000f220000100800 */
[----:B------:R-:W-:Y:S02]  /*1df40*/  PRMT R82, RZ, 0x7610, R82 ;  /* 0x00007610ff527816 */ /* 0x000fe40000000052 */
[----:B------:R-:W-:-:S04]  /*1df50*/  PRMT R79, RZ, 0x7610, R79 ;  /* 0x00007610ff4f7816 */ /* 0x000fc8000000004f */
[----:B------:R3:W4:Y:S02]  /*1df60*/  @!P0 LDG.E.U8 R82, desc[UR16][R2.64] ;  /* 0x0000001002528981 */ /* 0x000724000c1e1100 */
[----:B---3--:R-:W-:Y:S02]  /*1df70*/  @!P0 IMAD.MOV.U32 R2, RZ, RZ, R33 ;  /* 0x000000ffff028224 */ /* 0x008fe400078e0021 */
[----:B------:R-:W-:Y:S01]  /*1df80*/  @!P0 IMAD.MOV.U32 R3, RZ, RZ, R36 ;  /* 0x000000ffff038224 */ /* 0x000fe200078e0024 */
[----:B------:R-:W3:Y:S04]  /*1df90*/  LDL R33, [R1+0xb08] ;  /* 0x000b080001217983 */ /* 0x000ee80000100800 */
[----:B------:R-:W3:Y:S04]  /*1dfa0*/  LDL R36, [R1+0xb04] ;  /* 0x000b040001247983 */ /* 0x000ee80000100800 */
[----:B------:R0:W3:Y:S02]  /*1dfb0*/  @!P0 LDG.E.U8 R79, desc[UR16][R2.64] ;  /* 0x00000010024f8981 */ /* 0x0000e4000c1e1100 */
[----:B0-----:R-:W-:-:S02]  /*1dfc0*/  @!P0 IMAD.MOV.U32 R2, RZ, RZ, R24 ;  /* 0x000000ffff028224 */ /* 0x001fc400078e0018 */
[----:B------:R-:W3:Y:S01]  /*1dfd0*/  LDL R24, [R1+0xac8] ;  /* 0x000ac80001187983 */ /* 0x000ee20000100800 */
[----:B------:R-:W-:Y:S01]  /*1dfe0*/  PRMT R76, RZ, 0x7610, R76 ;  /* 0x00007610ff4c7816 */ /* 0x000fe2000000004c */
[----:B------:R-:W-:Y:S02]  /*1dff0*/  @!P0 IMAD.MOV.U32 R3, RZ, RZ, R37 ;  /* 0x000000ffff038224 */ /* 0x000fe400078e0025 */
[----:B------:R-:W3:Y:S01]  /*1e000*/  LDL R37, [R1+0xac4] ;  /* 0x000ac40001257983 */ /* 0x000ee20000100800 */
[----:B------:R-:W-:-:S03]  /*1e010*/  PRMT R73, RZ, 0x7610, R73 ;  /* 0x00007610ff497816 */ /* 0x000fc60000000049 */
[----:B------:R0:W3:Y:S01]  /*1e020*/  @!P0 LDG.E.U8 R76, desc[UR16][R2.64] ;  /* 0x00000010024c8981 */ /* 0x0000e2000c1e1100 */
[----:B------:R-:W-:Y:S01]  /*1e030*/  PRMT R70, RZ, 0x7610, R70 ;  /* 0x00007610ff467816 */ /* 0x000fe20000000046 */
[----:B0-----:R-:W-:Y:S02]  /*1e040*/  @!P0 IMAD.MOV.U32 R2, RZ, RZ, R29 ;  /* 0x000000ffff028224 */ /* 0x001fe400078e001d */
[----:B------:R-:W3:Y:S01]  /*1e050*/  LDL R29, [R1+0xa88] ;  /* 0x000a8800011d7983 */ /* 0x000ee20000100800 */
[----:B------:R-:W-:-:S03]  /*1e060*/  @!P0 IMAD.MOV.U32 R3, RZ, RZ, R31 ;  /* 0x000000ffff038224 */ /* 0x000fc600078e001f */
[----:B------:R-:W3:Y:S04]  /*1e070*/  LDL R31, [R1+0xa84] ;  /* 0x000a8400011f7983 */ /* 0x000ee80000100800 */
[----:B------:R0:W3:Y:S02]  /*1e080*/  @!P0 LDG.E.U8 R73, desc[UR16][R2.64] ;  /* 0x0000001002498981 */ /* 0x0000e4000c1e1100 */
[----:B0-----:R-:W-:Y:S02]  /*1e090*/  @!P0 IMAD.MOV.U32 R2, RZ, RZ, R38 ;  /* 0x000000ffff028224 */ /* 0x001fe400078e0026 */
[----:B------:R-:W3:Y:S01]  /*1e0a0*/  LDL R38, [R1+0xa48] ;  /* 0x000a480001267983 */ /* 0x000ee20000100800 */
[----:B------:R-:W-:-:S03]  /*1e0b0*/  @!P0 IMAD.MOV.U32 R3, RZ, RZ, R39 ;  /* 0x000000ffff038224 */ /* 0x000fc600078e0027 */
[----:B------:R-:W3:Y:S04]  /*1e0c0*/  LDL R39, [R1+0xa44] ;  /* 0x000a440001277983 */ /* 0x000ee80000100800 */
[----:B------:R2:W3:Y:S01]  /*1e0d0*/  @!P0 LDG.E.U8 R70, desc[UR16][R2.64] ;  /* 0x0000001002468981 */ /* 0x0004e2000c1e1100 */
[----:B------:R-:W-:Y:S01]  /*1e0e0*/  PRMT R67, RZ, 0x7610, R67 ;  /* 0x00007610ff437816 */ /* 0x000fe20000000043 */
[----:B--2---:R-:W-:Y:S02]  /*1e0f0*/  @!P0 IMAD.MOV.U32 R2, RZ, RZ, R25 ;  /* 0x000000ffff028224 */ /* 0x004fe400078e0019 */
[----:B------:R-:W2:Y:S01]  /*1e100*/  LDL R25, [R1+0xa08] ;  /* 0x000a080001197983 */ /* 0x000ea20000100800 */
[----:B------:R-:W-:Y:S01]  /*1e110*/  @!P0 IMAD.MOV.U32 R3, RZ, RZ, R34 ;  /* 0x000000ffff038224 */ /* 0x000fe200078e0022 */
[----:B------:R-:W-:-:S02]  /*1e120*/  PRMT R64, RZ, 0x7610, R64 ;  /* 0x00007610ff407816 */ /* 0x000fc40000000040 */
[----:B------:R-:W2:Y:S04]  /*1e130*/  LDL R34, [R1+0xa04] ;  /* 0x000a040001227983 */ /* 0x000ea80000100800 */
[----:B------:R0:W2:Y:S02]  /*1e140*/  @!P0 LDG.E.U8 R67, desc[UR16][R2.64] ;  /* 0x0000001002438981 */ /* 0x0000a4000c1e1100 */
[----:B0-----:R-:W-:Y:S01]  /*1e150*/  @!P0 IMAD.MOV.U32 R2, RZ, RZ, R45 ;  /* 0x000000ffff028224 */ /* 0x001fe200078e002d */
[----:B------:R-:W-:Y:S01]  /*1e160*/  PRMT R62, RZ, 0x7610, R62 ;  /* 0x00007610ff3e7816 */ /* 0x000fe2000000003e */
[----:B------:R-:W2:Y:S01]  /*1e170*/  LDL R45, [R1+0x470] ;  /* 0x00047000012d7983 */ /* 0x000ea20000100800 */
[----:B------:R-:W-:Y:S01]  /*1e180*/  @!P0 IMAD.MOV.U32 R3, RZ, RZ, R46 ;  /* 0x000000ffff038224 */ /* 0x000fe200078e002e */
[----:B------:R-:W-:-:S02]  /*1e190*/  PRMT R61, RZ, 0x7610, R61 ;  /* 0x00007610ff3d7816 */ /* 0x000fc4000000003d */
[----:B------:R-:W2:Y:S04]  /*1e1a0*/  LDL R46, [R1+0x46c] ;  /* 0x00046c00012e7983 */ /* 0x000ea80000100800 */
[----:B------:R0:W2:Y:S02]  /*1e1b0*/  @!P0 LDG.E.U8 R64, desc[UR16][R2.64] ;  /* 0x0000001002408981 */ /* 0x0000a4000c1e1100 */
[----:B0-----:R-:W-:Y:S02]  /*1e1c0*/  @!P0 IMAD.MOV.U32 R3, RZ, RZ, R35 ;  /* 0x000000ffff038224 */ /* 0x001fe400078e0023 */
[----:B------:R-:W2:Y:S01]  /*1e1d0*/  LDL R35, [R1+0x5ac] ;  /* 0x0005ac0001237983 */ /* 0x000ea20000100800 */
[----:B----4-:R-:W-:-:S03]  /*1e1e0*/  @!P0 IMAD.MOV.U32 R2, RZ, RZ, R26 ;  /* 0x000000ffff028224 */ /* 0x010fc600078e001a */
[----:B------:R-:W4:Y:S04]  /*1e1f0*/  LDL R26, [R1+0x5b0] ;  /* 0x0005b000011a7983 */ /* 0x000f280000100800 */
[----:B------:R3:W4:Y:S02]  /*1e200*/  @!P0 LDG.E.U8 R62, desc[UR16][R2.64] ;  /* 0x00000010023e8981 */ /* 0x000724000c1e1100 */
[----:B---3--:R-:W-:Y:S02]  /*1e210*/  @!P0 IMAD.MOV.U32 R2, RZ, RZ, R33 ;  /* 0x000000ffff028224 */ /* 0x008fe400078e0021 */
[----:B------:R-:W3:Y:S01]  /*1e220*/  LDL R33, [R1+0x530] ;  /* 0x0005300001217983 */ /* 0x000ee20000100800 */
[----:B------:R-:W-:-:S03]  /*1e230*/  @!P0 IMAD.MOV.U32 R3, RZ, RZ, R36 ;  /* 0x000000ffff038224 */ /* 0x000fc600078e0024 */
[----:B------:R-:W3:Y:S04]  /*1e240*/  LDL R36, [R1+0x52c] ;  /* 0x00052c0001247983 */ /* 0x000ee80000100800 */
[----:B------:R0:W3:Y:S02]  /*1e250*/  @!P0 LDG.E.U8 R61, desc[UR16][R2.64] ;  /* 0x00000010023d8981 */ /* 0x0000e4000c1e1100 */
[----:B0-----:R-:W-:Y:S02]  /*1e260*/  @!P0 IMAD.MOV.U32 R2, RZ, RZ, R24 ;  /* 0x000000ffff028224 */ /* 0x001fe400078e0018 */
[----:B------:R-:W3:Y:S01]  /*1e270*/  LDL R24, [R1+0x4f0] ;  /* 0x0004f00001187983 */ /* 0x000ee20000100800 */
[----:B------:R-:W-:Y:S01]  /*1e280*/  PRMT R60, RZ, 0x7610, R60 ;  /* 0x00007610ff3c7816 */ /* 0x000fe2000000003c */
[----:B------:R-:W-:-:S02]  /*1e290*/  @!P0 IMAD.MOV.U32 R3, RZ, RZ, R37 ;  /* 0x000000ffff038224 */ /* 0x000fc400078e0025 */
        /* <DEDUP_REMOVED lines=9> */
[----:B0-----:R-:W-:Y:S01]  /*1e330*/  @!P0 IMAD.MOV.U32 R2, RZ, RZ, R38 ;  /* 0x000000ffff028224 */ /* 0x001fe200078e0026 */
[----:B------:R-:W-:Y:S01]  /*1e340*/  PRMT R57, RZ, 0x7610, R57 ;  /* 0x00007610ff397816 */ /* 0x000fe20000000039 */
[----:B------:R-:W3:Y:S01]  /*1e350*/  LDL R38, [R1+0x3ec] ;  /* 0x0003ec0001267983 */ /* 0x000ee20000100800 */
[----:B------:R-:W-:-:S03]  /*1e360*/  @!P0 IMAD.MOV.U32 R3, RZ, RZ, R39 ;  /* 0x000000ffff038224 */ /* 0x000fc600078e0027 */
[----:B------:R-:W3:Y:S04]  /*1e370*/  LDL R39, [R1+0x42c] ;  /* 0x00042c0001277983 */ /* 0x000ee80000100800 */
[----:B------:R2:W3:Y:S02]  /*1e380*/  @!P0 LDG.E.U8 R58, desc[UR16][R2.64] ;  /* 0x00000010023a8981 */ /* 0x0004e4000c1e1100 */
[----:B--2---:R-:W-:Y:S02]  /*1e390*/  @!P0 IMAD.MOV.U32 R2, RZ, RZ, R25 ;  /* 0x000000ffff028224 */ /* 0x004fe400078e0019 */
[----:B------:R-:W2:Y:S01]  /*1e3a0*/  LDL R25, [R1+0x430] ;  /* 0x0004300001197983 */ /* 0x000ea20000100800 */
[----:B------:R-:W-:-:S03]  /*1e3b0*/  @!P0 IMAD.MOV.U32 R3, RZ, RZ, R34 ;  /* 0x000000ffff038224 */ /* 0x000fc600078e0022 */
[----:B------:R-:W2:Y:S04]  /*1e3c0*/  LDL R34, [R1+0x3f0] ;  /* 0x0003f00001227983 */ /* 0x000ea80000100800 */
[----:B------:R0:W2:Y:S01]  /*1e3d0*/  @!P0 LDG.E.U8 R57, desc[UR16][R2.64] ;  /* 0x0000001002398981 */ /* 0x0000a2000c1e1100 */
[----:B------:R-:W-:Y:S02]  /*1e3e0*/  PRMT R56, RZ, 0x7610, R56 ;  /* 0x00007610ff387816 */ /* 0x000fe40000000038 */
[----:B------:R-:W-:Y:S02]  /*1e3f0*/  PRMT R55, RZ, 0x7610, R55 ;  /* 0x00007610ff377816 */ /* 0x000fe40000000037 */
[----:B------:R-:W-:Y:S01]  /*1e400*/  PRMT R252, RZ, 0x7610, R252 ;  /* 0x00007610fffc7816 */ /* 0x000fe200000000fc */
[----:B0-----:R-:W-:-:S02]  /*1e410*/  @!P0 IMAD.MOV.U32 R3, RZ, RZ, R35 ;  /* 0x000000ffff038224 */ /* 0x001fc400078e0023 */
[----:B------:R-:W2:Y:S01]  /*1e420*/  LDL R35, [R1+0x3ac] ;  /* 0x0003ac0001237983 */ /* 0x000ea20000100800 */
[----:B----4-:R-:W-:-:S03]  /*1e430*/  @!P0 IMAD.MOV.U32 R2, RZ, RZ, R26 ;  /* 0x000000ffff028224 */ /* 0x010fc600078e001a */
[----:B------:R-:W4:Y:S04]  /*1e440*/  LDL R26, [R1+0x3b0] ;  /* 0x0003b000011a7983 */ /* 0x000f280000100800 */
[----:B------:R0:W4:Y:S02]  /*1e450*/  @!P0 LDG.E.U8 R56, desc[UR16][R2.64] ;  /* 0x0000001002388981 */ /* 0x000124000c1e1100 */
[----:B0-----:R-:W-:Y:S02]  /*1e460*/  @!P0 IMAD.MOV.U32 R2, RZ, RZ, R48 ;  /* 0x000000ffff028224 */ /* 0x001fe400078e0030 */
[----:B------:R-:W-:-:S05]  /*1e470*/  @!P0 IMAD.MOV.U32 R3, RZ, RZ, R50 ;  /* 0x000000ffff038224 */ /* 0x000fca00078e0032 */
        /* <DEDUP_REMOVED lines=20> */
[----:B------:R-:W-:-:S05]  /*1e5c0*/  @!P0 IMAD.MOV.U32 R3, RZ, RZ, R46 ;  /* 0x000000ffff038224 */ /* 0x000fca00078e002e */
[----:B------:R2:W3:Y:S01]  /*1e5d0*/  @!P0 LDG.E.U8 R248, desc[UR16][R2.64] ;  /* 0x0000001002f88981 */ /* 0x0004e2000c1e1100 */
[----:B------:R-:W-:Y:S01]  /*1e5e0*/  PRMT R247, RZ, 0x7610, R247 ;  /* 0x00007610fff77816 */ /* 0x000fe200000000f7 */
[----:B--2---:R-:W-:Y:S02]  /*1e5f0*/  @!P0 IMAD.MOV.U32 R2, RZ, RZ, R25 ;  /* 0x000000ffff028224 */ /* 0x004fe400078e0019 */
[----:B------:R-:W2:Y:S01]  /*1e600*/  LDL R25, [R1+0x2b0] ;  /* 0x0002b00001197983 */ /* 0x000ea20000100800 */
[----:B------:R-:W-:Y:S01]  /*1e610*/  @!P0 IMAD.MOV.U32 R3, RZ, RZ, R39 ;  /* 0x000000ffff038224 */ /* 0x000fe200078e0027 */
[----:B------:R-:W-:-:S04]  /*1e620*/  PRMT R246, RZ, 0x7610, R246 ;  /* 0x00007610fff67816 */ /* 0x000fc800000000f6 */
[----:B------:R0:W2:Y:S02]  /*1e630*/  @!P0 LDG.E.U8 R247, desc[UR16][R2.64] ;  /* 0x0000001002f78981 */ /* 0x0000a4000c1e1100 */
[----:B0-----:R-:W-:Y:S02]  /*1e640*/  @!P0 IMAD.MOV.U32 R2, RZ, RZ, R34 ;  /* 0x000000ffff028224 */ /* 0x001fe400078e0022 */
[----:B------:R-:W-:Y:S01]  /*1e650*/  @!P0 IMAD.MOV.U32 R3, RZ, RZ, R38 ;  /* 0x000000ffff038224 */ /* 0x000fe200078e0026 */
[----:B------:R-:W2:Y:S04]  /*1e660*/  LDL.LU R34, [R1+0x2ac] ;  /* 0x0002ac0001227983 */ /* 0x000ea80000300800 */
[----:B------:R-:W2:Y:S04]  /*1e670*/  LDL R45, [R1+0x9f0] ;  /* 0x0009f000012d7983 */ /* 0x000ea80000100800 */
[----:B------:R-:W2:Y:S04]  /*1e680*/  LDL R39, [R1+0xdf0] ;  /* 0x000df00001277983 */ /* 0x000ea80000100800 */
[----:B------:R0:W2:Y:S04]  /*1e690*/  @!P0 LDG.E.U8 R246, desc[UR16][R2.64] ;  /* 0x0000001002f68981 */ /* 0x0000a8000c1e1100 */
[----:B------:R-:W2:Y:S04]  /*1e6a0*/  LDL.LU R51, [R1+0x230] ;  /* 0x0002300001337983 */ /* 0x000ea80000300800 */
[----:B------:R-:W2:Y:S01]  /*1e6b0*/  LDL.LU R46, [R1+0x26c] ;  /* 0x00026c00012e7983 */ /* 0x000ea20000300800 */
[----:B0-----:R-:W-:-:S03]  /*1e6c0*/  @!P0 IMAD.MOV.U32 R3, RZ, RZ, R35 ;  /* 0x000000ffff038224 */ /* 0x001fc600078e0023 */
[----:B------:R-:W2:Y:S01]  /*1e6d0*/  LDL.LU R35, [R1+0x270] ;  /* 0x0002700001237983 */ /* 0x000ea20000300800 */
[----:B----4-:R-:W-:-:S03]  /*1e6e0*/  @!P0 IMAD.MOV.U32 R2, RZ, RZ, R26 ;  /* 0x000000ffff028224 */ /* 0x010fc600078e001a */
[----:B------:R-:W4:Y:S01]  /*1e6f0*/  LDL.LU R26, [R1+0x22c] ;  /* 0x00022c00011a7983 */ /* 0x000f220000300800 */
[----:B------:R-:W-:Y:S02]  /*1e700*/  PRMT R245, RZ, 0x7610, R245 ;  /* 0x00007610fff57816 */ /* 0x000fe400000000f5 */
[----:B------:R-:W-:Y:S01]  /*1e710*/  PRMT R244, RZ, 0x7610, R244 ;  /* 0x00007610fff47816 */ /* 0x000fe200000000f4 */
[----:B------:R-:W4:Y:S04]  /*1e720*/  LDL R38, [R1+0xd7c] ;  /* 0x000d7c0001267983 */ /* 0x000f280000100800 */
[----:B------:R3:W4:Y:S01]  /*1e730*/  @!P0 LDG.E.U8 R245, desc[UR16][R2.64] ;  /* 0x0000001002f58981 */ /* 0x000722000c1e1100 */
[----:B------:R-:W-:-:S03]  /*1e740*/  PRMT R243, RZ, 0x7610, R243 ;  /* 0x00007610fff37816 */ /* 0x000fc600000000f3 */
[----:B------:R-:W4:Y:S04]  /*1e750*/  LDL R50, [R1+0xd3c] ;  /* 0x000d3c0001327983 */ /* 0x000f280000100800 */
[----:B------:R-:W4:Y:S01]  /*1e760*/  LDL R48, [R1+0xd40] ;  /* 0x000d400001307983 */ /* 0x000f220000100800 */
[----:B------:R-:W-:Y:S02]  /*1e770*/  PRMT R242, RZ, 0x7610, R242 ;  /* 0x00007610fff27816 */ /* 0x000fe400000000f2 */
[----:B------:R-:W-:Y:S01]  /*1e780*/  PRMT R241, RZ, 0x7610, R241 ;  /* 0x00007610fff17816 */ /* 0x000fe200000000f1 */
[----:B------:R-:W4:Y:S01]  /*1e790*/  LDL R72, [R1+0xc7c] ;  /* 0x000c7c0001487983 */ /* 0x000f220000100800 */
[----:B------:R-:W-:Y:S02]  /*1e7a0*/  PRMT R240, RZ, 0x7610, R240 ;  /* 0x00007610fff07816 */ /* 0x000fe400000000f0 */
[----:B------:R-:W-:Y:S01]  /*1e7b0*/  PRMT R239, RZ, 0x7610, R239 ;  /* 0x00007610ffef7816 */ /* 0x000fe200000000ef */
[----:B------:R-:W4:Y:S01]  /*1e7c0*/  LDL R54, [R1+0xc80] ;  /* 0x000c800001367983 */ /* 0x000f220000100800 */
[----:B------:R-:W-:-:S02]  /*1e7d0*/  PRMT R238, RZ, 0x7610, R238 ;  /* 0x00007610ffee7816 */ /* 0x000fc400000000ee */
[----:B------:R-:W-:Y:S01]  /*1e7e0*/  PRMT R237, RZ, 0x7610, R237 ;  /* 0x00007610ffed7816 */ /* 0x000fe200000000ed */
[----:B------:R-:W4:Y:S01]  /*1e7f0*/  LDL R53, [R1+0xb7c] ;  /* 0x000b7c0001357983 */ /* 0x000f220000100800 */
[----:B---3--:R-:W-:-:S03]  /*1e800*/  @!P0 IMAD.MOV.U32 R2, RZ, RZ, R33 ;  /* 0x000000ffff028224 */ /* 0x008fc600078e0021 */
[----:B------:R-:W3:Y:S01]  /*1e810*/  LDL R33, [R1+0xdc0] ;  /* 0x000dc00001217983 */ /* 0x000ee20000100800 */
[----:B------:R-:W-:-:S03]  /*1e820*/  @!P0 IMAD.MOV.U32 R3, RZ, RZ, R36 ;  /* 0x000000ffff038224 */ /* 0x000fc600078e0024 */
[----:B------:R-:W3:Y:S04]  /*1e830*/  LDL R36, [R1+0xdbc] ;  /* 0x000dbc0001247983 */ /* 0x000ee80000100800 */
[----:B------:R0:W3:Y:S01]  /*1e840*/  @!P0 LDG.E.U8 R244, desc[UR16][R2.64] ;  /* 0x0000001002f48981 */ /* 0x0000e2000c1e1100 */
[----:B------:R-:W-:Y:S02]  /*1e850*/  PRMT R236, RZ, 0x7610, R236 ;  /* 0x00007610ffec7816 */ /* 0x000fe400000000ec */
[----:B------:R-:W-:Y:S01]  /*1e860*/  PRMT R235, RZ, 0x7610, R235 ;  /* 0x00007610ffeb7816 */ /* 0x000fe200000000eb */
[----:B------:R-:W3:Y:S01]  /*1e870*/  LDL R52, [R1+0xb80] ;  /* 0x000b800001347983 */ /* 0x000ee20000100800 */
[----:B------:R-:W-:Y:S02]  /*1e880*/  PRMT R234, RZ, 0x7610, R234 ;  /* 0x00007610ffea7816 */ /* 0x000fe400000000ea */
[----:B------:R-:W-:Y:S01]  /*1e890*/  PRMT R233, RZ, 0x7610, R233 ;  /* 0x00007610ffe97816 */ /* 0x000fe200000000e9 */
[----:B------:R-:W3:Y:S01]  /*1e8a0*/  LDL R77, [R1+0x564] ;  /* 0x00056400014d7983 */ /* 0x000ee20000100800 */
[----:B0-----:R-:W-:-:S03]  /*1e8b0*/  @!P0 IMAD.MOV.U32 R2, RZ, RZ, R24 ;  /* 0x000000ffff028224 */ /* 0x001fc600078e0018 */
[----:B------:R-:W3:Y:S01]  /*1e8c0*/  LDL R24, [R1+0xd80] ;  /* 0x000d800001187983 */ /* 0x000ee20000100800 */
[----:B------:R-:W-:-:S03]  /*1e8d0*/  @!P0 IMAD.MOV.U32 R3, RZ, RZ, R37 ;  /* 0x000000ffff038224 */ /* 0x000fc600078e0025 */
[----:B------:R-:W3:Y:S04]  /*1e8e0*/  LDL R37, [R1+0xcfc] ;  /* 0x000cfc0001257983 */ /* 0x000ee80000100800 */
[----:B------:R0:W3:Y:S01]  /*1e8f0*/  @!P0 LDG.E.U8 R243, desc[UR16][R2.64] ;  /* 0x0000001002f38981 */ /* 0x0000e2000c1e1100 */
[----:B------:R-:W-:Y:S02]  /*1e900*/  PRMT R232, RZ, 0x7610, R232 ;  /* 0x00007610ffe87816 */ /* 0x000fe400000000e8 */
[----:B------:R-:W-:Y:S01]  /*1e910*/  PRMT R231, RZ, 0x7610, R231 ;  /* 0x00007610ffe77816 */ /* 0x000fe200000000e7 */
[----:B------:R-:W3:Y:S01]  /*1e920*/  LDL R75, [R1+0x568] ;  /* 0x00056800014b7983 */ /* 0x000ee20000100800 */
[----:B0-----:R-:W-:-:S03]  /*1e930*/  @!P0 IMAD.MOV.U32 R2, RZ, RZ, R29 ;  /* 0x000000ffff028224 */ /* 0x001fc600078e001d */
[----:B------:R-:W3:Y:S01]  /*1e940*/  LDL R29, [R1+0xd00] ;  /* 0x000d0000011d7983 */ /* 0x000ee20000100800 */
[----:B------:R-:W-:-:S03]  /*1e950*/  @!P0 IMAD.MOV.U32 R3, RZ, RZ, R31 ;  /* 0x000000ffff038224 */ /* 0x000fc600078e001f */
[----:B------:R-:W3:Y:S04]  /*1e960*/  LDL R31, [R1+0xcbc] ;  /* 0x000cbc00011f7983 */ /* 0x000ee80000100800 */
[----:B------:R2:W3:Y:S02]  /*1e970*/  @!P0 LDG.E.U8 R242, desc[UR16][R2.64] ;  /* 0x0000001002f28981 */ /* 0x0004e4000c1e1100 */
[----:B--2---:R-:W-:Y:S02]  /*1e980*/  @!P0 IMAD.MOV.U32 R2, RZ, RZ, R25 ;  /* 0x000000ffff028224 */ /* 0x004fe400078e0019 */
[----:B------:R-:W2:Y:S01]  /*1e990*/  LDL R25, [R1+0xcc0] ;  /* 0x000cc00001197983 */ /* 0x000ea20000100800 */
[----:B------:R-:W-:-:S05]  /*1e9a0*/  @!P0 IMAD.MOV.U32 R3, RZ, RZ, R34 ;  /* 0x000000ffff038224 */ /* 0x000fca00078e0022 */
[----:B------:R0:W2:Y:S02]  /*1e9b0*/  @!P0 LDG.E.U8 R241, desc[UR16][R2.64] ;  /* 0x0000001002f18981 */ /* 0x0000a4000c1e1100 */
[----:B0-----:R-:W-:Y:S02]  /*1e9c0*/  @!P0 IMAD.MOV.U32 R3, RZ, RZ, R46 ;  /* 0x000000ffff038224 */ /* 0x001fe400078e002e */
[----:B------:R-:W-:-:S05]  /*1e9d0*/  @!P0 IMAD.MOV.U32 R2, RZ, RZ, R35 ;  /* 0x000000ffff028224 */ /* 0x000fca00078e0023 */
[----:B------:R0:W2:Y:S02]  /*1e9e0*/  @!P0 LDG.E.U8 R240, desc[UR16][R2.64] ;  /* 0x0000001002f08981 */ /* 0x0000a4000c1e1100 */
[----:B0-----:R-:W-:Y:S02]  /*1e9f0*/  @!P0 IMAD.MOV.U32 R2, RZ, RZ, R51 ;  /* 0x000000ffff028224 */ /* 0x001fe400078e0033 */
[----:B----4-:R-:W-:-:S05]  /*1ea00*/  @!P0 IMAD.MOV.U32 R3, RZ, RZ, R26 ;  /* 0x000000ffff038224 */ /* 0x010fca00078e001a */
[----:B------:R0:W4:Y:S02]  /*1ea10*/  @!P0 LDG.E.U8 R239, desc[UR16][R2.64] ;  /* 0x0000001002ef8981 */ /* 0x000124000c1e1100 */
[----:B0-----:R-:W-:Y:S02]  /*1ea20*/  @!P0 IMAD.MOV.U32 R2, RZ, RZ, R39 ;  /* 0x000000ffff028224 */ /* 0x001fe400078e0027 */
[----:B------:R-:W-:Y:S01]  /*1ea30*/  @!P0 IMAD.MOV.U32 R3, RZ, RZ, R45 ;  /* 0x000000ffff038224 */ /* 0x000fe200078e002d */
[----:B------:R-:W4:Y:S04]  /*1ea40*/  LDL R39, [R1+0xc40] ;  /* 0x000c400001277983 */ /* 0x000f280000100800 */
[----:B------:R-:W4:Y:S04]  /*1ea50*/  LDL R45, [R1+0xc3c] ;  /* 0x000c3c00012d7983 */ /* 0x000f280000100800 */
[----:B------:R3:W4:Y:S02]  /*1ea60*/  @!P0 LDG.E.U8 R238, desc[UR16][R2.64] ;  /* 0x0000001002ee8981 */ /* 0x000724000c1e1100 */
[----:B---3--:R-:W-:-:S02]  /*1ea70*/  @!P0 IMAD.MOV.U32 R2, RZ, RZ, R33 ;  /* 0x000000ffff028224 */ /* 0x008fc400078e0021 */
[----:B------:R-:W-:Y:S01]  /*1ea80*/  @!P0 IMAD.MOV.U32 R3, RZ, RZ, R36 ;  /* 0x000000ffff038224 */ /* 0x000fe200078e0024 */
[----:B------:R-:W3:Y:S04]  /*1ea90*/  LDL R33, [R1+0xc00] ;  /* 0x000c000001217983 */ /* 0x000ee80000100800 */
[----:B------:R-:W3:Y:S04]  /*1eaa0*/  LDL R36, [R1+0xbfc] ;  /* 0x000bfc0001247983 */ /* 0x000ee80000100800 */
[----:B------:R0:W3:Y:S02]  /*1eab0*/  @!P0 LDG.E.U8 R237, desc[UR16][R2.64] ;  /* 0x0000001002ed8981 */ /* 0x0000e4000c1e1100 */
[----:B0-----:R-:W-:-:S02]  /*1eac0*/  @!P0 IMAD.MOV.U32 R2, RZ, RZ, R24 ;  /* 0x000000ffff028224 */ /* 0x001fc400078e0018 */
[----:B------:R-:W3:Y:S01]  /*1ead0*/  LDL R24, [R1+0xbc0] ;  /* 0x000bc00001187983 */ /* 0x000ee20000100800 */
[----:B------:R-:W-:-:S03]  /*1eae0*/  @!P0 IMAD.MOV.U32 R3, RZ, RZ, R38 ;  /* 0x000000ffff038224 */ /* 0x000fc600078e0026 */
[----:B------:R-:W3:Y:S04]  /*1eaf0*/  LDL R38, [R1+0xbbc] ;  /* 0x000bbc0001267983 */ /* 0x000ee80000100800 */
[----:B------:R0:W3:Y:S02]  /*1eb00*/  @!P0 LDG.E.U8 R236, desc[UR16][R2.64] ;  /* 0x0000001002ec8981 */ /* 0x0000e4000c1e1100 */
[----:B0-----:R-:W-:Y:S02]  /*1eb10*/  @!P0 IMAD.MOV.U32 R2, RZ, RZ, R48 ;  /* 0x000000ffff028224 */ /* 0x001fe400078e0030 */
[----:B------:R-:W-:Y:S01]  /*1eb20*/  @!P0 IMAD.MOV.U32 R3, RZ, RZ, R50 ;  /* 0x000000ffff038224 */ /* 0x000fe200078e0032 */
[----:B------:R-:W3:Y:S04]  /*1eb30*/  LDL R48, [R1+0xb00] ;  /* 0x000b000001307983 */ /* 0x000ee80000100800 */
[----:B------:R0:W3:Y:S04]  /*1eb40*/  @!P0 LDG.E.U8 R235, desc[UR16][R2.64] ;  /* 0x0000001002eb8981 */ /* 0x0000e8000c1e1100 */
[----:B------:R-:W3:Y:S01]  /*1eb50*/  LDL R50, [R1+0xafc] ;  /* 0x000afc0001327983 */ /* 0x000ee20000100800 */
[----:B0-----:R-:W-:-:S02]  /*1eb60*/  @!P0 IMAD.MOV.U32 R2, RZ, RZ, R29 ;  /* 0x000000ffff028224 */ /* 0x001fc400078e001d */
[----:B------:R-:W-:Y:S01]  /*1eb70*/  @!P0 IMAD.MOV.U32 R3, RZ, RZ, R37 ;  /* 0x000000ffff038224 */ /* 0x000fe200078e0025 */
[----:B------:R-:W3:Y:S04]  /*1eb80*/  LDL R29, [R1+0xb40] ;  /* 0x000b4000011d7983 */ /* 0x000ee80000100800 */
[----:B------:R-:W3:Y:S04]  /*1eb90*/  LDL R37, [R1+0xb3c] ;  /* 0x000b3c0001257983 */ /* 0x000ee80000100800 */
[----:B------:R0:W3:Y:S02]  /*1eba0*/  @!P0 LDG.E.U8 R234, desc[UR16][R2.64] ;  /* 0x0000001002ea8981 */ /* 0x0000e4000c1e1100 */
[----:B0-----:R-:W-:-:S02]  /*1ebb0*/  @!P0 IMAD.MOV.U32 R3, RZ, RZ, R31 ;  /* 0x000000ffff038224 */ /* 0x001fc400078e001f */
[----:B------:R-:W3:Y:S01]  /*1ebc0*/  LDL R31, [R1+0xabc] ;  /* 0x000abc00011f7983 */ /* 0x000ee20000100800 */
[----:B--2---:R-:W-:-:S03]  /*1ebd0*/  @!P0 IMAD.MOV.U32 R2, RZ, RZ, R25 ;  /* 0x000000ffff028224 */ /* 0x004fc600078e0019 */
[----:B------:R-:W2:Y:S04]  /*1ebe0*/  LDL R25, [R1+0xac0] ;  /* 0x000ac00001197983 */ /* 0x000ea80000100800 */
[----:B------:R0:W2:Y:S02]  /*1ebf0*/  @!P0 LDG.E.U8 R233, desc[UR16][R2.64] ;  /* 0x0000001002e98981 */ /* 0x0000a4000c1e1100 */
[----:B0-----:R-:W-:Y:S02]  /*1ec00*/  @!P0 IMAD.MOV.U32 R2, RZ, RZ, R54 ;  /* 0x000000ffff028224 */ /* 0x001fe400078e0036 */
[----:B------:R-:W-:Y:S01]  /*1ec10*/  @!P0 IMAD.MOV.U32 R3, RZ, RZ, R72 ;  /* 0x000000ffff038224 */ /* 0x000fe200078e0048 */
[----:B------:R-:W-:Y:S01]  /*1ec20*/  PRMT R230, RZ, 0x7610, R230 ;  /* 0x00007610ffe67816 */ /* 0x000fe200000000e6 */
[----:B------:R-:W2:Y:S04]  /*1ec30*/  LDL R72, [R1+0x4e4] ;  /* 0x0004e40001487983 */ /* 0x000ea80000100800 */
[----:B------:R4:W2:Y:S01]  /*1ec40*/  @!P0 LDG.E.U8 R232, desc[UR16][R2.64] ;  /* 0x0000001002e88981 */ /* 0x0008a2000c1e1100 */
[----:B------:R-:W-:-:S02]  /*1ec50*/  PRMT R229, RZ, 0x7610, R229 ;  /* 0x00007610ffe57816 */ /* 0x000fc400000000e5 */
[----:B------:R-:W-:Y:S01]  /*1ec60*/  PRMT R228, RZ, 0x7610, R228 ;  /* 0x00007610ffe47816 */ /* 0x000fe200000000e4 */
[----:B------:R-:W2:Y:S01]  /*1ec70*/  LDL R54, [R1+0x4e8] ;  /* 0x0004e80001367983 */ /* 0x000ea20000100800 */
[----:B----4-:R-:W-:-:S03]  /*1ec80*/  @!P0 IMAD.MOV.U32 R2, RZ, RZ, R39 ;  /* 0x000000ffff028224 */ /* 0x010fc600078e0027 */
[----:B------:R-:W4:Y:S01]  /*1ec90*/  LDL R39, [R1+0xa80] ;  /* 0x000a800001277983 */ /* 0x000f220000100800 */
[----:B------:R-:W-:-:S03]  /*1eca0*/  @!P0 IMAD.MOV.U32 R3, RZ, RZ, R45 ;  /* 0x000000ffff038224 */ /* 0x000fc600078e002d */
        /* <DEDUP_REMOVED lines=13> */
[----:B0-----:R-:W-:Y:S02]  /*1ed80*/  @!P0 IMAD.MOV.U32 R2, RZ, RZ, R52 ;  /* 0x000000ffff028224 */ /* 0x001fe400078e0034 */
[----:B------:R-:W-:Y:S01]  /*1ed90*/  @!P0 IMAD.MOV.U32 R3, RZ, RZ, R53 ;  /* 0x000000ffff038224 */ /* 0x000fe200078e0035 */
[----:B------:R-:W-:Y:S01]  /*1eda0*/  PRMT R226, RZ, 0x7610, R226 ;  /* 0x00007610ffe27816 */ /* 0x000fe200000000e2 */
[----:B------:R-:W3:Y:S04]  /*1edb0*/  LDL R53, [R1+0x4a4] ;  /* 0x0004a40001357983 */ /* 0x000ee80000100800 */
[----:B------:R0:W3:Y:S01]  /*1edc0*/  @!P0 LDG.E.U8 R228, desc[UR16][R2.64] ;  /* 0x0000001002e48981 */ /* 0x0000e2000c1e1100 */
[----:B------:R-:W-:-:S02]  /*1edd0*/  PRMT R225, RZ, 0x7610, R225 ;  /* 0x00007610ffe17816 */ /* 0x000fc400000000e1 */
[----:B------:R-:W-:Y:S01]  /*1ede0*/  PRMT R224, RZ, 0x7610, R224 ;  /* 0x00007610ffe07816 */ /* 0x000fe200000000e0 */
[----:B------:R-:W3:Y:S01]  /*1edf0*/  LDL R52, [R1+0x4a8] ;  /* 0x0004a80001347983 */ /* 0x000ee20000100800 */
[----:B0-----:R-:W-:-:S03]  /*1ee00*/  @!P0 IMAD.MOV.U32 R2, RZ, RZ, R29 ;  /* 0x000000ffff028224 */ /* 0x001fc600078e001d */
[----:B------:R-:W3:Y:S01]  /*1ee10*/  LDL R29, [R1+0x5a8] ;  /* 0x0005a800011d7983 */ /* 0x000ee20000100800 */
[----:B------:R-:W-:-:S03]  /*1ee20*/  @!P0 IMAD.MOV.U32 R3, RZ, RZ, R37 ;  /* 0x000000ffff038224 */ /* 0x000fc600078e0025 */
[----:B------:R-:W3:Y:S04]  /*1ee30*/  LDL R37, [R1+0x5a4] ;  /* 0x0005a40001257983 */ /* 0x000ee80000100800 */
[----:B------:R0:W3:Y:S02]  /*1ee40*/  @!P0 LDG.E.U8 R227, desc[UR16][R2.64] ;  /* 0x0000001002e38981 */ /* 0x0000e4000c1e1100 */
[----:B0-----:R-:W-:Y:S02]  /*1ee50*/  @!P0 IMAD.MOV.U32 R2, RZ, RZ, R48 ;  /* 0x000000ffff028224 */ /* 0x001fe400078e0030 */
[----:B------:R-:W-:Y:S01]  /*1ee60*/  @!P0 IMAD.MOV.U32 R3, RZ, RZ, R50 ;  /* 0x000000ffff038224 */ /* 0x000fe200078e0032 */
[----:B------:R-:W-:Y:S01]  /*1ee70*/  PRMT R223, RZ, 0x7610, R223 ;  /* 0x00007610ffdf7816 */ /* 0x000fe200000000df */
[----:B------:R-:W3:Y:S04]  /*1ee80*/  LDL R50, [R1+0x424] ;  /* 0x0004240001327983 */ /* 0x000ee80000100800 */
[----:B------:R0:W3:Y:S01]  /*1ee90*/  @!P0 LDG.E.U8 R226, desc[UR16][R2.64] ;  /* 0x0000001002e28981 */ /* 0x0000e2000c1e1100 */
[----:B------:R-:W-:-:S03]  /*1eea0*/  PRMT R222, RZ, 0x7610, R222 ;  /* 0x00007610ffde7816 */ /* 0x000fc600000000de */
[----:B------:R-:W3:Y:S01]  /*1eeb0*/  LDL R48, [R1+0x3e4] ;  /* 0x0003e40001307983 */ /* 0x000ee20000100800 */
[----:B0-----:R-:W-:-:S03]  /*1eec0*/  @!P0 IMAD.MOV.U32 R3, RZ, RZ, R31 ;  /* 0x000000ffff038224 */ /* 0x001fc600078e001f */
[----:B------:R-:W3:Y:S01]  /*1eed0*/  LDL R31, [R1+0x524] ;  /* 0x00052400011f7983 */ /* 0x000ee20000100800 */
[----:B--2---:R-:W-:-:S03]  /*1eee0*/  @!P0 IMAD.MOV.U32 R2, RZ, RZ, R25 ;  /* 0x000000ffff028224 */ /* 0x004fc600078e0019 */
[----:B------:R-:W2:Y:S04]  /*1eef0*/  LDL R25, [R1+0x528] ;  /* 0x0005280001197983 */ /* 0x000ea80000100800 */
[----:B------:R4:W2:Y:S02]  /*1ef00*/  @!P0 LDG.E.U8 R225, desc[UR16][R2.64] ;  /* 0x0000001002e18981 */ /* 0x0008a4000c1e1100 */
[----:B----4-:R-:W-:Y:S01]  /*1ef10*/  @!P0 IMAD.MOV.U32 R2, RZ, RZ, R39 ;  /* 0x000000ffff028224 */ /* 0x010fe200078e0027 */
[----:B------:R-:W-:Y:S01]  /*1ef20*/  PRMT R221, RZ, 0x7610, R221 ;  /* 0x00007610ffdd7816 */ /* 0x000fe200000000dd */
[----:B------:R-:W4:Y:S01]  /*1ef30*/  LDL R39, [R1+0x3a4] ;  /* 0x0003a40001277983 */ /* 0x000f220000100800 */
[----:B------:R-:W-:-:S03]  /*1ef40*/  @!P0 IMAD.MOV.U32 R3, RZ, RZ, R45 ;  /* 0x000000ffff038224 */ /* 0x000fc600078e002d */
[----:B------:R-:W4:Y:S04]  /*1ef50*/  LDL R45, [R1+0x3e8] ;  /* 0x0003e800012d7983 */ /* 0x000f280000100800 */
[----:B------:R3:W4:Y:S02]  /*1ef60*/  @!P0 LDG.E.U8 R224, desc[UR16][R2.64] ;  /* 0x0000001002e08981 */ /* 0x000724000c1e1100 */
[----:B---3--:R-:W-:Y:S02]  /*1ef70*/  @!P0 IMAD.MOV.U32 R2, RZ, RZ, R33 ;  /* 0x000000ffff028224 */ /* 0x008fe400078e0021 */
[----:B------:R-:W3:Y:S01]  /*1ef80*/  LDL R33, [R1+0x468] ;  /* 0x0004680001217983 */ /* 0x000ee20000100800 */
[----:B------:R-:W-:-:S03]  /*1ef90*/  @!P0 IMAD.MOV.U32 R3, RZ, RZ, R36 ;  /* 0x000000ffff038224 */ /* 0x000fc600078e0024 */
[----:B------:R-:W4:Y:S04]  /*1efa0*/  LDL R36, [R1+0x464] ;  /* 0x0004640001247983 */ /* 0x000f280000100800 */
[----:B------:R0:W4:Y:S02]  /*1efb0*/  @!P0 LDG.E.U8 R223, desc[UR16][R2.64] ;  /* 0x0000001002df8981 */ /* 0x000124000c1e1100 */
[----:B0-----:R-:W-:Y:S02]  /*1efc0*/  @!P0 IMAD.MOV.U32 R2, RZ, RZ, R24 ;  /* 0x000000ffff028224 */ /* 0x001fe400078e0018 */
[----:B------:R-:W4:Y:S01]  /*1efd0*/  LDL R24, [R1+0x428] ;  /* 0x0004280001187983 */ /* 0x000f220000100800 */
[----:B------:R-:W-:Y:S01]  /*1efe0*/  @!P0 IMAD.MOV.U32 R3, RZ, RZ, R38 ;  /* 0x000000ffff038224 */ /* 0x000fe200078e0026 */
[----:B------:R-:W-:-:S02]  /*1eff0*/  PRMT R220, RZ, 0x7610, R220 ;  /* 0x00007610ffdc7816 */ /* 0x000fc400000000dc */
[----:B------:R-:W4:Y:S04]  /*1f000*/  LDL R38, [R1+0x364] ;  /* 0x0003640001267983 */ /* 0x000f280000100800 */
[----:B------:R0:W4:Y:S02]  /*1f010*/  @!P0 LDG.E.U8 R222, desc[UR16][R2.64] ;  /* 0x0000001002de8981 */ /* 0x000124000c1e1100 */
[----:B0-----:R-:W-:Y:S02]  /*1f020*/  @!P0 IMAD.MOV.U32 R2, RZ, RZ, R29 ;  /* 0x000000ffff028224 */ /* 0x001fe400078e001d */
[----:B------:R-:W4:Y:S01]  /*1f030*/  LDL R29, [R1+0x3a8] ;  /* 0x0003a800011d7983 */ /* 0x000f220000100800 */
[----:B------:R-:W-:-:S03]  /*1f040*/  @!P0 IMAD.MOV.U32 R3, RZ, RZ, R37 ;  /* 0x000000ffff038224 */ /* 0x000fc600078e0025 */
[----:B------:R-:W4:Y:S04]  /*1f050*/  LDL R37, [R1+0x368] ;  /* 0x0003680001257983 */ /* 0x000f280000100800 */
[----:B------:R0:W4:Y:S02]  /*1f060*/  @!P0 LDG.E.U8 R221, desc[UR16][R2.64] ;  /* 0x0000001002dd8981 */ /* 0x000124000c1e1100 */
[----:B0-----:R-:W-:Y:S02]  /*1f070*/  @!P0 IMAD.MOV.U32 R2, RZ, RZ, R75 ;  /* 0x000000ffff028224 */ /* 0x001fe400078e004b */
[----:B------:R-:W-:-:S05]  /*1f080*/  @!P0 IMAD.MOV.U32 R3, RZ, RZ, R77 ;  /* 0x000000ffff038224 */ /* 0x000fca00078e004d */
[----:B------:R0:W4:Y:S02]  /*1f090*/  @!P0 LDG.E.U8 R220, desc[UR16][R2.64] ;  /* 0x0000001002dc8981 */ /* 0x000124000c1e1100 */
[----:B0-----:R-:W-:Y:S02]  /*1f0a0*/  @!P0 IMAD.MOV.U32 R3, RZ, RZ, R31 ;  /* 0x000000ffff038224 */ /* 0x001fe400078e001f */
[----:B------:R-:W4:Y:S01]  /*1f0b0*/  LDL R31, [R1+0x324] ;  /* 0x00032400011f7983 */ /* 0x000f220000100800 */
[----:B--2---:R-:W-:-:S03]  /*1f0c0*/  @!P0 IMAD.MOV.U32 R2, RZ, RZ, R25 ;  /* 0x000000ffff028224 */ /* 0x004fc600078e0019 */
[----:B------:R-:W2:Y:S01]  /*1f0d0*/  LDL R25, [R1+0x328] ;  /* 0x0003280001197983 */ /* 0x000ea20000100800 */
[----:B------:R-:W-:Y:S02]  /*1f0e0*/  PRMT R219, RZ, 0x7610, R219 ;  /* 0x00007610ffdb7816 */ /* 0x000fe400000000db */
[----:B------:R-:W-:-:S04]  /*1f0f0*/  PRMT R218, RZ, 0x7610, R218 ;  /* 0x00007610ffda7816 */ /* 0x000fc800000000da */
[----:B------:R0:W2:Y:S01]  /*1f100*/  @!P0 LDG.E.U8 R219, desc[UR16][R2.64] ;  /* 0x0000001002db8981 */ /* 0x0000a2000c1e1100 */
[----:B------:R-:W-:Y:S01]  /*1f110*/  PRMT R217, RZ, 0x7610, R217 ;  /* 0x00007610ffd97816 */ /* 0x000fe200000000d9 */
[----:B0-----:R-:W-:Y:S02]  /*1f120*/  @!P0 IMAD.MOV.U32 R2, RZ, RZ, R54 ;  /* 0x000000ffff028224 */ /* 0x001fe400078e0036 */
[----:B------:R-:W-:-:S05]  /*1f130*/  @!P0 IMAD.MOV.U32 R3, RZ, RZ, R72 ;  /* 0x000000ffff038224 */ /* 0x000fca00078e0048 */
[----:B------:R0:W2:Y:S01]  /*1f140*/  @!P0 LDG.E.U8 R218, desc[UR16][R2.64] ;  /* 0x0000001002da8981 */ /* 0x0000a2000c1e1100 */
[----:B------:R-:W-:Y:S01]  /*1f150*/  PRMT R216, RZ, 0x7610, R216 ;  /* 0x00007610ffd87816 */ /* 0x000fe200000000d8 */
[----:B0-----:R-:W-:Y:S02]  /*1f160*/  @!P0 IMAD.MOV.U32 R2, RZ, RZ, R52 ;  /* 0x000000ffff028224 */ /* 0x001fe400078e0034 */
[----:B------:R-:W-:-:S05]  /*1f170*/  @!P0 IMAD.MOV.U32 R3, RZ, RZ, R53 ;  /* 0x000000ffff038224 */ /* 0x000fca00078e0035 */
[----:B------:R3:W2:Y:S02]  /*1f180*/  @!P0 LDG.E.U8 R217, desc[UR16][R2.64] ;  /* 0x0000001002d98981 */ /* 0x0006a4000c1e1100 */
[----:B---3--:R-:W-:Y:S02]  /*1f190*/  @!P0 IMAD.MOV.U32 R2, RZ, RZ, R33 ;  /* 0x000000ffff028224 */ /* 0x008fe400078e0021 */
[----:B------:R-:W3:Y:S01]  /*1f1a0*/  LDL R33, [R1+0x2e8] ;  /* 0x0002e80001217983 */ /* 0x000ee20000100800 */
[----:B----4-:R-:W-:-:S03]  /*1f1b0*/  @!P0 IMAD.MOV.U32 R3, RZ, RZ, R36 ;  /* 0x000000ffff038224 */ /* 0x010fc600078e0024 */
[----:B------:R-:W4:Y:S04]  /*1f1c0*/  LDL R36, [R1+0x2e4] ;  /* 0x0002e40001247983 */ /* 0x000f280000100800 */
[----:B------:R0:W4:Y:S02]  /*1f1d0*/  @!P0 LDG.E.U8 R216, desc[UR16][R2.64] ;  /* 0x0000001002d88981 */ /* 0x000124000c1e1100 */
[----:B0-----:R-:W-:Y:S02]  /*1f1e0*/  @!P0 IMAD.MOV.U32 R2, RZ, RZ, R24 ;  /* 0x000000ffff028224 */ /* 0x001fe400078e0018 */
        /* <DEDUP_REMOVED lines=11> */
[----:B------:R-:W-:Y:S02]  /*1f2a0*/  @!P0 IMAD.MOV.U32 R2, RZ, RZ, R29 ;  /* 0x000000ffff028224 */ /* 0x000fe400078e001d */
[----:B------:R-:W4:Y:S04]  /*1f2b0*/  LDL.LU R29, [R1+0x2a4] ;  /* 0x0002a400011d7983 */ /* 0x000f280000300800 */
[----:B------:R0:W4:Y:S04]  /*1f2c0*/  @!P0 LDG.E.U8 R213, desc[UR16][R2.64] ;  /* 0x0000001002d58981 */ /* 0x000128000c1e1100 */
[----:B------:R-:W4:Y:S01]  /*1f2d0*/  LDL.LU R48, [R1+0x264] ;  /* 0x0002640001307983 */ /* 0x000f220000300800 */
[----:B0-----:R-:W-:-:S02]  /*1f2e0*/  @!P0 IMAD.MOV.U32 R2, RZ, RZ, R37 ;  /* 0x000000ffff028224 */ /* 0x001fc400078e0025 */
[----:B------:R-:W-:Y:S01]  /*1f2f0*/  @!P0 IMAD.MOV.U32 R3, RZ, RZ, R38 ;  /* 0x000000ffff038224 */ /* 0x000fe200078e0026 */
[----:B------:R-:W4:Y:S04]  /*1f300*/  LDL.LU R37, [R1+0x268] ;  /* 0x0002680001257983 */ /* 0x000f280000300800 */
[----:B------:R0:W4:Y:S04]  /*1f310*/  @!P0 LDG.E.U8 R212, desc[UR16][R2.64] ;  /* 0x0000001002d48981 */ /* 0x000128000c1e1100 */
[----:B------:R-:W4:Y:S04]  /*1f320*/  LDL R54, [R1+0x9ec] ;  /* 0x0009ec0001367983 */ /* 0x000f280000100800 */
[----:B------:R-:W4:Y:S04]  /*1f330*/  LDL R52, [R1+0xdb4] ;  /* 0x000db40001347983 */ /* 0x000f280000100800 */
[----:B------:R-:W4:Y:S01]  /*1f340*/  LDL R50, [R1+0xdb8] ;  /* 0x000db80001327983 */ /* 0x000f220000100800 */
[----:B0-----:R-:W-:-:S03]  /*1f350*/  @!P0 IMAD.MOV.U32 R3, RZ, RZ, R31 ;  /* 0x000000ffff038224 */ /* 0x001fc600078e001f */
[----:B------:R-:W4:Y:S04]  /*1f360*/  LDL R31, [R1+0xdec] ;  /* 0x000dec00011f7983 */ /* 0x000f280000100800 */
[----:B------:R-:W4:Y:S01]  /*1f370*/  LDL.LU R53, [R1+0x228] ;  /* 0x0002280001357983 */ /* 0x000f220000300800 */
[----:B--2---:R-:W-:-:S03]  /*1f380*/  @!P0 IMAD.MOV.U32 R2, RZ, RZ, R25 ;  /* 0x000000ffff028224 */ /* 0x004fc600078e0019 */
[----:B------:R-:W2:Y:S01]  /*1f390*/  LDL.LU R25, [R1+0x224] ;  /* 0x0002240001197983 */ /* 0x000ea20000300800 */
[----:B------:R-:W-:-:S03]  /*1f3a0*/  PRMT R211, RZ, 0x7610, R211 ;  /* 0x00007610ffd37816 */ /* 0x000fc600000000d3 */
[----:B------:R-:W2:Y:S04]  /*1f3b0*/  LDL R39, [R1+0xd74] ;  /* 0x000d740001277983 */ /* 0x000ea80000100800 */
[----:B------:R-:W2:Y:S01]  /*1f3c0*/  LDL R38, [R1+0xd78] ;  /* 0x000d780001267983 */ /* 0x000ea20000100800 */
[----:B------:R-:W-:-:S03]  /*1f3d0*/  PRMT R210, RZ, 0x7610, R210 ;  /* 0x00007610ffd27816 */ /* 0x000fc600000000d2 */
[----:B------:R3:W2:Y:S04]  /*1f3e0*/  @!P0 LDG.E.U8 R211, desc[UR16][R2.64] ;  /* 0x0000001002d38981 */ /* 0x0006a8000c1e1100 */
[----:B------:R-:W2:Y:S04]  /*1f3f0*/  LDL R75, [R1+0xd34] ;  /* 0x000d3400014b7983 */ /* 0x000ea80000100800 */
[----:B------:R-:W2:Y:S01]  /*1f400*/  LDL R72, [R1+0xd38] ;  /* 0x000d380001487983 */ /* 0x000ea20000100800 */
[----:B------:R-:W-:-:S03]  /*1f410*/  PRMT R209, RZ, 0x7610, R209 ;  /* 0x00007610ffd17816 */ /* 0x000fc600000000d1 */
[----:B------:R-:W2:Y:S01]  /*1f420*/  LDL R45, [R1+0xcb4] ;  /* 0x000cb400012d7983 */ /* 0x000ea20000100800 */
[----:B---3--:R-:W-:-:S03]  /*1f430*/  @!P0 IMAD.MOV.U32 R2, RZ, RZ, R33 ;  /* 0x000000ffff028224 */ /* 0x008fc600078e0021 */
[----:B------:R-:W3:Y:S01]  /*1f440*/  LDL R33, [R1+0xcf4] ;  /* 0x000cf40001217983 */ /* 0x000ee20000100800 */
[----:B----4-:R-:W-:-:S03]  /*1f450*/  @!P0 IMAD.MOV.U32 R3, RZ, RZ, R36 ;  /* 0x000000ffff038224 */ /* 0x010fc600078e0024 */
[----:B------:R-:W4:Y:S04]  /*1f460*/  LDL R36, [R1+0xcb8] ;  /* 0x000cb80001247983 */ /* 0x000f280000100800 */
[----:B------:R0:W4:Y:S02]  /*1f470*/  @!P0 LDG.E.U8 R210, desc[UR16][R2.64] ;  /* 0x0000001002d28981 */ /* 0x000124000c1e1100 */
[----:B0-----:R-:W-:Y:S02]  /*1f480*/  @!P0 IMAD.MOV.U32 R2, RZ, RZ, R24 ;  /* 0x000000ffff028224 */ /* 0x001fe400078e0018 */
[----:B------:R-:W4:Y:S01]  /*1f490*/  LDL R24, [R1+0xcf8] ;  /* 0x000cf80001187983 */ /* 0x000f220000100800 */
[----:B------:R-:W-:Y:S02]  /*1f4a0*/  PRMT R208, RZ, 0x7610, R208 ;  /* 0x00007610ffd07816 */ /* 0x000fe400000000d0 */
[----:B------:R-:W-:Y:S01]  /*1f4b0*/  PRMT R207, RZ, 0x7610, R207 ;  /* 0x00007610ffcf7816 */ /* 0x000fe200000000cf */
[----:B------:R-:W-:-:S05]  /*1f4c0*/  @!P0 IMAD.MOV.U32 R3, RZ, RZ, R29 ;  /* 0x000000ffff038224 */ /* 0x000fca00078e001d */
[----:B------:R0:W4:Y:S02]  /*1f4d0*/  @!P0 LDG.E.U8 R209, desc[UR16][R2.64] ;  /* 0x0000001002d18981 */ /* 0x000124000c1e1100 */
[----:B0-----:R-:W-:Y:S02]  /*1f4e0*/  @!P0 IMAD.MOV.U32 R3, RZ, RZ, R48 ;  /* 0x000000ffff038224 */ /* 0x001fe400078e0030 */
[----:B------:R-:W-:-:S05]  /*1f4f0*/  @!P0 IMAD.MOV.U32 R2, RZ, RZ, R37 ;  /* 0x000000ffff028224 */ /* 0x000fca00078e0025 */
[----:B------:R0:W4:Y:S02]  /*1f500*/  @!P0 LDG.E.U8 R208, desc[UR16][R2.64] ;  /* 0x0000001002d08981 */ /* 0x000124000c1e1100 */
[----:B0-----:R-:W-:Y:S02]  /*1f510*/  @!P0 IMAD.MOV.U32 R2, RZ, RZ, R53 ;  /* 0x000000ffff028224 */ /* 0x001fe400078e0035 */
[----:B--2---:R-:W-:-:S05]  /*1f520*/  @!P0 IMAD.MOV.U32 R3, RZ, RZ, R25 ;  /* 0x000000ffff038224 */ /* 0x004fca00078e0019 */
[----:B------:R0:W2:Y:S02]  /*1f530*/  @!P0 LDG.E.U8 R207, desc[UR16][R2.64] ;  /* 0x0000001002cf8981 */ /* 0x0000a4000c1e1100 */
[----:B0-----:R-:W-:Y:S02]  /*1f540*/  @!P0 IMAD.MOV.U32 R2, RZ, RZ, R31 ;  /* 0x000000ffff028224 */ /* 0x001fe400078e001f */
[----:B------:R-:W2:Y:S01]  /*1f550*/  LDL R31, [R1+0xc78] ;  /* 0x000c7800011f7983 */ /* 0x000ea20000100800 */
[----:B------:R-:W-:Y:S01]  /*1f560*/  PRMT R206, RZ, 0x7610, R206 ;  /* 0x00007610ffce7816 */ /* 0x000fe200000000ce */
[----:B------:R-:W-:Y:S02]  /*1f570*/  @!P0 IMAD.MOV.U32 R3, RZ, RZ, R54 ;  /* 0x000000ffff038224 */ /* 0x000fe400078e0036 */
[----:B------:R-:W2:Y:S01]  /*1f580*/  LDL R54, [R1+0xc74] ;  /* 0x000c740001367983 */ /* 0x000ea20000100800 */
[----:B------:R-:W-:-:S03]  /*1f590*/  PRMT R205, RZ, 0x7610, R205 ;  /* 0x00007610ffcd7816 */ /* 0x000fc600000000cd */
[----:B------:R0:W2:Y:S01]  /*1f5a0*/  @!P0 LDG.E.U8 R206, desc[UR16][R2.64] ;  /* 0x0000001002ce8981 */ /* 0x0000a2000c1e1100 */
[----:B------:R-:W-:Y:S01]  /*1f5b0*/  PRMT R204, RZ, 0x7610, R204 ;  /* 0x00007610ffcc7816 */ /* 0x000fe200000000cc */
[----:B0-----:R-:W-:Y:S02]  /*1f5c0*/  @!P0 IMAD.MOV.U32 R2, RZ, RZ, R50 ;  /* 0x000000ffff028224 */ /* 0x001fe400078e0032 */
[----:B------:R-:W-:Y:S01]  /*1f5d0*/  @!P0 IMAD.MOV.U32 R3, RZ, RZ, R52 ;  /* 0x000000ffff038224 */ /* 0x000fe200078e0034 */
[----:B------:R-:W2:Y:S04]  /*1f5e0*/  LDL R50, [R1+0xc38] ;  /* 0x000c380001327983 */ /* 0x000ea80000100800 */
[----:B------:R-:W2:Y:S04]  /*1f5f0*/  LDL R52, [R1+0xc34] ;  /* 0x000c340001347983 */ /* 0x000ea80000100800 */
[----:B------:R0:W2:Y:S01]  /*1f600*/  @!P0 LDG.E.U8 R205, desc[UR16][R2.64] ;  /* 0x0000001002cd8981 */ /* 0x0000a2000c1e1100 */
[----:B------:R-:W-:Y:S01]  /*1f610*/  PRMT R203, RZ, 0x7610, R203 ;  /* 0x00007610ffcb7816 */ /* 0x000fe200000000cb */
[----:B0-----:R-:W-:-:S02]  /*1f620*/  @!P0 IMAD.MOV.U32 R2, RZ, RZ, R38 ;  /* 0x000000ffff028224 */ /* 0x001fc400078e0026 */
[----:B------:R-:W-:Y:S01]  /*1f630*/  @!P0 IMAD.MOV.U32 R3, RZ, RZ, R39 ;  /* 0x000000ffff038224 */ /* 0x000fe200078e0027 */
[----:B------:R-:W2:Y:S04]  /*1f640*/  LDL R38, [R1+0xbf8] ;  /* 0x000bf80001267983 */ /* 0x000ea80000100800 */
[----:B------:R-:W2:Y:S04]  /*1f650*/  LDL R39, [R1+0xbf4] ;  /* 0x000bf40001277983 */ /* 0x000ea80000100800 */
[----:B------:R0:W2:Y:S02]  /*1f660*/  @!P0 LDG.E.U8 R204, desc[UR16][R2.64] ;  /* 0x0000001002cc8981 */ /* 0x0000a4000c1e1100 */
[----:B0-----:R-:W-:-:S02]  /*1f670*/  @!P0 IMAD.MOV.U32 R2, RZ, RZ, R72 ;  /* 0x000000ffff028224 */ /* 0x001fc400078e0048 */
[----:B------:R-:W-:Y:S01]  /*1f680*/  @!P0 IMAD.MOV.U32 R3, RZ, RZ, R75 ;  /* 0x000000ffff038224 */ /* 0x000fe200078e004b */
[----:B------:R-:W-:Y:S01]  /*1f690*/  PRMT R201, RZ, 0x7610, R201 ;  /* 0x00007610ffc97816 */ /* 0x000fe200000000c9 */
[----:B------:R-:W0:Y:S03]  /*1f6a0*/  S2R R151, SR_TID.X ;  /* 0x0000000000977919 */ /* 0x000e260000002100 */
[----:B------:R3:W2:Y:S01]  /*1f6b0*/  @!P0 LDG.E.U8 R203, desc[UR16][R2.64] ;  /* 0x0000001002cb8981 */ /* 0x0006a2000c1e1100 */
[----:B------:R-:W-:Y:S02]  /*1f6c0*/  PRMT R200, RZ, 0x7610, R200 ;  /* 0x00007610ffc87816 */ /* 0x000fe400000000c8 */
[----:B------:R-:W-:Y:S01]  /*1f6d0*/  PRMT R199, RZ, 0x7610, R199 ;  /* 0x00007610ffc77816 */ /* 0x000fe200000000c7 */
[----:B------:R-:W2:Y:S01]  /*1f6e0*/  LDL R72, [R1+0xa74] ;  /* 0x000a740001487983 */ /* 0x000ea20000100800 */
[----:B---3--:R-:W-:-:S03]  /*1f6f0*/  @!P0 IMAD.MOV.U32 R3, RZ, RZ, R33 ;  /* 0x000000ffff038224 */ /* 0x008fc600078e0021 */
[----:B------:R-:W3:Y:S01]  /*1f700*/  LDL R33, [R1+0xbb4] ;  /* 0x000bb40001217983 */ /* 0x000ee20000100800 */
[----:B----4-:R-:W-:-:S03]  /*1f710*/  @!P0 IMAD.MOV.U32 R2, RZ, RZ, R24 ;  /* 0x000000ffff028224 */ /* 0x010fc600078e0018 */
[----:B------:R-:W4:Y:S04]  /*1f720*/  LDL R24, [R1+0xbb8] ;  /* 0x000bb80001187983 */ /* 0x000f280000100800 */
[----:B------:R1:W4:Y:S02]  /*1f730*/  @!P0 LDG.E.U8 R201, desc[UR16][R2.64] ;  /* 0x0000001002c98981 */ /* 0x000324000c1e1100 */
[----:B-1----:R-:W-:Y:S02]  /*1f740*/  @!P0 IMAD.MOV.U32 R3, RZ, RZ, R45 ;  /* 0x000000ffff038224 */ /* 0x002fe400078e002d */
[----:B------:R-:W-:Y:S01]  /*1f750*/  @!P0 IMAD.MOV.U32 R2, RZ, RZ, R36 ;  /* 0x000000ffff028224 */ /* 0x000fe200078e0024 */
[----:B------:R-:W4:Y:S04]  /*1f760*/  LDL R45, [R1+0xb74] ;  /* 0x000b7400012d7983 */ /* 0x000f280000100800 */
[----:B------:R-:W4:Y:S04]  /*1f770*/  LDL R36, [R1+0xb78] ;  /* 0x000b780001247983 */ /* 0x000f280000100800 */
[----:B------:R2:W4:Y:S01]  /*1f780*/  @!P0 LDG.E.U8 R200, desc[UR16][R2.64] ;  /* 0x0000001002c88981 */ /* 0x000522000c1e1100 */
[----:B0-----:R-:W-:-:S02]  /*1f790*/  LOP3.LUT R146, R151, 0x7f, RZ, 0xc0, !PT ;  /* 0x0000007f97927812 */ /* 0x001fc400078ec0ff */
[----:B------:R-:W-:-:S03]  /*1f7a0*/  PRMT R198, RZ, 0x7610, R198 ;  /* 0x00007610ffc67816 */ /* 0x000fc600000000c6 */
[----:B------:R-:W-:Y:S04]  /*1f7b0*/  STS.U8 [R146+UR8], R185 ;  /* 0x000000b992007988 */ /* 0x000fe80008000008 */
[----:B------:R-:W-:Y:S04]  /*1f7c0*/  STS.U8 [R146+UR8+0x400], R180 ;  /* 0x000400b492007988 */ /* 0x000fe80008000008 */
[----:B------:R-:W-:Y:S04]  /*1f7d0*/  STS.U8 [R146+UR8+0x800], R183 ;  /* 0x000800b792007988 */ /* 0x000fe80008000008 */
[----:B------:R-:W-:Y:S04]  /*1f7e0*/  STS.U8 [R146+UR8+0xc00], R188 ;  /* 0x000c00bc92007988 */ /* 0x000fe80008000008 */
[----:B------:R-:W-:Y:S04]  /*1f7f0*/  STS.U8 [R146+UR8+0x1000], R182 ;  /* 0x001000b692007988 */ /* 0x000fe80008000008 */
[----:B------:R-:W-:Y:S01]  /*1f800*/  STS.U8 [R146+UR8+0x1400], R186 ;  /* 0x001400ba92007988 */ /* 0x000fe20008000008 */
[----:B--2---:R-:W-:-:S03]  /*1f810*/  @!P0 IMAD.MOV.U32 R2, RZ, RZ, R31 ;  /* 0x000000ffff028224 */ /* 0x004fc600078e001f */
[----:B------:R-:W2:Y:S01]  /*1f820*/  LDL R31, [R1+0xb38] ;  /* 0x000b3800011f7983 */ /* 0x000ea20000100800 */
[----:B------:R-:W-:-:S03]  /*1f830*/  @!P0 IMAD.MOV.U32 R3, RZ, RZ, R54 ;  /* 0x000000ffff038224 */ /* 0x000fc600078e0036 */
[----:B------:R-:W2:Y:S04]  /*1f840*/  LDL R54, [R1+0xb34] ;  /* 0x000b340001367983 */ /* 0x000ea80000100800 */
[----:B------:R0:W2:Y:S04]  /*1f850*/  @!P0 LDG.E.U8 R199, desc[UR16][R2.64] ;  /* 0x0000001002c78981 */ /* 0x0000a8000c1e1100 */
[----:B------:R-:W-:Y:S01]  /*1f860*/  STS.U8 [R146+UR8+0x1800], R191 ;  /* 0x001800bf92007988 */ /* 0x000fe20008000008 */
[----:B0-----:R-:W-:-:S03]  /*1f870*/  @!P0 IMAD.MOV.U32 R2, RZ, RZ, R50 ;  /* 0x000000ffff028224 */ /* 0x001fc600078e0032 */
[----:B------:R-:W2:Y:S01]  /*1f880*/  LDL R50, [R1+0xaf8] ;  /* 0x000af80001327983 */ /* 0x000ea20000100800 */
[----:B------:R-:W-:-:S03]  /*1f890*/  @!P0 IMAD.MOV.U32 R3, RZ, RZ, R52 ;  /* 0x000000ffff038224 */ /* 0x000fc600078e0034 */
[----:B------:R-:W2:Y:S04]  /*1f8a0*/  LDL R52, [R1+0xaf4] ;  /* 0x000af40001347983 */ /* 0x000ea80000100800 */
[----:B------:R0:W2:Y:S04]  /*1f8b0*/  @!P0 LDG.E.U8 R198, desc[UR16][R2.64] ;  /* 0x0000001002c68981 */ /* 0x0000a8000c1e1100 */
[----:B------:R-:W-:Y:S04]  /*1f8c0*/  STS.U8 [R146+UR8+0x1c00], R193 ;  /* 0x001c00c192007988 */ /* 0x000fe80008000008 */
[----:B------:R-:W-:Y:S01]  /*1f8d0*/  STS.U8 [R146+UR8+0x2000], R194 ;  /* 0x002000c292007988 */ /* 0x000fe20008000008 */
[----:B0-----:R-:W-:-:S03]  /*1f8e0*/  @!P0 IMAD.MOV.U32 R2, RZ, RZ, R38 ;  /* 0x000000ffff028224 */ /* 0x001fc600078e0026 */
[----:B------:R-:W-:Y:S01]  /*1f8f0*/  STS.U8 [R146+UR8+0x2400], R195 ;  /* 0x002400c392007988 */ /* 0x000fe20008000008 */
[----:B------:R-:W-:-:S03]  /*1f900*/  @!P0 IMAD.MOV.U32 R3, RZ, RZ, R39 ;  /* 0x000000ffff038224 */ /* 0x000fc600078e0027 */
[----:B------:R-:W2:Y:S04]  /*1f910*/  LDL R38, [R1+0xab8] ;  /* 0x000ab80001267983 */ /* 0x000ea80000100800 */
[----:B------:R-:W2:Y:S04]  /*1f920*/  LDL R39, [R1+0xab4] ;  /* 0x000ab40001277983 */ /* 0x000ea80000100800 */
[----:B------:R-:W-:Y:S04]  /*1f930*/  STS.U8 [R146+UR8+0x2800], R196 ;  /* 0x002800c492007988 */ /* 0x000fe80008000008 */
[----:B------:R0:W-:Y:S04]  /*1f940*/  STS.U8 [R146+UR8+0x2c00], R197 ;  /* 0x002c00c592007988 */ /* 0x0001e80008000008 */
[----:B------:R1:W-:Y:S01]  /*1f950*/  STS.U8 [R146+UR8+0x3000], R69 ;  /* 0x0030004592007988 */ /* 0x0003e20008000008 */
[----:B0-----:R-:W-:-:S03]  /*1f960*/  PRMT R197, RZ, 0x7610, R197 ;  /* 0x00007610ffc57816 */ /* 0x001fc600000000c5 */
[----:B-1----:R-:W2:Y:S04]  /*1f970*/  LDL R69, [R1+0xa78] ;  /* 0x000a780001457983 */ /* 0x002ea80000100800 */
[----:B------:R3:W2:Y:S04]  /*1f980*/  @!P0 LDG.E.U8 R197, desc[UR16][R2.64] ;  /* 0x0000001002c58981 */ /* 0x0006a8000c1e1100 */
[----:B------:R0:W-:Y:S01]  /*1f990*/  STS.U8 [R146+UR8+0x3400], R0 ;  /* 0x0034000092007988 */ /* 0x0001e20008000008 */
[----:B---3--:R-:W-:-:S03]  /*1f9a0*/  @!P0 IMAD.MOV.U32 R3, RZ, RZ, R33 ;  /* 0x000000ffff038224 */ /* 0x008fc600078e0021 */
[----:B0-----:R-:W3:Y:S04]  /*1f9b0*/  LDL.LU R0, [R1+0x2a0] ;  /* 0x0002a00001007983 */ /* 0x001ee80000300800 */
[----:B------:R-:W3:Y:S01]  /*1f9c0*/  LDL R33, [R1+0xa34] ;  /* 0x000a340001217983 */ /* 0x000ee20000100800 */
[----:B------:R-:W-:Y:S02]  /*1f9d0*/  PRMT R196, RZ, 0x7610, R196 ;  /* 0x00007610ffc47816 */ /* 0x000fe400000000c4 */
[----:B------:R-:W-:Y:S01]  /*1f9e0*/  PRMT R195, RZ, 0x7610, R195 ;  /* 0x00007610ffc37816 */ /* 0x000fe200000000c3 */
[----:B------:R-:W3:Y:S01]  /*1f9f0*/  LDL R77, [R1+0x49c] ;  /* 0x00049c00014d7983 */ /* 0x000ee20000100800 */
[----:B----4-:R-:W-:Y:S01]  /*1fa00*/  @!P0 IMAD.MOV.U32 R2, RZ, RZ, R24 ;  /* 0x000000ffff028224 */ /* 0x010fe200078e0018 */
[----:B------:R-:W-:-:S02]  /*1fa10*/  PRMT R194, RZ, 0x7610, R194 ;  /* 0x00007610ffc27816 */ /* 0x000fc400000000c2 */
[----:B------:R-:W4:Y:S04]  /*1fa20*/  LDL R24, [R1+0xa38] ;  /* 0x000a380001187983 */ /* 0x000f280000100800 */
[----:B------:R0:W4:Y:S01]  /*1fa30*/  @!P0 LDG.E.U8 R196, desc[UR16][R2.64] ;  /* 0x0000001002c48981 */ /* 0x000122000c1e1100 */
[----:B------:R-:W-:Y:S02]  /*1fa40*/  PRMT R193, RZ, 0x7610, R193 ;  /* 0x00007610ffc17816 */ /* 0x000fe400000000c1 */
[----:B------:R-:W-:Y:S01]  /*1fa50*/  PRMT R192, RZ, 0x7610, R192 ;  /* 0x00007610ffc07816 */ /* 0x000fe200000000c0 */
[----:B------:R-:W4:Y:S01]  /*1fa60*/  LDL R75, [R1+0x4a0] ;  /* 0x0004a000014b7983 */ /* 0x000f220000100800 */
[----:B0-----:R-:W-:-:S03]  /*1fa70*/  @!P0 IMAD.MOV.U32 R3, RZ, RZ, R45 ;  /* 0x000000ffff038224 */ /* 0x001fc600078e002d */
[----:B------:R-:W4:Y:S01]  /*1fa80*/  LDL R45, [R1+0x5dc] ;  /* 0x0005dc00012d7983 */ /* 0x000f220000100800 */
[----:B------:R-:W-:-:S03]  /*1fa90*/  @!P0 IMAD.MOV.U32 R2, RZ, RZ, R36 ;  /* 0x000000ffff028224 */ /* 0x000fc600078e0024 */
[----:B------:R-:W4:Y:S04]  /*1faa0*/  LDL R36, [R1+0x5e0] ;  /* 0x0005e00001247983 */ /* 0x000f280000100800 */
[----:B------:R2:W4:Y:S01]  /*1fab0*/  @!P0 LDG.E.U8 R195, desc[UR16][R2.64] ;  /* 0x0000001002c38981 */ /* 0x000522000c1e1100 */
[----:B------:R-:W-:Y:S01]  /*1fac0*/  PRMT R191, RZ, 0x7610, R191 ;  /* 0x00007610ffbf7816 */ /* 0x000fe200000000bf */
[----:B--2---:R-:W-:Y:S02]  /*1fad0*/  @!P0 IMAD.MOV.U32 R2, RZ, RZ, R31 ;  /* 0x000000ffff028224 */ /* 0x004fe400078e001f */
[----:B------:R-:W2:Y:S01]  /*1fae0*/  LDL R31, [R1+0x5a0] ;  /* 0x0005a000011f7983 */ /* 0x000ea20000100800 */
[----:B------:R-:W-:-:S03]  /*1faf0*/  @!P0 IMAD.MOV.U32 R3, RZ, RZ, R54 ;  /* 0x000000ffff038224 */ /* 0x000fc600078e0036 */
[----:B------:R-:W2:Y:S04]  /*1fb00*/  LDL R54, [R1+0x59c] ;  /* 0x00059c0001367983 */ /* 0x000ea80000100800 */
[----:B------:R0:W2:Y:S02]  /*1fb10*/  @!P0 LDG.E.U8 R194, desc[UR16][R2.64] ;  /* 0x0000001002c28981 */ /* 0x0000a4000c1e1100 */
[----:B0-----:R-:W-:Y:S02]  /*1fb20*/  @!P0 IMAD.MOV.U32 R2, RZ, RZ, R50 ;  /* 0x000000ffff028224 */ /* 0x001fe400078e0032 */
        /* <DEDUP_REMOVED lines=23> */
[----:B------:R-:W-:-:S03]  /*1fca0*/  @!P0 IMAD.MOV.U32 R2, RZ, RZ, R36 ;  /* 0x000000ffff028224 */ /* 0x000fc600078e0024 */
[----:B------:R-:W4:Y:S04]  /*1fcb0*/  LDL R36, [R1+0x460] ;  /* 0x0004600001247983 */ /* 0x000f280000100800 */
[----:B------:R2:W4:Y:S01]  /*1fcc0*/  @!P0 LDG.E.U8 R189, desc[UR16][R2.64] ;  /* 0x0000001002bd8981 */ /* 0x000522000c1e1100 */
[----:B------:R-:W-:Y:S02]  /*1fcd0*/  PRMT R188, RZ, 0x7610, R188 ;  /* 0x00007610ffbc7816 */ /* 0x000fe400000000bc */
[----:B------:R-:W-:Y:S02]  /*1fce0*/  PRMT R187, RZ, 0x7610, R187 ;  /* 0x00007610ffbb7816 */ /* 0x000fe400000000bb */
[----:B------:R-:W-:Y:S01]  /*1fcf0*/  PRMT R186, RZ, 0x7610, R186 ;  /* 0x00007610ffba7816 */ /* 0x000fe200000000ba */
[----:B--2---:R-:W-:-:S02]  /*1fd00*/  @!P0 IMAD.MOV.U32 R2, RZ, RZ, R31 ;  /* 0x000000ffff028224 */ /* 0x004fc400078e001f */
        /* <DEDUP_REMOVED lines=14> */
[----:B---3--:R-:W-:Y:S02]  /*1fdf0*/  @!P0 IMAD.MOV.U32 R3, RZ, RZ, R33 ;  /* 0x000000ffff038224 */ /* 0x008fe400078e0021 */
[----:B------:R-:W3:Y:S01]  /*1fe00*/  LDL R33, [R1+0x31c] ;  /* 0x00031c0001217983 */ /* 0x000ee20000100800 */
[----:B----4-:R-:W-:-:S03]  /*1fe10*/  @!P0 IMAD.MOV.U32 R2, RZ, RZ, R24 ;  /* 0x000000ffff028224 */ /* 0x010fc600078e0018 */
[----:B------:R-:W4:Y:S01]  /*1fe20*/  LDL R24, [R1+0x320] ;  /* 0x0003200001187983 */ /* 0x000f220000100800 */
[----:B------:R-:W-:Y:S02]  /*1fe30*/  PRMT R185, RZ, 0x7610, R185 ;  /* 0x00007610ffb97816 */ /* 0x000fe400000000b9 */
[----:B------:R-:W-:-:S04]  /*1fe40*/  PRMT R184, RZ, 0x7610, R184 ;  /* 0x00007610ffb87816 */ /* 0x000fc800000000b8 */
[----:B------:R0:W4:Y:S02]  /*1fe50*/  @!P0 LDG.E.U8 R185, desc[UR16][R2.64] ;  /* 0x0000001002b98981 */ /* 0x000124000c1e1100 */
[----:B0-----:R-:W-:Y:S02]  /*1fe60*/  @!P0 IMAD.MOV.U32 R2, RZ, RZ, R75 ;  /* 0x000000ffff028224 */ /* 0x001fe400078e004b */
[----:B------:R-:W-:-:S05]  /*1fe70*/  @!P0 IMAD.MOV.U32 R3, RZ, RZ, R77 ;  /* 0x000000ffff038224 */ /* 0x000fca00078e004d */
[----:B------:R0:W4:Y:S02]  /*1fe80*/  @!P0 LDG.E.U8 R184, desc[UR16][R2.64] ;  /* 0x0000001002b88981 */ /* 0x000124000c1e1100 */
[----:B0-----:R-:W-:Y:S02]  /*1fe90*/  @!P0 IMAD.MOV.U32 R3, RZ, RZ, R45 ;  /* 0x000000ffff038224 */ /* 0x001fe400078e002d */
[----:B------:R-:W-:Y:S01]  /*1fea0*/  @!P0 IMAD.MOV.U32 R2, RZ, RZ, R36 ;  /* 0x000000ffff028224 */ /* 0x000fe200078e0024 */
[----:B------:R-:W4:Y:S04]  /*1feb0*/  LDL R45, [R1+0x2dc] ;  /* 0x0002dc00012d7983 */ /* 0x000f280000100800 */
[----:B------:R-:W4:Y:S01]  /*1fec0*/  LDL R36, [R1+0x2e0] ;  /* 0x0002e00001247983 */ /* 0x000f220000100800 */
[----:B------:R-:W-:-:S06]  /*1fed0*/  PRMT R183, RZ, 0x7610, R183 ;  /* 0x00007610ffb77816 */ /* 0x000fcc00000000b7 */
[----:B------:R0:W4:Y:S01]  /*1fee0*/  @!P0 LDG.E.U8 R183, desc[UR16][R2.64] ;  /* 0x0000001002b78981 */ /* 0x000122000c1e1100 */
[----:B------:R-:W-:-:S03]  /*1fef0*/  PRMT R182, RZ, 0x7610, R182 ;  /* 0x00007610ffb67816 */ /* 0x000fc600000000b6 */
[----:B------:R-:W-:Y:S01]  /*1ff00*/  STS.U8 [R146+UR8+0x3800], R165 ;  /* 0x003800a592007988 */ /* 0x000fe20008000008 */
[----:B------:R-:W-:-:S03]  /*1ff10*/  PRMT R181, RZ, 0x7610, R181 ;  /* 0x00007610ffb57816 */ /* 0x000fc600000000b5 */
[----:B------:R-:W-:Y:S01]  /*1ff20*/  STS.U8 [R146+UR8+0x3c00], R167 ;  /* 0x003c00a792007988 */ /* 0x000fe20008000008 */
[----:B0-----:R-:W-:Y:S02]  /*1ff30*/  @!P0 IMAD.MOV.U32 R3, RZ, RZ, R72 ;  /* 0x000000ffff038224 */ /* 0x001fe400078e0048 */
[----:B--2---:R-:W-:Y:S02]  /*1ff40*/  @!P0 IMAD.MOV.U32 R2, RZ, RZ, R31 ;  /* 0x000000ffff028224 */ /* 0x004fe400078e001f */
[----:B------:R-:W2:Y:S04]  /*1ff50*/  LDL R31, [R1+0x29c] ;  /* 0x00029c00011f7983 */ /* 0x000ea80000100800 */
[----:B------:R-:W-:Y:S04]  /*1ff60*/  STS.U8 [R146+UR8+0x4000], R164 ;  /* 0x004000a492007988 */ /* 0x000fe80008000008 */
[----:B------:R-:W-:Y:S04]  /*1ff70*/  STS.U8 [R146+UR8+0x4400], R166 ;  /* 0x004400a692007988 */ /* 0x000fe80008000008 */
[----:B------:R-:W-:Y:S04]  /*1ff80*/  STS.U8 [R146+UR8+0x4800], R169 ;  /* 0x004800a992007988 */ /* 0x000fe80008000008 */
[----:B------:R0:W2:Y:S04]  /*1ff90*/  @!P0 LDG.E.U8 R182, desc[UR16][R2.64] ;  /* 0x0000001002b68981 */ /* 0x0000a8000c1e1100 */
[----:B------:R-:W-:Y:S04]  /*1ffa0*/  STS.U8 [R146+UR8+0x4c00], R171 ;  /* 0x004c00ab92007988 */ /* 0x000fe80008000008 */
[----:B------:R-:W-:Y:S01]  /*1ffb0*/  STS.U8 [R146+UR8+0x5000], R168 ;  /* 0x005000a892007988 */ /* 0x000fe20008000008 */
[----:B0-----:R-:W-:-:S02]  /*1ffc0*/  @!P0 IMAD.MOV.U32 R2, RZ, RZ, R54 ;  /* 0x000000ffff028224 */ /* 0x001fc400078e0036 */
[----:B------:R-:W-:Y:S01]  /*1ffd0*/  @!P0 IMAD.MOV.U32 R3, RZ, RZ, R69 ;  /* 0x000000ffff038224 */ /* 0x000fe200078e0045 */
[----:B------:R-:W-:Y:S01]  /*1ffe0*/  STS.U8 [R146+UR8+0x5400], R170 ;  /* 0x005400aa92007988 */ /* 0x000fe20008000008 */
[----:B------:R-:W-:-:S03]  /*1fff0*/  PRMT R180, RZ, 0x7610, R180 ;  /* 0x00007610ffb47816 */ /* 0x000fc600000000b4 */
        /* <DEDUP_REMOVED lines=8> */
[----:B------:R-:W-:Y:S04]  /*20080*/  STS.U8 [R146+UR8+0x6c00], R177 ;  /* 0x006c00b192007988 */ /* 0x000fe80008000008 */
[----:B------:R-:W-:Y:S04]  /*20090*/  STS.U8 [R146+UR8+0x7000], R178 ;  /* 0x007000b292007988 */ /* 0x000fe80008000008 */
[----:B------:R0:W-:Y:S04]  /*200a0*/  STS.U8 [R146+UR8+0x7400], R179 ;  /* 0x007400b392007988 */ /* 0x0001e80008000008 */
[----:B------:R1:W2:Y:S04]  /*200b0*/  @!P0 LDG.E.U8 R180, desc[UR16][R2.64] ;  /* 0x0000001002b48981 */ /* 0x0002a8000c1e1100 */
[----:B------:R-:W2:Y:S01]  /*200c0*/  LDL.LU R50, [R1+0x25c] ;  /* 0x00025c0001327983 */ /* 0x000ea20000300800 */
[----:B0-----:R-:W-:Y:S01]  /*200d0*/  PRMT R179, RZ, 0x7610, R179 ;  /* 0x00007610ffb37816 */ /* 0x001fe200000000b3 */
[----:B-1----:R-:W-:-:S02]  /*200e0*/  @!P0 IMAD.MOV.U32 R2, RZ, RZ, R38 ;  /* 0x000000ffff028224 */ /* 0x002fc400078e0026 */
[----:B------:R-:W-:Y:S02]  /*200f0*/  @!P0 IMAD.MOV.U32 R3, RZ, RZ, R39 ;  /* 0x000000ffff038224 */ /* 0x000fe400078e0027 */
[----:B------:R-:W2:Y:S04]  /*20100*/  LDL.LU R39, [R1+0x260] ;  /* 0x0002600001277983 */ /* 0x000ea80000300800 */
[----:B------:R3:W2:Y:S04]  /*20110*/  @!P0 LDG.E.U8 R179, desc[UR16][R2.64] ;  /* 0x0000001002b38981 */ /* 0x0006a8000c1e1100 */
[----:B------:R-:W2:Y:S01]  /*20120*/  LDL R38, [R1+0x9e8] ;  /* 0x0009e80001267983 */ /* 0x000ea20000100800 */
[----:B---3--:R-:W-:-:S02]  /*20130*/  @!P0 IMAD.MOV.U32 R3, RZ, RZ, R33 ;  /* 0x000000ffff038224 */ /* 0x008fc400078e0021 */
[----:B----4-:R-:W-:Y:S01]  /*20140*/  @!P0 IMAD.MOV.U32 R2, RZ, RZ, R24 ;  /* 0x000000ffff028224 */ /* 0x010fe200078e0018 */
[----:B------:R-:W3:Y:S04]  /*20150*/  LDL.LU R33, [R1+0x220] ;  /* 0x0002200001217983 */ /* 0x000ee80000300800 */
[----:B------:R-:W4:Y:S01]  /*20160*/  LDL.LU R24, [R1+0x21c] ;  /* 0x00021c0001187983 */ /* 0x000f220000300800 */
[----:B------:R-:W-:-:S03]  /*20170*/  PRMT R178, RZ, 0x7610, R178 ;  /* 0x00007610ffb27816 */ /* 0x000fc600000000b2 */
[----:B------:R-:W4:Y:S04]  /*20180*/  LDL R54, [R1+0xdac] ;  /* 0x000dac0001367983 */ /* 0x000f280000100800 */
[----:B------:R0:W4:Y:S01]  /*20190*/  @!P0 LDG.E.U8 R178, desc[UR16][R2.64] ;  /* 0x0000001002b28981 */ /* 0x000122000c1e1100 */
[----:B------:R-:W-:Y:S01]  /*201a0*/  PRMT R177, RZ, 0x7610, R177 ;  /* 0x00007610ffb17816 */ /* 0x000fe200000000b1 */
[----:B0-----:R-:W-:Y:S02]  /*201b0*/  @!P0 IMAD.MOV.U32 R3, RZ, RZ, R45 ;  /* 0x000000ffff038224 */ /* 0x001fe400078e002d */
[----:B------:R-:W4:Y:S01]  /*201c0*/  LDL R45, [R1+0xdb0] ;  /* 0x000db000012d7983 */ /* 0x000f220000100800 */
[----:B------:R-:W-:-:S03]  /*201d0*/  @!P0 IMAD.MOV.U32 R2, RZ, RZ, R36 ;  /* 0x000000ffff028224 */ /* 0x000fc600078e0024 */
[----:B------:R-:W4:Y:S04]  /*201e0*/  LDL.LU R36, [R1+0xde8] ;  /* 0x000de80001247983 */ /* 0x000f280000300800 */
[----:B------:R-:W4:Y:S04]  /*201f0*/  LDL R83, [R1+0xd6c] ;  /* 0x000d6c0001537983 */ /* 0x000f280000100800 */
[----:B------:R-:W4:Y:S04]  /*20200*/  LDL R80, [R1+0xd70] ;  /* 0x000d700001507983 */ /* 0x000f280000100800 */
[----:B------:R2:W4:Y:S01]  /*20210*/  @!P0 LDG.E.U8 R177, desc[UR16][R2.64] ;  /* 0x0000001002b18981 */ /* 0x000522000c1e1100 */
[----:B------:R-:W-:-:S03]  /*20220*/  PRMT R176, RZ, 0x7610, R176 ;  /* 0x00007610ffb07816 */ /* 0x000fc600000000b0 */
[----:B------:R-:W4:Y:S01]  /*20230*/  LDL R72, [R1+0xd2c] ;  /* 0x000d2c0001487983 */ /* 0x000f220000100800 */
[----:B------:R-:W-:-:S03]  /*20240*/  PRMT R175, RZ, 0x7610, R175 ;  /* 0x00007610ffaf7816 */ /* 0x000fc600000000af */
[----:B------:R-:W4:Y:S04]  /*20250*/  LDL R78, [R1+0xcec] ;  /* 0x000cec00014e7983 */ /* 0x000f280000100800 */
[----:B------:R-:W4:Y:S01]  /*20260*/  LDL R77, [R1+0xcf0] ;  /* 0x000cf000014d7983 */ /* 0x000f220000100800 */
[----:B------:R-:W-:-:S03]  /*20270*/  PRMT R174, RZ, 0x7610, R174 ;  /* 0x00007610ffae7816 */ /* 0x000fc600000000ae */
[----:B------:R-:W4:Y:S04]  /*20280*/  LDL R75, [R1+0xcac] ;  /* 0x000cac00014b7983 */ /* 0x000f280000100800 */
[----:B------:R-:W4:Y:S01]  /*20290*/  LDL R69, [R1+0xcb0] ;  /* 0x000cb00001457983 */ /* 0x000f220000100800 */
[----:B--2---:R-:W-:-:S03]  /*202a0*/  @!P0 IMAD.MOV.U32 R3, RZ, RZ, R31 ;  /* 0x000000ffff038224 */ /* 0x004fc600078e001f */
[----:B------:R-:W2:Y:S01]  /*202b0*/  LDL R31, [R1+0xd30] ;  /* 0x000d3000011f7983 */ /* 0x000ea20000100800 */
[----:B------:R-:W-:-:S05]  /*202c0*/  @!P0 IMAD.MOV.U32 R2, RZ, RZ, R0 ;  /* 0x000000ffff028224 */ /* 0x000fca00078e0000 */
[----:B------:R0:W2:Y:S04]  /*202d0*/  @!P0 LDG.E.U8 R176, desc[UR16][R2.64] ;  /* 0x0000001002b08981 */ /* 0x0000a8000c1e1100 */
[----:B------:R1:W-:Y:S04]  /*202e0*/  STL [R1+0xe30], R0 ;  /* 0x000e300001007387 */ /* 0x0003e80000100800 */
[----:B-1----:R-:W2:Y:S01]  /*202f0*/  LDL R0, [R1+0xc70] ;  /* 0x000c700001007983 */ /* 0x002ea20000100800 */
[----:B0-----:R-:W-:Y:S02]  /*20300*/  @!P0 IMAD.MOV.U32 R3, RZ, RZ, R50 ;  /* 0x000000ffff038224 */ /* 0x001fe400078e0032 */
[----:B------:R-:W-:-:S05]  /*20310*/  @!P0 IMAD.MOV.U32 R2, RZ, RZ, R39 ;  /* 0x000000ffff028224 */ /* 0x000fca00078e0027 */
[----:B------:R3:W2:Y:S02]  /*20320*/  @!P0 LDG.E.U8 R175, desc[UR16][R2.64] ;  /* 0x0000001002af8981 */ /* 0x0006a4000c1e1100 */
[----:B---3--:R-:W-:Y:S02]  /*20330*/  @!P0 IMAD.MOV.U32 R2, RZ, RZ, R33 ;  /* 0x000000ffff028224 */ /* 0x008fe400078e0021 */
[----:B----4-:R-:W-:-:S05]  /*20340*/  @!P0 IMAD.MOV.U32 R3, RZ, RZ, R24 ;  /* 0x000000ffff038224 */ /* 0x010fca00078e0018 */
[----:B------:R0:W3:Y:S02]  /*20350*/  @!P0 LDG.E.U8 R174, desc[UR16][R2.64] ;  /* 0x0000001002ae8981 */ /* 0x0000e4000c1e1100 */
[----:B0-----:R-:W-:Y:S02]  /*20360*/  @!P0 IMAD.MOV.U32 R3, RZ, RZ, R38 ;  /* 0x000000ffff038224 */ /* 0x001fe400078e0026 */
[----:B------:R-:W4:Y:S01]  /*20370*/  LDL R38, [R1+0xc6c] ;  /* 0x000c6c0001267983 */ /* 0x000f220000100800 */
[----:B------:R-:W-:Y:S02]  /*20380*/  PRMT R173, RZ, 0x7610, R173 ;  /* 0x00007610ffad7816 */ /* 0x000fe400000000ad */
[----:B------:R-:W-:Y:S02]  /*20390*/  PRMT R172, RZ, 0x7610, R172 ;  /* 0x00007610ffac7816 */ /* 0x000fe400000000ac */
[----:B------:R-:W-:Y:S01]  /*203a0*/  PRMT R171, RZ, 0x7610, R171 ;  /* 0x00007610ffab7816 */ /* 0x000fe200000000ab */
[----:B------:R-:W-:-:S05]  /*203b0*/  @!P0 IMAD.MOV.U32 R2, RZ, RZ, R36 ;  /* 0x000000ffff028224 */ /* 0x000fca00078e0024 */
[----:B------:R0:W3:Y:S02]  /*203c0*/  @!P0 LDG.E.U8 R173, desc[UR16][R2.64] ;  /* 0x0000001002ad8981 */ /* 0x0000e4000c1e1100 */
[----:B0-----:R-:W-:Y:S02]  /*203d0*/  @!P0 IMAD.MOV.U32 R2, RZ, RZ, R45 ;  /* 0x000000ffff028224 */ /* 0x001fe400078e002d */
[----:B------:R-:W-:Y:S01]  /*203e0*/  @!P0 IMAD.MOV.U32 R3, RZ, RZ, R54 ;  /* 0x000000ffff038224 */ /* 0x000fe200078e0036 */
[----:B------:R-:W3:Y:S04]  /*203f0*/  LDL R45, [R1+0xc30] ;  /* 0x000c3000012d7983 */ /* 0x000ee80000100800 */
[----:B------:R-:W3:Y:S04]  /*20400*/  LDL R54, [R1+0xc2c] ;  /* 0x000c2c0001367983 */ /* 0x000ee80000100800 */
[----:B------:R0:W3:Y:S02]  /*20410*/  @!P0 LDG.E.U8 R172, desc[UR16][R2.64] ;  /* 0x0000001002ac8981 */ /* 0x0000e4000c1e1100 */
[----:B0-----:R-:W-:-:S02]  /*20420*/  @!P0 IMAD.MOV.U32 R2, RZ, RZ, R80 ;  /* 0x000000ffff028224 */ /* 0x001fc400078e0050 */
[----:B------:R-:W-:Y:S01]  /*20430*/  @!P0 IMAD.MOV.U32 R3, RZ, RZ, R83 ;  /* 0x000000ffff038224 */ /* 0x000fe200078e0053 */
[----:B------:R-:W3:Y:S04]  /*20440*/  LDL R80, [R1+0xbf0] ;  /* 0x000bf00001507983 */ /* 0x000ee80000100800 */
[----:B------:R-:W3:Y:S04]  /*20450*/  LDL R83, [R1+0xbec] ;  /* 0x000bec0001537983 */ /* 0x000ee80000100800 */
[----:B------:R2:W3:Y:S02]  /*20460*/  @!P0 LDG.E.U8 R171, desc[UR16][R2.64] ;  /* 0x0000001002ab8981 */ /* 0x0004e4000c1e1100 */
[----:B--2---:R-:W-:-:S02]  /*20470*/  @!P0 IMAD.MOV.U32 R2, RZ, RZ, R31 ;  /* 0x000000ffff028224 */ /* 0x004fc400078e001f */
[----:B------:R-:W2:Y:S01]  /*20480*/  LDL R31, [R1+0xbb0] ;  /* 0x000bb000011f7983 */ /* 0x000ea20000100800 */
[----:B------:R-:W-:Y:S01]  /*20490*/  PRMT R170, RZ, 0x7610, R170 ;  /* 0x00007610ffaa7816 */ /* 0x000fe200000000aa */
[----:B------:R-:W-:Y:S01]  /*204a0*/  @!P0 IMAD.MOV.U32 R3, RZ, RZ, R72 ;  /* 0x000000ffff038224 */ /* 0x000fe200078e0048 */
[----:B------:R-:W-:Y:S01]  /*204b0*/  PRMT R169, RZ, 0x7610, R169 ;  /* 0x00007610ffa97816 */ /* 0x000fe200000000a9 */
[----:B------:R-:W2:Y:S04]  /*204c0*/  LDL R72, [R1+0xbac] ;  /* 0x000bac0001487983 */ /* 0x000ea80000100800 */
[----:B------:R0:W2:Y:S01]  /*204d0*/  @!P0 LDG.E.U8 R170, desc[UR16][R2.64] ;  /* 0x0000001002aa8981 */ /* 0x0000a2000c1e1100 */
[----:B------:R-:W-:Y:S01]  /*204e0*/  PRMT R168, RZ, 0x7610, R168 ;  /* 0x00007610ffa87816 */ /* 0x000fe200000000a8 */
[----:B0-----:R-:W-:-:S02]  /*204f0*/  @!P0 IMAD.MOV.U32 R2, RZ, RZ, R77 ;  /* 0x000000ffff028224 */ /* 0x001fc400078e004d */
[----:B------:R-:W-:Y:S01]  /*20500*/  @!P0 IMAD.MOV.U32 R3, RZ, RZ, R78 ;  /* 0x000000ffff038224 */ /* 0x000fe200078e004e */
[----:B------:R-:W2:Y:S04]  /*20510*/  LDL R77, [R1+0xaec] ;  /* 0x000aec00014d7983 */ /* 0x000ea80000100800 */
[----:B------:R0:W2:Y:S04]  /*20520*/  @!P0 LDG.E.U8 R169, desc[UR16][R2.64] ;  /* 0x0000001002a98981 */ /* 0x0000a8000c1e1100 */
[----:B------:R-:W2:Y:S01]  /*20530*/  LDL R78, [R1+0xb70] ;  /* 0x000b7000014e7983 */ /* 0x000ea20000100800 */
[----:B0-----:R-:W-:-:S02]  /*20540*/  @!P0 IMAD.MOV.U32 R2, RZ, RZ, R69 ;  /* 0x000000ffff028224 */ /* 0x001fc400078e0045 */
[----:B------:R-:W-:Y:S01]  /*20550*/  @!P0 IMAD.MOV.U32 R3, RZ, RZ, R75 ;  /* 0x000000ffff038224 */ /* 0x000fe200078e004b */
[----:B------:R-:W2:Y:S04]  /*20560*/  LDL R69, [R1+0xb2c] ;  /* 0x000b2c0001457983 */ /* 0x000ea80000100800 */
[----:B------:R0:W2:Y:S04]  /*20570*/  @!P0 LDG.E.U8 R168, desc[UR16][R2.64] ;  /* 0x0000001002a88981 */ /* 0x0000a8000c1e1100 */
[----:B------:R-:W2:Y:S01]  /*20580*/  LDL R75, [R1+0xaf0] ;  /* 0x000af000014b7983 */ /* 0x000ea20000100800 */
[----:B0-----:R-:W-:-:S03]  /*20590*/  @!P0 IMAD.MOV.U32 R2, RZ, RZ, R0 ;  /* 0x000000ffff028224 */ /* 0x001fc600078e0000 */
[----:B------:R-:W2:Y:S01]  /*205a0*/  LDL R0, [R1+0xb30] ;  /* 0x000b300001007983 */ /* 0x000ea20000100800 */
[----:B----4-:R-:W-:-:S03]  /*205b0*/  @!P0 IMAD.MOV.U32 R3, RZ, RZ, R38 ;  /* 0x000000ffff038224 */ /* 0x010fc600078e0026 */
[----:B------:R-:W4:Y:S01]  /*205c0*/  LDL.LU R38, [R1+0xb6c] ;  /* 0x000b6c0001267983 */ /* 0x000f220000300800 */
[----:B------:R-:W-:Y:S02]  /*205d0*/  PRMT R167, RZ, 0x7610, R167 ;  /* 0x00007610ffa77816 */ /* 0x000fe400000000a7 */
[----:B------:R-:W-:Y:S01]  /*205e0*/  PRMT R166, RZ, 0x7610, R166 ;  /* 0x00007610ffa67816 */ /* 0x000fe200000000a6 */
[----:B------:R-:W4:Y:S04]  /*205f0*/  LDL R84, [R1+0xa6c] ;  /* 0x000a6c0001547983 */ /* 0x000f280000100800 */
[----:B------:R3:W4:Y:S01]  /*20600*/  @!P0 LDG.E.U8 R167, desc[UR16][R2.64] ;  /* 0x0000001002a78981 */ /* 0x000722000c1e1100 */
[----:B------:R-:W-:Y:S01]  /*20610*/  PRMT R165, RZ, 0x7610, R165 ;  /* 0x00007610ffa57816 */ /* 0x000fe200000000a5 */
[----:B------:R-:W0:Y:S02]  /*20620*/  S2R R150, SR_TID.X ;  /* 0x0000000000967919 */ /* 0x000e240000002100 */
[----:B------:R-:W-:Y:S01]  /*20630*/  STS.U8 [R146+UR8+0x7800], R18 ;  /* 0x0078001292007988 */ /* 0x000fe20008000008 */
[----:B------:R-:W-:-:S03]  /*20640*/  PRMT R164, RZ, 0x7610, R164 ;  /* 0x00007610ffa47816 */ /* 0x000fc600000000a4 */
[----:B------:R-:W4:Y:S04]  /*20650*/  LDL R86, [R1+0x4d4] ;  /* 0x0004d40001567983 */ /* 0x000f280000100800 */
[----:B------:R-:W4:Y:S01]  /*20660*/  LDL R85, [R1+0x4d8] ;  /* 0x0004d80001557983 */ /* 0x000f220000100800 */
[----:B---3--:R-:W-:-:S03]  /*20670*/  @!P0 IMAD.MOV.U32 R2, RZ, RZ, R45 ;  /* 0x000000ffff028224 */ /* 0x008fc600078e002d */
[----:B------:R-:W3:Y:S01]  /*20680*/  LDL R45, [R1+0xab0] ;  /* 0x000ab000012d7983 */ /* 0x000ee20000100800 */
[----:B------:R-:W-:-:S03]  /*20690*/  @!P0 IMAD.MOV.U32 R3, RZ, RZ, R54 ;  /* 0x000000ffff038224 */ /* 0x000fc600078e0036 */
[----:B------:R-:W3:Y:S04]  /*206a0*/  LDL R54, [R1+0xaac] ;  /* 0x000aac0001367983 */ /* 0x000ee80000100800 */
[----:B------:R1:W3:Y:S02]  /*206b0*/  @!P0 LDG.E.U8 R166, desc[UR16][R2.64] ;  /* 0x0000001002a68981 */ /* 0x0002e4000c1e1100 */
[----:B-1----:R-:W-:Y:S01]  /*206c0*/  @!P0 IMAD.MOV.U32 R2, RZ, RZ, R80 ;  /* 0x000000ffff028224 */ /* 0x002fe200078e0050 */
[----:B0-----:R-:W-:Y:S01]  /*206d0*/  LOP3.LUT R150, R150, 0x7f, RZ, 0xc0, !PT ;  /* 0x0000007f96967812 */ /* 0x001fe200078ec0ff */
[----:B------:R-:W-:Y:S01]  /*206e0*/  STS.U8 [R146+UR8+0x7c00], R21 ;  /* 0x007c001592007988 */ /* 0x000fe20008000008 */
[----:B------:R-:W-:-:S03]  /*206f0*/  @!P0 IMAD.MOV.U32 R3, RZ, RZ, R83 ;  /* 0x000000ffff038224 */ /* 0x000fc600078e0053 */
[----:B------:R-:W3:Y:S04]  /*20700*/  LDL R83, [R1+0xa70] ;  /* 0x000a700001537983 */ /* 0x000ee80000100800 */
[----:B------:R2:W3:Y:S04]  /*20710*/  @!P0 LDG.E.U8 R165, desc[UR16][R2.64] ;  /* 0x0000001002a58981 */ /* 0x0004e8000c1e1100 */
[----:B------:R-:W3:Y:S01]  /*20720*/  LDL R80, [R1+0x5d4] ;  /* 0x0005d40001507983 */ /* 0x000ee20000100800 */
[----:B--2---:R-:W-:-:S03]  /*20730*/  @!P0 IMAD.MOV.U32 R2, RZ, RZ, R31 ;  /* 0x000000ffff028224 */ /* 0x004fc600078e001f */
[----:B------:R-:W2:Y:S01]  /*20740*/  LDL R31, [R1+0xa30] ;  /* 0x000a3000011f7983 */ /* 0x000ea20000100800 */
[----:B------:R-:W-:-:S05]  /*20750*/  LOP3.LUT R52, R150, 0x10, RZ, 0x3c, !PT ;  /* 0x0000001096347812 */ /* 0x000fca00078e3cff */
[----:B------:R-:W-:Y:S04]  /*20760*/  STS.U8 [R52+UR8+0x80], R20 ;  /* 0x0000801434007988 */ /* 0x000fe80008000008 */
[----:B------:R-:W-:Y:S04]  /*20770*/  STS.U8 [R52+UR8+0x480], R23 ;  /* 0x0004801734007988 */ /* 0x000fe80008000008 */
[----:B------:R-:W-:Y:S04]  /*20780*/  STS.U8 [R52+UR8+0x880], R153 ;  /* 0x0008809934007988 */ /* 0x000fe80008000008 */
[----:B------:R-:W-:Y:S04]  /*20790*/  STS.U8 [R52+UR8+0xc80], R155 ;  /* 0x000c809b34007988 */ /* 0x000fe80008000008 */
[----:B------:R-:W-:Y:S04]  /*207a0*/  STS.U8 [R52+UR8+0x1080], R152 ;  /* 0x0010809834007988 */ /* 0x000fe80008000008 */
[----:B------:R-:W-:Y:S01]  /*207b0*/  STS.U8 [R52+UR8+0x1480], R154 ;  /* 0x0014809a34007988 */ /* 0x000fe20008000008 */
[----:B------:R-:W-:-:S03]  /*207c0*/  @!P0 IMAD.MOV.U32 R3, RZ, RZ, R72 ;  /* 0x000000ffff038224 */ /* 0x000fc600078e0048 */
[----:B------:R-:W-:Y:S04]  /*207d0*/  STS.U8 [R52+UR8+0x1880], R156 ;  /* 0x0018809c34007988 */ /* 0x000fe80008000008 */
[----:B------:R-:W-:Y:S04]  /*207e0*/  STS.U8 [R52+UR8+0x1c80], R157 ;  /* 0x001c809d34007988 */ /* 0x000fe80008000008 */
[----:B------:R-:W-:Y:S04]  /*207f0*/  STS.U8 [R52+UR8+0x2080], R158 ;  /* 0x0020809e34007988 */ /* 0x000fe80008000008 */
[----:B------:R-:W-:Y:S04]  /*20800*/  STS.U8 [R52+UR8+0x2480], R159 ;  /* 0x0024809f34007988 */ /* 0x000fe80008000008 */
[----:B------:R-:W-:Y:S04]  /*20810*/  STS.U8 [R52+UR8+0x2880], R160 ;  /* 0x002880a034007988 */ /* 0x000fe80008000008 */
[----:B------:R-:W2:Y:S04]  /*20820*/  LDL R72, [R1+0xa2c] ;  /* 0x000a2c0001487983 */ /* 0x000ea80000100800 */
[----:B------:R-:W-:Y:S04]  /*20830*/  STS.U8 [R52+UR8+0x2c80], R161 ;  /* 0x002c80a134007988 */ /* 0x000fe80008000008 */
[----:B------:R-:W-:Y:S04]  /*20840*/  STS.U8 [R52+UR8+0x3080], R162 ;  /* 0x003080a234007988 */ /* 0x000fe80008000008 */
[----:B------:R0:W-:Y:S04]  /*20850*/  STS.U8 [R52+UR8+0x3480], R163 ;  /* 0x003480a334007988 */ /* 0x0001e80008000008 */
[----:B------:R1:W2:Y:S01]  /*20860*/  @!P0 LDG.E.U8 R164, desc[UR16][R2.64] ;  /* 0x0000001002a48981 */ /* 0x0002a2000c1e1100 */
[----:B0-----:R-:W-:Y:S01]  /*20870*/  PRMT R163, RZ, 0x7610, R163 ;  /* 0x00007610ffa37816 */ /* 0x001fe200000000a3 */
[----:B-1----:R-:W-:-:S02]  /*20880*/  @!P0 IMAD.MOV.U32 R2, RZ, RZ, R78 ;  /* 0x000000ffff028224 */ /* 0x002fc400078e004e */
[----:B------:R-:W2:Y:S01]  /*20890*/  LDL R78, [R1+0x5d8] ;  /* 0x0005d800014e7983 */ /* 0x000ea20000100800 */
[----:B----4-:R-:W-:-:S05]  /*208a0*/  @!P0 IMAD.MOV.U32 R3, RZ, RZ, R38 ;  /* 0x000000ffff038224 */ /* 0x010fca00078e0026 */
[----:B------:R0:W4:Y:S02]  /*208b0*/  @!P0 LDG.E.U8 R163, desc[UR16][R2.64] ;  /* 0x0000001002a38981 */ /* 0x000124000c1e1100 */
[----:B0-----:R-:W-:Y:S02]  /*208c0*/  @!P0 IMAD.MOV.U32 R3, RZ, RZ, R69 ;  /* 0x000000ffff038224 */ /* 0x001fe400078e0045 */
[----:B------:R-:W-:Y:S01]  /*208d0*/  @!P0 IMAD.MOV.U32 R2, RZ, RZ, R0 ;  /* 0x000000ffff028224 */ /* 0x000fe200078e0000 */
[----:B------:R-:W4:Y:S04]  /*208e0*/  LDL R69, [R1+0x594] ;  /* 0x0005940001457983 */ /* 0x000f280000100800 */
[----:B------:R-:W4:Y:S01]  /*208f0*/  LDL R0, [R1+0x598] ;  /* 0x0005980001007983 */ /* 0x000f220000100800 */
[----:B------:R-:W-:-:S02]  /*20900*/  PRMT R162, RZ, 0x7610, R162 ;  /* 0x00007610ffa27816 */ /* 0x000fc400000000a2 */
[----:B------:R-:W-:-:S04]  /*20910*/  PRMT R161, RZ, 0x7610, R161 ;  /* 0x00007610ffa17816 */ /* 0x000fc800000000a1 */
[----:B------:R0:W4:Y:S01]  /*20920*/  @!P0 LDG.E.U8 R162, desc[UR16][R2.64] ;  /* 0x0000001002a28981 */ /* 0x000122000c1e1100 */
[----:B------:R-:W-:Y:S01]  /*20930*/  PRMT R160, RZ, 0x7610, R160 ;  /* 0x00007610ffa07816 */ /* 0x000fe200000000a0 */
[----:B0-----:R-:W-:Y:S02]  /*20940*/  @!P0 IMAD.MOV.U32 R2, RZ, RZ, R75 ;  /* 0x000000ffff028224 */ /* 0x001fe400078e004b */
[----:B------:R-:W-:Y:S01]  /*20950*/  @!P0 IMAD.MOV.U32 R3, RZ, RZ, R77 ;  /* 0x000000ffff038224 */ /* 0x000fe200078e004d */
[----:B------:R-:W4:Y:S04]  /*20960*/  LDL R75, [R1+0x558] ;  /* 0x00055800014b7983 */ /* 0x000f280000100800 */
[----:B------:R-:W4:Y:S04]  /*20970*/  LDL R77, [R1+0x554] ;  /* 0x00055400014d7983 */ /* 0x000f280000100800 */
[----:B------:R3:W4:Y:S01]  /*20980*/  @!P0 LDG.E.U8 R161, desc[UR16][R2.64] ;  /* 0x0000001002a18981 */ /* 0x000722000c1e1100 */
[----:B------:R-:W-:Y:S01]  /*20990*/  PRMT R159, RZ, 0x7610, R159 ;  /* 0x00007610ff9f7816 */ /* 0x000fe2000000009f */
[----:B---3--:R-:W-:-:S02]  /*209a0*/  @!P0 IMAD.MOV.U32 R2, RZ, RZ, R45 ;  /* 0x000000ffff028224 */ /* 0x008fc400078e002d */
[----:B------:R-:W-:Y:S01]  /*209b0*/  @!P0 IMAD.MOV.U32 R3, RZ, RZ, R54 ;  /* 0x000000ffff038224 */ /* 0x000fe200078e0036 */
[----:B------:R-:W3:Y:S04]  /*209c0*/  LDL R45, [R1+0x518] ;  /* 0x00051800012d7983 */ /* 0x000ee80000100800 */
[----:B------:R-:W3:Y:S04]  /*209d0*/  LDL R54, [R1+0x514] ;  /* 0x0005140001367983 */ /* 0x000ee80000100800 */
[----:B------:R0:W3:Y:S02]  /*209e0*/  @!P0 LDG.E.U8 R160, desc[UR16][R2.64] ;  /* 0x0000001002a08981 */ /* 0x0000e4000c1e1100 */
[----:B0-----:R-:W-:-:S02]  /*209f0*/  @!P0 IMAD.MOV.U32 R2, RZ, RZ, R83 ;  /* 0x000000ffff028224 */ /* 0x001fc400078e0053 */
[----:B------:R-:W-:Y:S01]  /*20a00*/  @!P0 IMAD.MOV.U32 R3, RZ, RZ, R84 ;  /* 0x000000ffff038224 */ /* 0x000fe200078e0054 */
[----:B------:R-:W-:Y:S01]  /*20a10*/  PRMT R158, RZ, 0x7610, R158 ;  /* 0x00007610ff9e7816 */ /* 0x000fe2000000009e */
[----:B------:R-:W3:Y:S04]  /*20a20*/  LDL R84, [R1+0x454] ;  /* 0x0004540001547983 */ /* 0x000ee80000100800 */
[----:B------:R2:W3:Y:S01]  /*20a30*/  @!P0 LDG.E.U8 R159, desc[UR16][R2.64] ;  /* 0x00000010029f8981 */ /* 0x0004e2000c1e1100 */
[----:B------:R-:W-:-:S03]  /*20a40*/  PRMT R157, RZ, 0x7610, R157 ;  /* 0x00007610ff9d7816 */ /* 0x000fc6000000009d */
[----:B------:R-:W3:Y:S01]  /*20a50*/  LDL R83, [R1+0x458] ;  /* 0x0004580001537983 */ /* 0x000ee20000100800 */
[----:B--2---:R-:W-:-:S03]  /*20a60*/  @!P0 IMAD.MOV.U32 R2, RZ, RZ, R31 ;  /* 0x000000ffff028224 */ /* 0x004fc600078e001f */
[----:B------:R-:W2:Y:S01]  /*20a70*/  LDL R31, [R1+0x498] ;  /* 0x00049800011f7983 */ /* 0x000ea20000100800 */
[----:B------:R-:W-:-:S03]  /*20a80*/  @!P0 IMAD.MOV.U32 R3, RZ, RZ, R72 ;  /* 0x000000ffff038224 */ /* 0x000fc600078e0048 */
[----:B------:R-:W2:Y:S04]  /*20a90*/  LDL R72, [R1+0x494] ;  /* 0x0004940001487983 */ /* 0x000ea80000100800 */
[----:B------:R0:W2:Y:S02]  /*20aa0*/  @!P0 LDG.E.U8 R158, desc[UR16][R2.64] ;  /* 0x00000010029e8981 */ /* 0x0000a4000c1e1100 */
[----:B0-----:R-:W-:Y:S01]  /*20ab0*/  @!P0 IMAD.MOV.U32 R3, RZ, RZ, R80 ;  /* 0x000000ffff038224 */ /* 0x001fe200078e0050 */
[----:B------:R-:W-:Y:S01]  /*20ac0*/  PRMT R156, RZ, 0x7610, R156 ;  /* 0x00007610ff9c7816 */ /* 0x000fe2000000009c */
[----:B------:R-:W2:Y:S01]  /*20ad0*/  LDL R80, [R1+0x3d4] ;  /* 0x0003d40001507983 */ /* 0x000ea20000100800 */
[----:B------:R-:W-:-:S03]  /*20ae0*/  @!P0 IMAD.MOV.U32 R2, RZ, RZ, R78 ;  /* 0x000000ffff028224 */ /* 0x000fc600078e004e */
[----:B------:R-:W2:Y:S04]  /*20af0*/  LDL R78, [R1+0x3d8] ;  /* 0x0003d800014e7983 */ /* 0x000ea80000100800 */
[----:B------:R4:W2:Y:S02]  /*20b00*/  @!P0 LDG.E.U8 R157, desc[UR16][R2.64] ;  /* 0x00000010029d8981 */ /* 0x0008a4000c1e1100 */
[----:B----4-:R-:W-:Y:S02]  /*20b10*/  @!P0 IMAD.MOV.U32 R3, RZ, RZ, R69 ;  /* 0x000000ffff038224 */ /* 0x010fe400078e0045 */
[----:B------:R-:W4:Y:S01]  /*20b20*/  LDL R69, [R1+0x414] ;  /* 0x0004140001457983 */ /* 0x000f220000100800 */
[----:B------:R-:W-:-:S03]  /*20b30*/  @!P0 IMAD.MOV.U32 R2, RZ, RZ, R0 ;  /* 0x000000ffff028224 */ /* 0x000fc600078e0000 */
[----:B------:R-:W4:Y:S01]  /*20b40*/  LDL R0, [R1+0x418] ;  /* 0x0004180001007983 */ /* 0x000f220000100800 */
[----:B------:R-:W-:-:S03]  /*20b50*/  PRMT R155, RZ, 0x7610, R155 ;  /* 0x00007610ff9b7816 */ /* 0x000fc6000000009b */
[----:B------:R0:W4:Y:S01]  /*20b60*/  @!P0 LDG.E.U8 R156, desc[UR16][R2.64] ;  /* 0x00000010029c8981 */ /* 0x000122000c1e1100 */
[----:B------:R-:W-:Y:S02]  /*20b70*/  PRMT R154, RZ, 0x7610, R154 ;  /* 0x00007610ff9a7816 */ /* 0x000fe4000000009a */
[----:B------:R-:W-:Y:S01]  /*20b80*/  PRMT R153, RZ, 0x7610, R153 ;  /* 0x00007610ff997816 */ /* 0x000fe20000000099 */
[----:B0-----:R-:W-:Y:S02]  /*20b90*/  @!P0 IMAD.MOV.U32 R2, RZ, RZ, R75 ;  /* 0x000000ffff028224 */ /* 0x001fe400078e004b */
        /* <DEDUP_REMOVED lines=10> */
[----:B------:R-:W-:-:S05]  /*20c40*/  @!P0 IMAD.MOV.U32 R3, RZ, RZ, R86 ;  /* 0x000000ffff038224 */ /* 0x000fca00078e0056 */
[----:B------:R2:W3:Y:S02]  /*20c50*/  @!P0 LDG.E.U8 R153, desc[UR16][R2.64] ;  /* 0x0000001002998981 */ /* 0x0004e4000c1e1100 */
[----:B--2---:R-:W-:Y:S02]  /*20c60*/  @!P0 IMAD.MOV.U32 R2, RZ, RZ, R31 ;  /* 0x000000ffff028224 */ /* 0x004fe400078e001f */
[----:B------:R-:W2:Y:S01]  /*20c70*/  LDL R31, [R1+0x318] ;  /* 0x00031800011f7983 */ /* 0x000ea20000100800 */
[----:B------:R-:W-:Y:S02]  /*20c80*/  PRMT R152, RZ, 0x7610, R152 ;  /* 0x00007610ff987816 */ /* 0x000fe40000000098 */
[----:B------:R-:W-:Y:S01]  /*20c90*/  PRMT R23, RZ, 0x7610, R23 ;  /* 0x00007610ff177816 */ /* 0x000fe20000000017 */
[----:B------:R-:W-:Y:S04]  /*20ca0*/  STS.U8 [R52+UR8+0x3880], R8 ;  /* 0x0038800834007988 */ /* 0x000fe80008000008 */
[----:B------:R-:W-:Y:S04]  /*20cb0*/  STS.U8 [R52+UR8+0x3c80], R9 ;  /* 0x003c800934007988 */ /* 0x000fe80008000008 */
[----:B------:R-:W-:Y:S04]  /*20cc0*/  STS.U8 [R52+UR8+0x4080], R4 ;  /* 0x0040800434007988 */ /* 0x000fe80008000008 */
[----:B------:R-:W-:Y:S04]  /*20cd0*/  STS.U8 [R52+UR8+0x4480], R5 ;  /* 0x0044800534007988 */ /* 0x000fe80008000008 */
[----:B------:R-:W-:Y:S04]  /*20ce0*/  STS.U8 [R52+UR8+0x4880], R7 ;  /* 0x0048800734007988 */ /* 0x000fe80008000008 */
[----:B------:R-:W-:Y:S01]  /*20cf0*/  STS.U8 [R52+UR8+0x4c80], R12 ;  /* 0x004c800c34007988 */ /* 0x000fe20008000008 */
[----:B------:R-:W-:-:S03]  /*20d00*/  @!P0 IMAD.MOV.U32 R3, RZ, RZ, R72 ;  /* 0x000000ffff038224 */ /* 0x000fc600078e0048 */
[----:B------:R-:W2:Y:S04]  /*20d10*/  LDL R72, [R1+0x314] ;  /* 0x0003140001487983 */ /* 0x000ea80000100800 */
[----:B------:R0:W2:Y:S02]  /*20d20*/  @!P0 LDG.E.U8 R152, desc[UR16][R2.64] ;  /* 0x0000001002988981 */ /* 0x0000a4000c1e1100 */
[----:B0-----:R-:W-:Y:S02]  /*20d30*/  @!P0 IMAD.MOV.U32 R2, RZ, RZ, R83 ;  /* 0x000000ffff028224 */ /* 0x001fe400078e0053 */
[----:B------:R-:W-:-:S05]  /*20d40*/  @!P0 IMAD.MOV.U32 R3, RZ, RZ, R84 ;  /* 0x000000ffff038224 */ /* 0x000fca00078e0054 */
[----:B------:R4:W2:Y:S04]  /*20d50*/  @!P0 LDG.E.U8 R23, desc[UR16][R2.64] ;  /* 0x0000001002178981 */ /* 0x0008a8000c1e1100 */
[----:B------:R-:W-:Y:S04]  /*20d60*/  STS.U8 [R52+UR8+0x5080], R6 ;  /* 0x0050800634007988 */ /* 0x000fe80008000008 */
        /* <DEDUP_REMOVED lines=8> */
[----:B------:R0:W-:Y:S01]  /*20df0*/  STS.U8 [R52+UR8+0x7480], R66 ;  /* 0x0074804234007988 */ /* 0x0001e20008000008 */
[----:B----4-:R-:W-:-:S03]  /*20e00*/  @!P0 IMAD.MOV.U32 R3, RZ, RZ, R69 ;  /* 0x000000ffff038224 */ /* 0x010fc600078e0045 */
[----:B------:R-:W4:Y:S01]  /*20e10*/  LDL R69, [R1+0x2d8] ;  /* 0x0002d80001457983 */ /* 0x000f220000100800 */
[----:B------:R-:W-:-:S03]  /*20e20*/  @!P0 IMAD.MOV.U32 R2, RZ, RZ, R0 ;  /* 0x000000ffff028224 */ /* 0x000fc600078e0000 */
[----:B------:R-:W4:Y:S04]  /*20e30*/  LDL.LU R0, [R1+0x2d4] ;  /* 0x0002d40001007983 */ /* 0x000f280000300800 */
[----:B0-----:R-:W4:Y:S01]  /*20e40*/  LDL R66, [R1+0x294] ;  /* 0x0002940001427983 */ /* 0x001f220000100800 */
[----:B------:R-:W-:Y:S02]  /*20e50*/  PRMT R22, RZ, 0x7610, R22 ;  /* 0x00007610ff167816 */ /* 0x000fe40000000016 */
[----:B------:R-:W-:-:S04]  /*20e60*/  PRMT R21, RZ, 0x7610, R21 ;  /* 0x00007610ff157816 */ /* 0x000fc80000000015 */
[----:B------:R0:W4:Y:S01]  /*20e70*/  @!P0 LDG.E.U8 R22, desc[UR16][R2.64] ;  /* 0x0000001002168981 */ /* 0x000122000c1e1100 */
[----:B------:R-:W-:Y:S01]  /*20e80*/  PRMT R20, RZ, 0x7610, R20 ;  /* 0x00007610ff147816 */ /* 0x000fe20000000014 */
[----:B0-----:R-:W-:Y:S02]  /*20e90*/  @!P0 IMAD.MOV.U32 R2, RZ, RZ, R78 ;  /* 0x000000ffff028224 */ /* 0x001fe400078e004e */
[----:B------:R-:W-:-:S05]  /*20ea0*/  @!P0 IMAD.MOV.U32 R3, RZ, RZ, R80 ;  /* 0x000000ffff038224 */ /* 0x000fca00078e0050 */
[----:B------:R0:W4:Y:S02]  /*20eb0*/  @!P0 LDG.E.U8 R21, desc[UR16][R2.64] ;  /* 0x0000001002158981 */ /* 0x000124000c1e1100 */
[----:B0-----:R-:W-:Y:S02]  /*20ec0*/  @!P0 IMAD.MOV.U32 R2, RZ, RZ, R75 ;  /* 0x000000ffff028224 */ /* 0x001fe400078e004b */
[----:B------:R-:W-:-:S05]  /*20ed0*/  @!P0 IMAD.MOV.U32 R3, RZ, RZ, R77 ;  /* 0x000000ffff038224 */ /* 0x000fca00078e004d */
[----:B------:R3:W4:Y:S01]  /*20ee0*/  @!P0 LDG.E.U8 R20, desc[UR16][R2.64] ;  /* 0x0000001002148981 */ /* 0x000722000c1e1100 */
[----:B------:R-:W-:-:S03]  /*20ef0*/  PRMT R19, RZ, 0x7610, R19 ;  /* 0x00007610ff137816 */ /* 0x000fc60000000013 */
[----:B------:R-:W-:Y:S01]  /*20f00*/  STS.U8 [R52+UR8+0x7880], R74 ;  /* 0x0078804a34007988 */ /* 0x000fe20008000008 */
[----:B---3--:R-:W-:-:S03]  /*20f10*/  @!P0 IMAD.MOV.U32 R2, RZ, RZ, R45 ;  /* 0x000000ffff028224 */ /* 0x008fc600078e002d */
[----:B------:R-:W3:Y:S01]  /*20f20*/  LDL.LU R45, [R1+0x298] ;  /* 0x00029800012d7983 */ /* 0x000ee20000300800 */
[----:B------:R-:W-:-:S03]  /*20f30*/  @!P0 IMAD.MOV.U32 R3, RZ, RZ, R54 ;  /* 0x000000ffff038224 */ /* 0x000fc600078e0036 */
[----:B------:R0:W-:Y:S04]  /*20f40*/  STS.U8 [R52+UR8+0x7c80], R41 ;  /* 0x007c802934007988 */ /* 0x0001e80008000008 */
[----:B------:R2:W3:Y:S04]  /*20f50*/  @!P0 LDG.E.U8 R19, desc[UR16][R2.64] ;  /* 0x0000001002138981 */ /* 0x0004e8000c1e1100 */
[----:B0-----:R-:W3:Y:S04]  /*20f60*/  LDL.LU R52, [R1+0x254] ;  /* 0x0002540001347983 */ /* 0x001ee80000300800 */
[----:B------:R-:W3:Y:S04]  /*20f70*/  LDL.LU R41, [R1+0x258] ;  /* 0x0002580001297983 */ /* 0x000ee80000300800 */
[----:B------:R-:W3:Y:S01]  /*20f80*/  LDL.LU R251, [R1+0x214] ;  /* 0x0002140001fb7983 */ /* 0x000ee20000300800 */
[----:B--2---:R-:W-:-:S03]  /*20f90*/  @!P0 IMAD.MOV.U32 R2, RZ, RZ, R31 ;  /* 0x000000ffff028224 */ /* 0x004fc600078e001f */
[----:B------:R-:W2:Y:S01]  /*20fa0*/  LDL.LU R31, [R1+0x218] ;  /* 0x00021800011f7983 */ /* 0x000ea20000300800 */
[----:B------:R-:W0:Y:S03]  /*20fb0*/  S2R R150, SR_TID.X ;  /* 0x0000000000967919 */ /* 0x000e260000002100 */
[----:B------:R-:W2:Y:S04]  /*20fc0*/  LDL R81, [R1+0x9e4] ;  /* 0x0009e40001517983 */ /* 0x000ea80000100800 */
[----:B------:R-:W2:Y:S04]  /*20fd0*/  LDL R80, [R1+0xde4] ;  /* 0x000de40001507983 */ /* 0x000ea80000100800 */
[----:B------:R-:W2:Y:S04]  /*20fe0*/  LDL R78, [R1+0xda4] ;  /* 0x000da400014e7983 */ /* 0x000ea80000100800 */
[----:B------:R-:W2:Y:S01]  /*20ff0*/  LDL R77, [R1+0xda8] ;  /* 0x000da800014d7983 */ /* 0x000ea20000100800 */
[----:B------:R-:W-:-:S02]  /*21000*/  PRMT R18, RZ, 0x7610, R18 ;  /* 0x00007610ff127816 */ /* 0x000fc40000000012 */
[----:B0-----:R-:W-:-:S04]  /*21010*/  LOP3.LUT R150, R150, 0x7f, RZ, 0xc0, !PT ;  /* 0x0000007f96967812 */ /* 0x001fc800078ec0ff */
[----:B------:R-:W-:-:S05]  /*21020*/  LOP3.LUT R54, R150, 0x20, RZ, 0x3c, !PT ;  /* 0x0000002096367812 */ /* 0x000fca00078e3cff */
[----:B------:R0:W-:Y:S01]  /*21030*/  STS.U8 [R54+UR8+0x100], R71 ;  /* 0x0001004736007988 */ /* 0x0001e20008000008 */
[----:B------:R-:W-:Y:S01]  /*21040*/  @!P0 IMAD.MOV.U32 R3, RZ, RZ, R72 ;  /* 0x000000ffff038224 */ /* 0x000fe200078e0048 */
[----:B------:R-:W-:Y:S02]  /*21050*/  PRMT R15, RZ, 0x7610, R15 ;  /* 0x00007610ff0f7816 */ /* 0x000fe4000000000f */
[----:B------:R1:W-:Y:S04]  /*21060*/  STS.U8 [R54+UR8+0x500], R68 ;  /* 0x0005004436007988 */ /* 0x0003e80008000008 */
[----:B------:R1:W2:Y:S04]  /*21070*/  @!P0 LDG.E.U8 R18, desc[UR16][R2.64] ;  /* 0x0000001002128981 */ /* 0x0002a8000c1e1100 */
[----:B------:R1:W-:Y:S04]  /*21080*/  STS.U8 [R54+UR8+0x900], R65 ;  /* 0x0009004136007988 */ /* 0x0003e80008000008 */
[----:B------:R-:W-:Y:S04]  /*21090*/  STS.U8 [R54+UR8+0xd00], R63 ;  /* 0x000d003f36007988 */ /* 0x000fe80008000008 */
[----:B----4-:R4:W-:Y:S04]  /*210a0*/  STL [R1+0xe34], R0 ;  /* 0x000e340001007387 */ /* 0x0109e80000100800 */
[----:B------:R-:W2:Y:S04]  /*210b0*/  LDL R75, [R1+0xd64] ;  /* 0x000d6400014b7983 */ /* 0x000ea80000100800 */
[----:B------:R-:W2:Y:S04]  /*210c0*/  LDL R74, [R1+0xd68] ;  /* 0x000d6800014a7983 */ /* 0x000ea80000100800 */
[----:B------:R-:W2:Y:S04]  /*210d0*/  LDL R72, [R1+0xd24] ;  /* 0x000d240001487983 */ /* 0x000ea80000100800 */
[----:B0-----:R-:W2:Y:S01]  /*210e0*/  LDL R71, [R1+0xd28] ;  /* 0x000d280001477983 */ /* 0x001ea20000100800 */
[----:B-1----:R-:W-:-:S02]  /*210f0*/  @!P0 IMAD.MOV.U32 R2, RZ, RZ, R69 ;  /* 0x000000ffff028224 */ /* 0x002fc400078e0045 */
[----:B------:R-:W-:Y:S01]  /*21100*/  @!P0 IMAD.MOV.U32 R3, RZ, RZ, R0 ;  /* 0x000000ffff038224 */ /* 0x000fe200078e0000 */
[----:B------:R-:W2:Y:S04]  /*21110*/  LDL R69, [R1+0xce4] ;  /* 0x000ce40001457983 */ /* 0x000ea80000100800 */
[----:B------:R-:W2:Y:S04]  /*21120*/  LDL R68, [R1+0xce8] ;  /* 0x000ce80001447983 */ /* 0x000ea80000100800 */
[----:B------:R0:W2:Y:S04]  /*21130*/  @!P0 LDG.E.U8 R15, desc[UR16][R2.64] ;  /* 0x00000010020f8981 */ /* 0x0000a8000c1e1100 */
[----:B------:R-:W2:Y:S04]  /*21140*/  LDL R65, [R1+0xca8] ;  /* 0x000ca80001417983 */ /* 0x000ea80000100800 */
[----:B----4-:R-:W4:Y:S01]  /*21150*/  LDL R0, [R1+0xc68] ;  /* 0x000c680001007983 */ /* 0x010f220000100800 */
[----:B0-----:R-:W-:-:S03]  /*21160*/  @!P0 IMAD.MOV.U32 R3, RZ, RZ, R66 ;  /* 0x000000ffff038224 */ /* 0x001fc600078e0042 */
[----:B------:R-:W4:Y:S04]  /*21170*/  LDL R66, [R1+0xca4] ;  /* 0x000ca40001427983 */ /* 0x000f280000100800 */
[----:B------:R-:W4:Y:S01]  /*21180*/  LDL R63, [R1+0xc64] ;  /* 0x000c6400013f7983 */ /* 0x000f220000100800 */
[----:B------:R-:W-:Y:S02]  /*21190*/  PRMT R14, RZ, 0x7610, R14 ;  /* 0x00007610ff0e7816 */ /* 0x000fe4000000000e */
[----:B------:R-:W-:Y:S01]  /*211a0*/  PRMT R13, RZ, 0x7610, R13 ;  /* 0x00007610ff0d7816 */ /* 0x000fe2000000000d */
[----:B---3--:R-:W-:-:S05]  /*211b0*/  @!P0 IMAD.MOV.U32 R2, RZ, RZ, R45 ;  /* 0x000000ffff028224 */ /* 0x008fca00078e002d */
[----:B------:R0:W3:Y:S01]  /*211c0*/  @!P0 LDG.E.U8 R14, desc[UR16][R2.64] ;  /* 0x00000010020e8981 */ /* 0x0000e2000c1e1100 */
[----:B------:R-:W-:Y:S01]  /*211d0*/  PRMT R12, RZ, 0x7610, R12 ;  /* 0x00007610ff0c7816 */ /* 0x000fe2000000000c */
[----:B0-----:R-:W-:Y:S02]  /*211e0*/  @!P0 IMAD.MOV.U32 R3, RZ, RZ, R52 ;  /* 0x000000ffff038224 */ /* 0x001fe400078e0034 */
[----:B------:R-:W-:-:S05]  /*211f0*/  @!P0 IMAD.MOV.U32 R2, RZ, RZ, R41 ;  /* 0x000000ffff028224 */ /* 0x000fca00078e0029 */
[----:B------:R0:W3:Y:S02]  /*21200*/  @!P0 LDG.E.U8 R13, desc[UR16][R2.64] ;  /* 0x00000010020d8981 */ /* 0x0000e4000c1e1100 */
[----:B0-----:R-:W-:Y:S02]  /*21210*/  @!P0 IMAD.MOV.U32 R3, RZ, RZ, R251 ;  /* 0x000000ffff038224 */ /* 0x001fe400078e00fb */
[----:B--2---:R-:W-:-:S05]  /*21220*/  @!P0 IMAD.MOV.U32 R2, RZ, RZ, R31 ;  /* 0x000000ffff028224 */ /* 0x004fca00078e001f */
[----:B------:R0:W2:Y:S01]  /*21230*/  @!P0 LDG.E.U8 R12, desc[UR16][R2.64] ;  /* 0x00000010020c8981 */ /* 0x0000a2000c1e1100 */
[----:B------:R-:W-:Y:S02]  /*21240*/  PRMT R11, RZ, 0x7610, R11 ;  /* 0x00007610ff0b7816 */ /* 0x000fe4000000000b */
[----:B------:R-:W-:Y:S01]  /*21250*/  PRMT R9, RZ, 0x7610, R9 ;  /* 0x00007610ff097816 */ /* 0x000fe20000000009 */
[----:B0-----:R-:W-:Y:S02]  /*21260*/  @!P0 IMAD.MOV.U32 R2, RZ, RZ, R80 ;  /* 0x000000ffff028224 */ /* 0x001fe400078e0050 */
[----:B------:R-:W-:-:S05]  /*21270*/  @!P0 IMAD.MOV.U32 R3, RZ, RZ, R81 ;  /* 0x000000ffff038224 */ /* 0x000fca00078e0051 */
[----:B------:R0:W2:Y:S01]  /*21280*/  @!P0 LDG.E.U8 R11, desc[UR16][R2.64] ;  /* 0x00000010020b8981 */ /* 0x0000a2000c1e1100 */
[----:B------:R-:W-:Y:S01]  /*21290*/  PRMT R8, RZ, 0x7610, R8 ;  /* 0x00007610ff087816 */ /* 0x000fe20000000008 */
[----:B0-----:R-:W-:Y:S02]  /*212a0*/  @!P0 IMAD.MOV.U32 R2, RZ, RZ, R77 ;  /* 0x000000ffff028224 */ /* 0x001fe400078e004d */
[----:B------:R-:W-:-:S05]  /*212b0*/  @!P0 IMAD.MOV.U32 R3, RZ, RZ, R78 ;  /* 0x000000ffff038224 */ /* 0x000fca00078e004e */
[----:B------:R0:W2:Y:S01]  /*212c0*/  @!P0 LDG.E.U8 R9, desc[UR16][R2.64] ;  /* 0x0000001002098981 */ /* 0x0000a2000c1e1100 */
[----:B------:R-:W-:-:S03]  /*212d0*/  PRMT R7, RZ, 0x7610, R7 ;  /* 0x00007610ff077816 */ /* 0x000fc60000000007 */
[----:B------:R-:W-:Y:S01]  /*212e0*/  STS.U8 [R54+UR8+0x1100], R82 ;  /* 0x0011005236007988 */ /* 0x000fe20008000008 */
[----:B------:R-:W-:-:S03]  /*212f0*/  PRMT R6, RZ, 0x7610, R6 ;  /* 0x00007610ff067816 */ /* 0x000fc60000000006 */
[----:B------:R-:W-:Y:S04]  /*21300*/  STS.U8 [R54+UR8+0x1500], R79 ;  /* 0x0015004f36007988 */ /* 0x000fe80008000008 */
[----:B------:R-:W-:Y:S04]  /*21310*/  STS.U8 [R54+UR8+0x1900], R76 ;  /* 0x0019004c36007988 */ /* 0x000fe80008000008 */
[----:B------:R-:W-:Y:S04]  /*21320*/  STS.U8 [R54+UR8+0x1d00], R73 ;  /* 0x001d004936007988 */ /* 0x000fe80008000008 */
[----:B------:R-:W-:Y:S04]  /*21330*/  STS.U8 [R54+UR8+0x2100], R70 ;  /* 0x0021004636007988 */ /* 0x000fe80008000008 */
[----:B------:R-:W-:Y:S04]  /*21340*/  STS.U8 [R54+UR8+0x2500], R67 ;  /* 0x0025004336007988 */ /* 0x000fe80008000008 */
[----:B------:R-:W-:Y:S01]  /*21350*/  STS.U8 [R54+UR8+0x2900], R64 ;  /* 0x0029004036007988 */ /* 0x000fe20008000008 */
[----:B------:R-:W-:-:S03]  /*21360*/  PRMT R5, RZ, 0x7610, R5 ;  /* 0x00007610ff057816 */ /* 0x000fc60000000005 */
        /* <DEDUP_REMOVED lines=11> */
[----:B------:R-:W-:Y:S01]  /*21420*/  STS.U8 [R54+UR8+0x5900], R248 ;  /* 0x005900f836007988 */ /* 0x000fe20008000008 */
[----:B0-----:R-:W-:-:S02]  /*21430*/  @!P0 IMAD.MOV.U32 R3, RZ, RZ, R75 ;  /* 0x000000ffff038224 */ /* 0x001fc400078e004b */
[----:B------:R-:W-:-:S05]  /*21440*/  @!P0 IMAD.MOV.U32 R2, RZ, RZ, R74 ;  /* 0x000000ffff028224 */ /* 0x000fca00078e004a */
[----:B------:R0:W2:Y:S02]  /*21450*/  @!P0 LDG.E.U8 R8, desc[UR16][R2.64] ;  /* 0x0000001002088981 */ /* 0x0000a4000c1e1100 */
[----:B0-----:R-:W-:Y:S02]  /*21460*/  @!P0 IMAD.MOV.U32 R2, RZ, RZ, R71 ;  /* 0x000000ffff028224 */ /* 0x001fe400078e0047 */
[----:B------:R-:W-:-:S05]  /*21470*/  @!P0 IMAD.MOV.U32 R3, RZ, RZ, R72 ;  /* 0x000000ffff038224 */ /* 0x000fca00078e0048 */
[----:B------:R0:W2:Y:S02]  /*21480*/  @!P0 LDG.E.U8 R7, desc[UR16][R2.64] ;  /* 0x0000001002078981 */ /* 0x0000a4000c1e1100 */
[----:B0-----:R-:W-:Y:S02]  /*21490*/  @!P0 IMAD.MOV.U32 R2, RZ, RZ, R68 ;  /* 0x000000ffff028224 */ /* 0x001fe400078e0044 */
[----:B------:R-:W-:-:S05]  /*214a0*/  @!P0 IMAD.MOV.U32 R3, RZ, RZ, R69 ;  /* 0x000000ffff038224 */ /* 0x000fca00078e0045 */
[----:B------:R0:W2:Y:S02]  /*214b0*/  @!P0 LDG.E.U8 R6, desc[UR16][R2.64] ;  /* 0x0000001002068981 */ /* 0x0000a4000c1e1100 */
[----:B0-----:R-:W-:Y:S02]  /*214c0*/  @!P0 IMAD.MOV.U32 R2, RZ, RZ, R65 ;  /* 0x000000ffff028224 */ /* 0x001fe400078e0041 */
[----:B----4-:R-:W-:Y:S01]  /*214d0*/  @!P0 IMAD.MOV.U32 R3, RZ, RZ, R66 ;  /* 0x000000ffff038224 */ /* 0x010fe200078e0042 */
[----:B------:R-:W-:Y:S04]  /*214e0*/  STS.U8 [R54+UR8+0x5d00], R247 ;  /* 0x005d00f736007988 */ /* 0x000fe80008000008 */
[----:B------:R0:W4:Y:S04]  /*214f0*/  @!P0 LDG.E.U8 R5, desc[UR16][R2.64] ;  /* 0x0000001002058981 */ /* 0x000128000c1e1100 */
[----:B------:R-:W-:Y:S01]  /*21500*/  STS.U8 [R54+UR8+0x6100], R246 ;  /* 0x006100f636007988 */ /* 0x000fe20008000008 */
[----:B0-----:R-:W-:Y:S01]  /*21510*/  @!P0 IMAD.MOV.U32 R2, RZ, RZ, R0 ;  /* 0x000000ffff028224 */ /* 0x001fe200078e0000 */
[----:B------:R-:W-:-:S02]  /*21520*/  LOP3.LUT R0, R150, 0x30, RZ, 0x3c, !PT ;  /* 0x0000003096007812 */ /* 0x000fc400078e3cff */
[----:B------:R-:W0:Y:S01]  /*21530*/  S2R R150, SR_TID.X ;  /* 0x0000000000967919 */ /* 0x000e220000002100 */
        /* <DEDUP_REMOVED lines=24> */
[----:B------:R-:W-:-:S03]  /*216c0*/  PRMT R4, RZ, 0x7610, R4 ;  /* 0x00007610ff047816 */ /* 0x000fc60000000004 */
[----:B------:R-:W-:Y:S01]  /*216d0*/  STS.U8 [R0+UR8+0x4580], R221 ;  /* 0x004580dd00007988 */ /* 0x000fe20008000008 */
[----:B------:R-:W-:-:S03]  /*216e0*/  @!P0 IMAD.MOV.U32 R3, RZ, RZ, R63 ;  /* 0x000000ffff038224 */ /* 0x000fc600078e003f */
[----:B------:R-:W-:Y:S04]  /*216f0*/  STS.U8 [R0+UR8+0x4980], R220 ;  /* 0x004980dc00007988 */ /* 0x000fe80008000008 */
[----:B------:R-:W-:Y:S01]  /*21700*/  STS.U8 [R0+UR8+0x4d80], R219 ;  /* 0x004d80db00007988 */ /* 0x000fe20008000008 */
[----:B0-----:R-:W-:-:S03]  /*21710*/  LOP3.LUT R150, R150, 0x7f, RZ, 0xc0, !PT ;  /* 0x0000007f96967812 */ /* 0x001fc600078ec0ff */
[----:B------:R-:W-:Y:S04]  /*21720*/  STS.U8 [R0+UR8+0x5180], R218 ;  /* 0x005180da00007988 */ /* 0x000fe80008000008 */
[----:B------:R-:W-:Y:S04]  /*21730*/  STS.U8 [R0+UR8+0x5580], R217 ;  /* 0x005580d900007988 */ /* 0x000fe80008000008 */
[----:B------:R-:W-:Y:S04]  /*21740*/  STS.U8 [R0+UR8+0x5980], R216 ;  /* 0x005980d800007988 */ /* 0x000fe80008000008 */
[----:B------:R-:W-:Y:S04]  /*21750*/  STS.U8 [R0+UR8+0x5d80], R215 ;  /* 0x005d80d700007988 */ /* 0x000fe80008000008 */
[----:B------:R-:W-:Y:S04]  /*21760*/  STS.U8 [R0+UR8+0x6180], R214 ;  /* 0x006180d600007988 */ /* 0x000fe80008000008 */
[----:B------:R-:W-:Y:S04]  /*21770*/  STS.U8 [R0+UR8+0x6580], R213 ;  /* 0x006580d500007988 */ /* 0x000fe80008000008 */
[----:B------:R0:W4:Y:S04]  /*21780*/  @!P0 LDG.E.U8 R4, desc[UR16][R2.64] ;  /* 0x0000001002048981 */ /* 0x000128000c1e1100 */
[----:B------:R-:W-:Y:S04]  /*21790*/  STS.U8 [R0+UR8+0x6980], R212 ;  /* 0x006980d400007988 */ /* 0x000fe80008000008 */
[----:B------:R-:W-:Y:S01]  /*217a0*/  STS.U8 [R0+UR8+0x6d80], R211 ;  /* 0x006d80d300007988 */ /* 0x000fe20008000008 */
[----:B0-----:R-:W-:-:S03]  /*217b0*/  LOP3.LUT R2, R150, 0x40, RZ, 0x3c, !PT ;  /* 0x0000004096027812 */ /* 0x001fc600078e3cff */
[----:B------:R-:W-:Y:S04]  /*217c0*/  STS.U8 [R0+UR8+0x7180], R210 ;  /* 0x007180d200007988 */ /* 0x000fe80008000008 */
[----:B------:R-:W-:Y:S04]  /*217d0*/  STS.U8 [R0+UR8+0x7580], R209 ;  /* 0x007580d100007988 */ /* 0x000fe80008000008 */
[----:B------:R-:W-:Y:S04]  /*217e0*/  STS.U8 [R0+UR8+0x7980], R208 ;  /* 0x007980d000007988 */ /* 0x000fe80008000008 */
[----:B------:R0:W-:Y:S04]  /*217f0*/  STS.U8 [R0+UR8+0x7d80], R207 ;  /* 0x007d80cf00007988 */ /* 0x0001e80008000008 */
        /* <DEDUP_REMOVED lines=62> */
[----:B------:R1:W-:Y:S04]  /*21be0*/  STL [R1+0xe38], R251 ;  /* 0x000e38fb01007387 */ /* 0x0003e80000100800 */
[----:B---3--:R-:W-:Y:S04]  /*21bf0*/  STS.U8 [R0+UR8+0x7680], R14 ;  /* 0x0076800e00007988 */ /* 0x008fe80008000008 */
[----:B------:R-:W-:Y:S04]  /*21c00*/  STS.U8 [R0+UR8+0x7a80], R13 ;  /* 0x007a800d00007988 */ /* 0x000fe80008000008 */
[----:B------:R-:W3:Y:S04]  /*21c10*/  LDL R3, [R1+0xddc] ;  /* 0x000ddc0001037983 */ /* 0x000ee80000100800 */
[----:B0-----:R-:W3:Y:S04]  /*21c20*/  LDL R2, [R1+0xde0] ;  /* 0x000de00001027983 */ /* 0x001ee80000100800 */
[----:B------:R-:W4:Y:S04]  /*21c30*/  LDL R64, [R1+0xd9c] ;  /* 0x000d9c0001407983 */ /* 0x000f280000100800 */
[----:B------:R-:W4:Y:S04]  /*21c40*/  LDL R63, [R1+0xda0] ;  /* 0x000da000013f7983 */ /* 0x000f280000100800 */
[----:B--2---:R0:W-:Y:S04]  /*21c50*/  STS.U8 [R0+UR8+0x7e80], R12 ;  /* 0x007e800c00007988 */ /* 0x0041e80008000008 */
[----:B-1----:R-:W2:Y:S04]  /*21c60*/  LDL.LU R251, [R1+0x3c8] ;  /* 0x0003c80001fb7983 */ /* 0x002ea80000300800 */
[----:B0-----:R-:W2:Y:S04]  /*21c70*/  LDL.LU R0, [R1+0x3cc] ;  /* 0x0003cc0001007983 */ /* 0x001ea80000300800 */
[----:B------:R-:W2:Y:S04]  /*21c80*/  LDL.LU R221, [R1+0x3c4] ;  /* 0x0003c40001dd7983 */ /* 0x000ea80000300800 */
        /* <DEDUP_REMOVED lines=25> */
[----:B------:R-:W2:Y:S04]  /*21e20*/  LDL R58, [R1+0xd5c] ;  /* 0x000d5c00013a7983 */ /* 0x000ea80000100800 */
        /* <DEDUP_REMOVED lines=8> */
[----:B------:R-:W2:Y:S01]  /*21eb0*/  LDL R59, [R1+0xc60] ;  /* 0x000c6000013b7983 */ /* 0x000ea20000100800 */
[----:B------:R-:W-:-:S03]  /*21ec0*/  PRMT R191, RZ, 0x7610, R191 ;  /* 0x00007610ffbf7816 */ /* 0x000fc600000000bf */
[----:B------:R-:W2:Y:S04]  /*21ed0*/  LDL.LU R194, [R1+0x208] ;  /* 0x0002080001c27983 */ /* 0x000ea80000300800 */
[----:B------:R-:W2:Y:S04]  /*21ee0*/  LDL.LU R193, [R1+0x20c] ;  /* 0x00020c0001c17983 */ /* 0x000ea80000300800 */
[----:B------:R-:W2:Y:S04]  /*21ef0*/  LDL.LU R192, [R1+0x204] ;  /* 0x0002040001c07983 */ /* 0x000ea80000300800 */
[----:B------:R-:W2:Y:S04]  /*21f00*/  LDL R70, [R1+0xc24] ;  /* 0x000c240001467983 */ /* 0x000ea80000100800 */
[----:B------:R-:W2:Y:S01]  /*21f10*/  LDL R69, [R1+0xc28] ;  /* 0x000c280001457983 */ /* 0x000ea20000100800 */
[----:B------:R-:W-:-:S02]  /*21f20*/  PRMT R190, RZ, 0x7610, R190 ;  /* 0x00007610ffbe7816 */ /* 0x000fc400000000be */
[----:B------:R-:W-:Y:S01]  /*21f30*/  PRMT R189, RZ, 0x7610, R189 ;  /* 0x00007610ffbd7816 */ /* 0x000fe200000000bd */
[----:B------:R-:W2:Y:S01]  /*21f40*/  LDL R68, [R1+0xba4] ;  /* 0x000ba40001447983 */ /* 0x000ea20000100800 */
[----:B------:R-:W-:Y:S02]  /*21f50*/  PRMT R188, RZ, 0x7610, R188 ;  /* 0x00007610ffbc7816 */ /* 0x000fe400000000bc */
[----:B------:R-:W-:Y:S01]  /*21f60*/  PRMT R187, RZ, 0x7610, R187 ;  /* 0x00007610ffbb7816 */ /* 0x000fe200000000bb */
[----:B------:R-:W2:Y:S01]  /*21f70*/  LDL R67, [R1+0xba8] ;  /* 0x000ba80001437983 */ /* 0x000ea20000100800 */
[----:B------:R-:W-:Y:S02]  /*21f80*/  PRMT R186, RZ, 0x7610, R186 ;  /* 0x00007610ffba7816 */ /* 0x000fe400000000ba */
[----:B------:R-:W-:Y:S01]  /*21f90*/  PRMT R185, RZ, 0x7610, R185 ;  /* 0x00007610ffb97816 */ /* 0x000fe200000000b9 */
        /* <DEDUP_REMOVED lines=12> */
[----:B------:R-:W2:Y:S04]  /*22060*/  LDL R73, [R1+0x504] ;  /* 0x0005040001497983 */ /* 0x000ea80000100800 */
[----:B---3--:R4:W3:Y:S02]  /*22070*/  @!P0 LDG.E.U8 R191, desc[UR16][R2.64] ;  /* 0x0000001002bf8981 */ /* 0x0088e4000c1e1100 */
[----:B----4-:R-:W-:Y:S02]  /*22080*/  @!P0 IMAD.MOV.U32 R2, RZ, RZ, R63 ;  /* 0x000000ffff028224 */ /* 0x010fe400078e003f */
[----:B------:R-:W-:Y:S01]  /*22090*/  @!P0 IMAD.MOV.U32 R3, RZ, RZ, R64 ;  /* 0x000000ffff038224 */ /* 0x000fe200078e0040 */
[----:B------:R-:W4:Y:S04]  /*220a0*/  LDL R63, [R1+0xc20] ;  /* 0x000c2000013f7983 */ /* 0x000f280000100800 */
[----:B------:R-:W3:Y:S04]  /*220b0*/  LDL R64, [R1+0xc1c] ;  /* 0x000c1c0001407983 */ /* 0x000ee80000100800 */
[----:B------:R2:W3:Y:S02]  /*220c0*/  @!P0 LDG.E.U8 R190, desc[UR16][R2.64] ;  /* 0x0000001002be8981 */ /* 0x0004e4000c1e1100 */
        /* <DEDUP_REMOVED lines=11> */
[----:B------:R-:W-:Y:S01]  /*22180*/  @!P0 IMAD.MOV.U32 R3, RZ, RZ, R66 ;  /* 0x000000ffff038224 */ /* 0x000fe200078e0042 */
[----:B------:R-:W2:Y:S04]  /*22190*/  LDL R65, [R1+0xb68] ;  /* 0x000b680001417983 */ /* 0x000ea80000100800 */
[----:B------:R0:W2:Y:S04]  /*221a0*/  @!P0 LDG.E.U8 R187, desc[UR16][R2.64] ;  /* 0x0000001002bb8981 */ /* 0x0000a8000c1e1100 */
[----:B------:R-:W2:Y:S01]  /*221b0*/  LDL R66, [R1+0xb64] ;  /* 0x000b640001427983 */ /* 0x000ea20000100800 */
[----:B0-----:R-:W-:-:S02]  /*221c0*/  @!P0 IMAD.MOV.U32 R2, RZ, RZ, R61 ;  /* 0x000000ffff028224 */ /* 0x001fc400078e003d */
[----:B------:R-:W-:Y:S01]  /*221d0*/  @!P0 IMAD.MOV.U32 R3, RZ, RZ, R62 ;  /* 0x000000ffff038224 */ /* 0x000fe200078e003e */
[----:B------:R-:W2:Y:S04]  /*221e0*/  LDL R61, [R1+0xba0] ;  /* 0x000ba000013d7983 */ /* 0x000ea80000100800 */
[----:B------:R-:W2:Y:S04]  /*221f0*/  LDL R62, [R1+0xb9c] ;  /* 0x000b9c00013e7983 */ /* 0x000ea80000100800 */
[----:B------:R0:W2:Y:S02]  /*22200*/  @!P0 LDG.E.U8 R186, desc[UR16][R2.64] ;  /* 0x0000001002ba8981 */ /* 0x0000a4000c1e1100 */
        /* <DEDUP_REMOVED lines=10> */
[----:B----4-:R-:W-:-:S03]  /*222b0*/  @!P0 IMAD.MOV.U32 R2, RZ, RZ, R63 ;  /* 0x000000ffff028224 */ /* 0x010fc600078e003f */
[----:B------:R-:W4:Y:S01]  /*222c0*/  LDL R63, [R1+0xb28] ;  /* 0x000b2800013f7983 */ /* 0x000f220000100800 */
[----:B---3--:R-:W-:-:S03]  /*222d0*/  @!P0 IMAD.MOV.U32 R3, RZ, RZ, R64 ;  /* 0x000000ffff038224 */ /* 0x008fc600078e0040 */
[----:B------:R-:W3:Y:S04]  /*222e0*/  LDL R64, [R1+0xb24] ;  /* 0x000b240001407983 */ /* 0x000ee80000100800 */
[----:B------:R2:W3:Y:S02]  /*222f0*/  @!P0 LDG.E.U8 R183, desc[UR16][R2.64] ;  /* 0x0000001002b78981 */ /* 0x0004e4000c1e1100 */
        /* <DEDUP_REMOVED lines=12> */
[----:B------:R-:W-:Y:S01]  /*223c0*/  PRMT R176, RZ, 0x7610, R176 ;  /* 0x00007610ffb07816 */ /* 0x000fe200000000b0 */
[----:B------:R-:W2:Y:S04]  /*223d0*/  LDL R68, [R1+0xa5c] ;  /* 0x000a5c0001447983 */ /* 0x000ea80000100800 */
[----:B------:R0:W2:Y:S04]  /*223e0*/  @!P0 LDG.E.U8 R180, desc[UR16][R2.64] ;  /* 0x0000001002b48981 */ /* 0x0000a8000c1e1100 */
[----:B------:R-:W2:Y:S01]  /*223f0*/  LDL R67, [R1+0xa60] ;  /* 0x000a600001437983 */ /* 0x000ea20000100800 */
[----:B0-----:R-:W-:-:S03]  /*22400*/  @!P0 IMAD.MOV.U32 R2, RZ, RZ, R61 ;  /* 0x000000ffff028224 */ /* 0x001fc600078e003d */
        /* <DEDUP_REMOVED lines=15> */
[----:B----4-:R-:W-:Y:S01]  /*22500*/  @!P0 IMAD.MOV.U32 R2, RZ, RZ, R63 ;  /* 0x000000ffff028224 */ /* 0x010fe200078e003f */
[----:B------:R-:W-:Y:S01]  /*22510*/  PRMT R174, RZ, 0x7610, R174 ;  /* 0x00007610ffae7816 */ /* 0x000fe200000000ae */
[----:B------:R-:W4:Y:S01]  /*22520*/  LDL R63, [R1+0x5c8] ;  /* 0x0005c800013f7983 */ /* 0x000f220000100800 */
[----:B---3--:R-:W-:Y:S01]  /*22530*/  @!P0 IMAD.MOV.U32 R3, RZ, RZ, R64 ;  /* 0x000000ffff038224 */ /* 0x008fe200078e0040 */
[----:B------:R-:W-:-:S02]  /*22540*/  PRMT R173, RZ, 0x7610, R173 ;  /* 0x00007610ffad7816 */ /* 0x000fc400000000ad */
[----:B------:R-:W3:Y:S04]  /*22550*/  LDL R64, [R1+0x5c4] ;  /* 0x0005c40001407983 */ /* 0x000ee80000100800 */
[----:B------:R2:W3:Y:S02]  /*22560*/  @!P0 LDG.E.U8 R176, desc[UR16][R2.64] ;  /* 0x0000001002b08981 */ /* 0x0004e4000c1e1100 */
[----:B--2---:R-:W-:Y:S02]  /*22570*/  @!P0 IMAD.MOV.U32 R3, RZ, RZ, R58 ;  /* 0x000000ffff038224 */ /* 0x004fe400078e003a */
[----:B------:R-:W2:Y:S01]  /*22580*/  LDL R58, [R1+0xa24] ;  /* 0x000a2400013a7983 */ /* 0x000ea20000100800 */
[----:B------:R-:W-:-:S03]  /*22590*/  @!P0 IMAD.MOV.U32 R2, RZ, RZ, R57 ;  /* 0x000000ffff028224 */ /* 0x000fc600078e0039 */
[----:B------:R-:W4:Y:S04]  /*225a0*/  LDL R57, [R1+0xa28] ;  /* 0x000a280001397983 */ /* 0x000f280000100800 */
[----:B------:R0:W3:Y:S02]  /*225b0*/  @!P0 LDG.E.U8 R175, desc[UR16][R2.64] ;  /* 0x0000001002af8981 */ /* 0x0000e4000c1e1100 */
[----:B0-----:R-:W-:Y:S02]  /*225c0*/  @!P0 IMAD.MOV.U32 R3, RZ, RZ, R56 ;  /* 0x000000ffff038224 */ /* 0x001fe400078e0038 */
[----:B------:R-:W3:Y:S01]  /*225d0*/  LDL R56, [R1+0x5cc] ;  /* 0x0005cc0001387983 */ /* 0x000ee20000100800 */
[----:B------:R-:W-:-:S03]  /*225e0*/  @!P0 IMAD.MOV.U32 R2, RZ, RZ, R55 ;  /* 0x000000ffff028224 */ /* 0x000fc600078e0037 */
[----:B------:R-:W3:Y:S04]  /*225f0*/  LDL R55, [R1+0x5d0] ;  /* 0x0005d00001377983 */ /* 0x000ee80000100800 */
[----:B------:R0:W3:Y:S01]  /*22600*/  @!P0 LDG.E.U8 R174, desc[UR16][R2.64] ;  /* 0x0000001002ae8981 */ /* 0x0000e2000c1e1100 */
[----:B------:R-:W-:Y:S02]  /*22610*/  PRMT R172, RZ, 0x7610, R172 ;  /* 0x00007610ffac7816 */ /* 0x000fe400000000ac */
[----:B------:R-:W-:Y:S02]  /*22620*/  PRMT R171, RZ, 0x7610, R171 ;  /* 0x00007610ffab7816 */ /* 0x000fe400000000ab */
[----:B------:R-:W-:Y:S01]  /*22630*/  PRMT R170, RZ, 0x7610, R170 ;  /* 0x00007610ffaa7816 */ /* 0x000fe200000000aa */
[----:B0-----:R-:W-:Y:S01]  /*22640*/  @!P0 IMAD.MOV.U32 R2, RZ, RZ, R61 ;  /* 0x000000ffff028224 */ /* 0x001fe200078e003d */
[----:B------:R-:W-:Y:S01]  /*22650*/  PRMT R169, RZ, 0x7610, R169 ;  /* 0x00007610ffa97816 */ /* 0x000fe200000000a9 */
        /* <DEDUP_REMOVED lines=19> */
[----:B------:R0:W3:Y:S04]  /*22790*/  @!P0 LDG.E.U8 R170, desc[UR16][R2.64] ;  /* 0x0000001002aa8981 */ /* 0x0000e8000c1e1100 */
[----:B------:R-:W3:Y:S01]  /*227a0*/  LDL R60, [R1+0x584] ;  /* 0x00058400013c7983 */ /* 0x000ee20000100800 */
[----:B0-----:R-:W-:-:S02]  /*227b0*/  @!P0 IMAD.MOV.U32 R2, RZ, RZ, R67 ;  /* 0x000000ffff028224 */ /* 0x001fc400078e0043 */
[----:B------:R-:W-:Y:S01]  /*227c0*/  @!P0 IMAD.MOV.U32 R3, RZ, RZ, R68 ;  /* 0x000000ffff038224 */ /* 0x000fe200078e0044 */
[----:B------:R-:W-:Y:S01]  /*227d0*/  PRMT R166, RZ, 0x7610, R166 ;  /* 0x00007610ffa67816 */ /* 0x000fe200000000a6 */
[----:B------:R-:W3:Y:S04]  /*227e0*/  LDL R68, [R1+0x4c8] ;  /* 0x0004c80001447983 */ /* 0x000ee80000100800 */
[----:B------:R2:W3:Y:S04]  /*227f0*/  @!P0 LDG.E.U8 R169, desc[UR16][R2.64] ;  /* 0x0000001002a98981 */ /* 0x0004e8000c1e1100 */
[----:B------:R-:W3:Y:S01]  /*22800*/  LDL R67, [R1+0x48c] ;  /* 0x00048c0001437983 */ /* 0x000ee20000100800 */
[----:B--2---:R-:W-:-:S03]  /*22810*/  @!P0 IMAD.MOV.U32 R3, RZ, RZ, R58 ;  /* 0x000000ffff038224 */ /* 0x004fc600078e003a */
[----:B------:R-:W2:Y:S01]  /*22820*/  LDL R58, [R1+0x54c] ;  /* 0x00054c00013a7983 */ /* 0x000ea20000100800 */
[----:B----4-:R-:W-:-:S03]  /*22830*/  @!P0 IMAD.MOV.U32 R2, RZ, RZ, R57 ;  /* 0x000000ffff028224 */ /* 0x010fc600078e0039 */
[----:B------:R-:W4:Y:S04]  /*22840*/  LDL R57, [R1+0x550] ;  /* 0x0005500001397983 */ /* 0x000f280000100800 */
[----:B------:R0:W4:Y:S02]  /*22850*/  @!P0 LDG.E.U8 R168, desc[UR16][R2.64] ;  /* 0x0000001002a88981 */ /* 0x000124000c1e1100 */
[----:B0-----:R-:W-:Y:S02]  /*22860*/  @!P0 IMAD.MOV.U32 R2, RZ, RZ, R65 ;  /* 0x000000ffff028224 */ /* 0x001fe400078e0041 */
[----:B------:R-:W-:Y:S01]  /*22870*/  @!P0 IMAD.MOV.U32 R3, RZ, RZ, R66 ;  /* 0x000000ffff038224 */ /* 0x000fe200078e0042 */
[----:B------:R-:W-:Y:S01]  /*22880*/  PRMT R165, RZ, 0x7610, R165 ;  /* 0x00007610ffa57816 */ /* 0x000fe200000000a5 */
[----:B------:R-:W4:Y:S04]  /*22890*/  LDL R66, [R1+0x490] ;  /* 0x0004900001427983 */ /* 0x000f280000100800 */
[----:B------:R3:W4:Y:S04]  /*228a0*/  @!P0 LDG.E.U8 R167, desc[UR16][R2.64] ;  /* 0x0000001002a78981 */ /* 0x000728000c1e1100 */
[----:B------:R-:W4:Y:S01]  /*228b0*/  LDL R65, [R1+0x484] ;  /* 0x0004840001417983 */ /* 0x000f220000100800 */
[----:B---3--:R-:W-:-:S03]  /*228c0*/  @!P0 IMAD.MOV.U32 R3, RZ, RZ, R56 ;  /* 0x000000ffff038224 */ /* 0x008fc600078e0038 */
[----:B------:R-:W3:Y:S01]  /*228d0*/  LDL R56, [R1+0x544] ;  /* 0x0005440001387983 */ /* 0x000ee20000100800 */
[----:B------:R-:W-:-:S03]  /*228e0*/  @!P0 IMAD.MOV.U32 R2, RZ, RZ, R55 ;  /* 0x000000ffff028224 */ /* 0x000fc600078e0037 */
[----:B------:R-:W3:Y:S04]  /*228f0*/  LDL R55, [R1+0x548] ;  /* 0x0005480001377983 */ /* 0x000ee80000100800 */
[----:B------:R0:W3:Y:S01]  /*22900*/  @!P0 LDG.E.U8 R166, desc[UR16][R2.64] ;  /* 0x0000001002a68981 */ /* 0x0000e2000c1e1100 */
[----:B------:R-:W-:Y:S01]  /*22910*/  PRMT R164, RZ, 0x7610, R164 ;  /* 0x00007610ffa47816 */ /* 0x000fe200000000a4 */
[----:B0-----:R-:W-:Y:S02]  /*22920*/  @!P0 IMAD.MOV.U32 R2, RZ, RZ, R63 ;  /* 0x000000ffff028224 */ /* 0x001fe400078e003f */
[----:B------:R-:W-:Y:S01]  /*22930*/  @!P0 IMAD.MOV.U32 R3, RZ, RZ, R64 ;  /* 0x000000ffff038224 */ /* 0x000fe200078e0040 */
[----:B------:R-:W3:Y:S04]  /*22940*/  LDL R63, [R1+0x44c] ;  /* 0x00044c00013f7983 */ /* 0x000ee80000100800 */
[----:B------:R-:W3:Y:S04]  /*22950*/  LDL R64, [R1+0x488] ;  /* 0x0004880001407983 */ /* 0x000ee80000100800 */
[----:B------:R0:W3:Y:S01]  /*22960*/  @!P0 LDG.E.U8 R165, desc[UR16][R2.64] ;  /* 0x0000001002a58981 */ /* 0x0000e2000c1e1100 */
[----:B------:R-:W-:Y:S01]  /*22970*/  PRMT R163, RZ, 0x7610, R163 ;  /* 0x00007610ffa37816 */ /* 0x000fe200000000a3 */
[----:B0-----:R-:W-:-:S02]  /*22980*/  @!P0 IMAD.MOV.U32 R2, RZ, RZ, R61 ;  /* 0x000000ffff028224 */ /* 0x001fc400078e003d */
[----:B------:R-:W-:Y:S01]  /*22990*/  @!P0 IMAD.MOV.U32 R3, RZ, RZ, R62 ;  /* 0x000000ffff038224 */ /* 0x000fe200078e003e */
[----:B------:R-:W3:Y:S04]  /*229a0*/  LDL R61, [R1+0x444] ;  /* 0x00044400013d7983 */ /* 0x000ee80000100800 */
[----:B------:R-:W3:Y:S04]  /*229b0*/  LDL R62, [R1+0x450] ;  /* 0x00045000013e7983 */ /* 0x000ee80000100800 */
[----:B------:R0:W3:Y:S01]  /*229c0*/  @!P0 LDG.E.U8 R164, desc[UR16][R2.64] ;  /* 0x0000001002a48981 */ /* 0x0000e2000c1e1100 */
[----:B------:R-:W-:Y:S01]  /*229d0*/  PRMT R162, RZ, 0x7610, R162 ;  /* 0x00007610ffa27816 */ /* 0x000fe200000000a2 */
[----:B0-----:R-:W-:-:S02]  /*229e0*/  @!P0 IMAD.MOV.U32 R2, RZ, RZ, R59 ;  /* 0x000000ffff028224 */ /* 0x001fc400078e003b */
[----:B------:R-:W3:Y:S01]  /*229f0*/  LDL R59, [R1+0x40c] ;  /* 0x00040c00013b7983 */ /* 0x000ee20000100800 */
[----:B------:R-:W-:-:S03]  /*22a00*/  @!P0 IMAD.MOV.U32 R3, RZ, RZ, R60 ;  /* 0x000000ffff038224 */ /* 0x000fc600078e003c */
[----:B------:R-:W3:Y:S04]  /*22a10*/  LDL R60, [R1+0x448] ;  /* 0x00044800013c7983 */ /* 0x000ee80000100800 */
[----:B------:R2:W3:Y:S02]  /*22a20*/  @!P0 LDG.E.U8 R163, desc[UR16][R2.64] ;  /* 0x0000001002a38981 */ /* 0x0004e4000c1e1100 */
[----:B--2---:R-:W-:Y:S02]  /*22a30*/  @!P0 IMAD.MOV.U32 R3, RZ, RZ, R58 ;  /* 0x000000ffff038224 */ /* 0x004fe400078e003a */
[----:B------:R-:W2:Y:S01]  /*22a40*/  LDL R58, [R1+0x410] ;  /* 0x00041000013a7983 */ /* 0x000ea20000100800 */
[----:B----4-:R-:W-:-:S03]  /*22a50*/  @!P0 IMAD.MOV.U32 R2, RZ, RZ, R57 ;  /* 0x000000ffff028224 */ /* 0x010fc600078e0039 */
[----:B------:R-:W4:Y:S04]  /*22a60*/  LDL R57, [R1+0x404] ;  /* 0x0004040001397983 */ /* 0x000f280000100800 */
[----:B------:R3:W4:Y:S02]  /*22a70*/  @!P0 LDG.E.U8 R162, desc[UR16][R2.64] ;  /* 0x0000001002a28981 */ /* 0x000724000c1e1100 */
[----:B---3--:R-:W-:Y:S02]  /*22a80*/  @!P0 IMAD.MOV.U32 R3, RZ, RZ, R56 ;  /* 0x000000ffff038224 */ /* 0x008fe400078e0038 */
[----:B------:R-:W3:Y:S01]  /*22a90*/  LDL R56, [R1+0x408] ;  /* 0x0004080001387983 */ /* 0x000ee20000100800 */
[----:B------:R-:W-:-:S03]  /*22aa0*/  @!P0 IMAD.MOV.U32 R2, RZ, RZ, R55 ;  /* 0x000000ffff028224 */ /* 0x000fc600078e0037 */
[----:B------:R-:W3:Y:S01]  /*22ab0*/  LDL R55, [R1+0x3d0] ;  /* 0x0003d00001377983 */ /* 0x000ee20000100800 */
[----:B------:R-:W-:Y:S02]  /*22ac0*/  PRMT R161, RZ, 0x7610, R161 ;  /* 0x00007610ffa17816 */ /* 0x000fe400000000a1 */
[----:B------:R-:W-:-:S04]  /*22ad0*/  PRMT R160, RZ, 0x7610, R160 ;  /* 0x00007610ffa07816 */ /* 0x000fc800000000a0 */
[----:B------:R0:W3:Y:S01]  /*22ae0*/  @!P0 LDG.E.U8 R161, desc[UR16][R2.64] ;  /* 0x0000001002a18981 */ /* 0x0000e2000c1e1100 */
[----:B------:R-:W-:Y:S01]  /*22af0*/  PRMT R159, RZ, 0x7610, R159 ;  /* 0x00007610ff9f7816 */ /* 0x000fe2000000009f */
[----:B0-----:R-:W-:Y:S02]  /*22b00*/  @!P0 IMAD.MOV.U32 R2, RZ, RZ, R74 ;  /* 0x000000ffff028224 */ /* 0x001fe400078e004a */
[----:B------:R-:W-:-:S05]  /*22b10*/  @!P0 IMAD.MOV.U32 R3, RZ, RZ, R75 ;  /* 0x000000ffff038224 */ /* 0x000fca00078e004b */
        /* <DEDUP_REMOVED lines=30> */
[----:B0-----:R-:W-:Y:S01]  /*22d00*/  @!P0 IMAD.MOV.U32 R3, RZ, RZ, R59 ;  /* 0x000000ffff038224 */ /* 0x001fe200078e003b */
[----:B------:R-:W-:Y:S02]  /*22d10*/  PRMT R22, RZ, 0x7610, R22 ;  /* 0x00007610ff167816 */ /* 0x000fe40000000016 */
[----:B------:R-:W-:Y:S02]  /*22d20*/  PRMT R21, RZ, 0x7610, R21 ;  /* 0x00007610ff157816 */ /* 0x000fe40000000015 */
[----:B------:R-:W-:Y:S02]  /*22d30*/  PRMT R20, RZ, 0x7610, R20 ;  /* 0x00007610ff147816 */ /* 0x000fe40000000014 */
[----:B------:R-:W-:Y:S02]  /*22d40*/  PRMT R19, RZ, 0x7610, R19 ;  /* 0x00007610ff137816 */ /* 0x000fe40000000013 */
[----:B------:R-:W-:-:S02]  /*22d50*/  PRMT R18, RZ, 0x7610, R18 ;  /* 0x00007610ff127816 */ /* 0x000fc40000000012 */
[----:B------:R-:W-:Y:S02]  /*22d60*/  PRMT R15, RZ, 0x7610, R15 ;  /* 0x00007610ff0f7816 */ /* 0x000fe4000000000f */
[----:B------:R-:W-:Y:S02]  /*22d70*/  PRMT R14, RZ, 0x7610, R14 ;  /* 0x00007610ff0e7816 */ /* 0x000fe4000000000e */
[----:B------:R-:W-:Y:S02]  /*22d80*/  PRMT R13, RZ, 0x7610, R13 ;  /* 0x00007610ff0d7816 */ /* 0x000fe4000000000d */
[----:B------:R-:W-:Y:S02]  /*22d90*/  LOP3.LUT R151, R151, 0x7f, RZ, 0xc0, !PT ;  /* 0x0000007f97977812 */ /* 0x000fe400078ec0ff */
[----:B------:R-:W-:Y:S02]  /*22da0*/  PRMT R12, RZ, 0x7610, R12 ;  /* 0x00007610ff0c7816 */ /* 0x000fe4000000000c */
[----:B------:R-:W-:-:S05]  /*22db0*/  LOP3.LUT R54, R151, 0x60, RZ, 0x3c, !PT ;  /* 0x0000006097367812 */ /* 0x000fca00078e3cff */
[----:B------:R0:W-:Y:S04]  /*22dc0*/  STS.U8 [R54+UR8+0x300], R11 ;  /* 0x0003000b36007988 */ /* 0x0001e80008000008 */
[----:B------:R1:W-:Y:S01]  /*22dd0*/  STS.U8 [R54+UR8+0x700], R9 ;  /* 0x0007000936007988 */ /* 0x0003e20008000008 */
[----:B0-----:R-:W-:Y:S01]  /*22de0*/  PRMT R11, RZ, 0x7610, R11 ;  /* 0x00007610ff0b7816 */ /* 0x001fe2000000000b */
[----:B--2---:R-:W-:-:S05]  /*22df0*/  @!P0 IMAD.MOV.U32 R2, RZ, RZ, R58 ;  /* 0x000000ffff028224 */ /* 0x004fca00078e003a */
[----:B------:R4:W2:Y:S02]  /*22e00*/  @!P0 LDG.E.U8 R152, desc[UR16][R2.64] ;  /* 0x0000001002988981 */ /* 0x0008a4000c1e1100 */
[----:B----4-:R-:W-:Y:S02]  /*22e10*/  @!P0 IMAD.MOV.U32 R3, RZ, RZ, R57 ;  /* 0x000000ffff038224 */ /* 0x010fe400078e0039 */
[----:B---3--:R-:W-:-:S05]  /*22e20*/  @!P0 IMAD.MOV.U32 R2, RZ, RZ, R56 ;  /* 0x000000ffff028224 */ /* 0x008fca00078e0038 */
[----:B------:R0:W3:Y:S02]  /*22e30*/  @!P0 LDG.E.U8 R23, desc[UR16][R2.64] ;  /* 0x0000001002178981 */ /* 0x0000e4000c1e1100 */
[----:B0-----:R-:W-:Y:S02]  /*22e40*/  @!P0 IMAD.MOV.U32 R2, RZ, RZ, R55 ;  /* 0x000000ffff028224 */ /* 0x001fe400078e0037 */
[----:B------:R-:W-:-:S05]  /*22e50*/  @!P0 IMAD.MOV.U32 R3, RZ, RZ, R0 ;  /* 0x000000ffff038224 */ /* 0x000fca00078e0000 */
[----:B------:R0:W4:Y:S02]  /*22e60*/  @!P0 LDG.E.U8 R22, desc[UR16][R2.64] ;  /* 0x0000001002168981 */ /* 0x000124000c1e1100 */
[----:B0-----:R-:W-:Y:S02]  /*22e70*/  @!P0 IMAD.MOV.U32 R2, RZ, RZ, R251 ;  /* 0x000000ffff028224 */ /* 0x001fe400078e00fb */
        /* <DEDUP_REMOVED lines=22> */
[----:B------:R0:W3:Y:S01]  /*22fe0*/  @!P0 LDG.E.U8 R12, desc[UR16][R2.64] ;  /* 0x00000010020c8981 */ /* 0x0000e2000c1e1100 */
[----:B-1----:R-:W-:Y:S01]  /*22ff0*/  PRMT R9, RZ, 0x7610, R9 ;  /* 0x00007610ff097816 */ /* 0x002fe20000000009 */
[----:B0-----:R-:W-:Y:S02]  /*23000*/  @!P0 IMAD.MOV.U32 R2, RZ, RZ, R195 ;  /* 0x000000ffff028224 */ /* 0x001fe400078e00c3 */
[----:B------:R-:W-:-:S05]  /*23010*/  @!P0 IMAD.MOV.U32 R3, RZ, RZ, R193 ;  /* 0x000000ffff038224 */ /* 0x000fca00078e00c1 */
[----:B------:R0:W3:Y:S04]  /*23020*/  @!P0 LDG.E.U8 R11, desc[UR16][R2.64] ;  /* 0x00000010020b8981 */ /* 0x0000e8000c1e1100 */
[----:B------:R1:W-:Y:S01]  /*23030*/  STS.U8 [R54+UR8+0xb00], R8 ;  /* 0x000b000836007988 */ /* 0x0003e20008000008 */
[----:B0-----:R-:W-:Y:S02]  /*23040*/  @!P0 IMAD.MOV.U32 R2, RZ, RZ, R215 ;  /* 0x000000ffff028224 */ /* 0x001fe400078e00d7 */
[----:B------:R-:W-:Y:S01]  /*23050*/  @!P0 IMAD.MOV.U32 R3, RZ, RZ, R213 ;  /* 0x000000ffff038224 */ /* 0x000fe200078e00d5 */
[----:B-1----:R-:W-:-:S04]  /*23060*/  PRMT R8, RZ, 0x7610, R8 ;  /* 0x00007610ff087816 */ /* 0x002fc80000000008 */
        /* <DEDUP_REMOVED lines=20> */
[----:B------:R0:W3:Y:S02]  /*231b0*/  @!P0 LDG.E.U8 R5, desc[UR16][R2.64] ;  /* 0x0000001002058981 */ /* 0x0000e4000c1e1100 */
[----:B0-----:R-:W-:Y:S02]  /*231c0*/  @!P0 IMAD.MOV.U32 R2, RZ, RZ, R194 ;  /* 0x000000ffff028224 */ /* 0x001fe400078e00c2 */
[----:B------:R-:W-:-:S05]  /*231d0*/  @!P0 IMAD.MOV.U32 R3, RZ, RZ, R192 ;  /* 0x000000ffff038224 */ /* 0x000fca00078e00c0 */
[----:B------:R0:W3:Y:S04]  /*231e0*/  @!P0 LDG.E.U8 R4, desc[UR16][R2.64] ;  /* 0x0000001002048981 */ /* 0x0000e8000c1e1100 */
        /* <DEDUP_REMOVED lines=16> */
[----:B--2---:R-:W-:Y:S01]  /*232f0*/  STS.U8 [R54+UR8+0x5f00], R152 ;  /* 0x005f009836007988 */ /* 0x004fe20008000008 */
[----:B0-----:R-:W-:-:S03]  /*23300*/  LOP3.LUT R2, R146, 0x70, RZ, 0x3c, !PT ;  /* 0x0000007092027812 */ /* 0x001fc600078e3cff */
[----:B----4-:R-:W-:Y:S04]  /*23310*/  STS.U8 [R54+UR8+0x6300], R22 ;  /* 0x0063001636007988 */ /* 0x010fe80008000008 */
[----:B---3--:R-:W-:Y:S01]  /*23320*/  STS.U8 [R54+UR8+0x6700], R20 ;  /* 0x0067001436007988 */ /* 0x008fe20008000008 */
[----:B------:R-:W-:Y:S02]  /*23330*/  IMAD.MOV.U32 R250, RZ, RZ, R25 ;  /* 0x000000fffffa7224 */ /* 0x000fe400078e0019 */
[----:B------:R-:W-:Y:S02]  /*23340*/  IMAD.MOV.U32 R252, RZ, RZ, R24 ;  /* 0x000000fffffc7224 */ /* 0x000fe400078e0018 */
[----:B------:R-:W-:Y:S01]  /*23350*/  IMAD.MOV.U32 R230, RZ, RZ, R27 ;  /* 0x000000ffffe67224 */ /* 0x000fe200078e001b */
[----:B------:R-:W2:Y:S01]  /*23360*/  LDL.LU.64 R24, [R1] ;  /* 0x0000000001187983 */ /* 0x000ea20000300a00 */
[----:B------:R-:W-:-:S02]  /*23370*/  IMAD.MOV.U32 R249, RZ, RZ, R26 ;  /* 0x000000fffff97224 */ /* 0x000fc400078e001a */
[----:B------:R-:W-:Y:S01]  /*23380*/  IMAD.MOV.U32 R229, RZ, RZ, R29 ;  /* 0x000000ffffe57224 */ /* 0x000fe200078e001d */
[----:B------:R-:W2:Y:S01]  /*23390*/  LDL.LU.64 R26, [R1+0x8] ;  /* 0x00000800011a7983 */ /* 0x000ea20000300a00 */
[----:B------:R-:W-:Y:S02]  /*233a0*/  IMAD.MOV.U32 R248, RZ, RZ, R28 ;  /* 0x000000fffff87224 */ /* 0x000fe400078e001c */
[----:B------:R-:W-:Y:S01]  /*233b0*/  IMAD.MOV.U32 R246, RZ, RZ, R31 ;  /* 0x000000fffff67224 */ /* 0x000fe200078e001f */
[----:B------:R-:W2:Y:S01]  /*233c0*/  LDL.LU.64 R28, [R1+0x10] ;  /* 0x00001000011c7983 */ /* 0x000ea20000300a00 */
[----:B------:R-:W-:Y:S02]  /*233d0*/  IMAD.MOV.U32 R247, RZ, RZ, R30 ;  /* 0x000000fffff77224 */ /* 0x000fe400078e001e */
[----:B------:R-:W-:Y:S01]  /*233e0*/  IMAD.MOV.U32 R245, RZ, RZ, R33 ;  /* 0x000000fffff57224 */ /* 0x000fe200078e0021 */
[----:B------:R-:W2:Y:S01]  /*233f0*/  LDL.LU.64 R30, [R1+0x18] ;  /* 0x00001800011e7983 */ /* 0x000ea20000300a00 */
[----:B------:R-:W-:-:S02]  /*23400*/  IMAD.MOV.U32 R228, RZ, RZ, R32 ;  /* 0x000000ffffe47224 */ /* 0x000fc400078e0020 */
[----:B------:R-:W-:Y:S01]  /*23410*/  IMAD.MOV.U32 R231, RZ, RZ, R35 ;  /* 0x000000ffffe77224 */ /* 0x000fe200078e0023 */
[----:B------:R-:W2:Y:S04]  /*23420*/  LDL.LU.64 R32, [R1+0x20] ;  /* 0x0000200001207983 */ /* 0x000ea80000300a00 */
[----:B------:R-:W-:Y:S01]  /*23430*/  STS.U8 [R54+UR8+0x6b00], R18 ;  /* 0x006b001236007988 */ /* 0x000fe20008000008 */
        /* <DEDUP_REMOVED lines=9> */
[----:B------:R-:W2:Y:S04]  /*234d0*/  LDL.LU.64 R38, [R1+0x38] ;  /* 0x0000380001267983 */ /* 0x000ea80000300a00 */
[----:B------:R-:W-:Y:S01]  /*234e0*/  STS.U8 [R54+UR8+0x7300], R14 ;  /* 0x0073000e36007988 */ /* 0x000fe20008000008 */
        /* <DEDUP_REMOVED lines=21> */
[----:B------:R-:W-:-:S03]  /*23640*/  IMAD.MOV.U32 R237, RZ, RZ, R46 ;  /* 0x000000ffffed7224 */ /* 0x000fc600078e002e */
        /* <DEDUP_REMOVED lines=8> */
[----:B------:R-:W2:Y:S01]  /*236d0*/  LDL.LU.64 R46, [R1+0x58] ;  /* 0x00005800012e7983 */ /* 0x000ea20000300a00 */
[----:B------:R-:W-:-:S03]  /*236e0*/  IMAD.MOV.U32 R244, RZ, RZ, R53 ;  /* 0x000000fffff47224 */ /* 0x000fc600078e0035 */
[----:B------:R-:W-:Y:S01]  /*236f0*/  STS.U8 [R2+UR8+0x3780], R171 ;  /* 0x003780ab02007988 */ /* 0x000fe20008000008 */
[----:B------:R-:W-:-:S03]  /*23700*/  IMAD.MOV.U32 R243, RZ, RZ, R52 ;  /* 0x000000fffff37224 */ /* 0x000fc600078e0034 */
[----:B------:R-:W2:Y:S04]  /*23710*/  LDL.LU.64 R48, [R1+0x60] ;  /* 0x0000600001307983 */ /* 0x000ea80000300a00 */
[----:B------:R-:W-:Y:S04]  /*23720*/  STS.U8 [R2+UR8+0x3b80], R169 ;  /* 0x003b80a902007988 */ /* 0x000fe80008000008 */
[----:B------:R-:W2:Y:S04]  /*23730*/  LDL.LU.64 R50, [R1+0x68] ;  /* 0x0000680001327983 */ /* 0x000ea80000300a00 */
[----:B------:R-:W-:Y:S04]  /*23740*/  STS.U8 [R2+UR8+0x3f80], R167 ;  /* 0x003f80a702007988 */ /* 0x000fe80008000008 */
[----:B------:R-:W2:Y:S04]  /*23750*/  LDL.LU.64 R52, [R1+0x70] ;  /* 0x0000700001347983 */ /* 0x000ea80000300a00 */
[----:B------:R-:W-:Y:S04]  /*23760*/  STS.U8 [R2+UR8+0x4380], R165 ;  /* 0x004380a502007988 */ /* 0x000fe80008000008 */
[----:B0-----:R-:W2:Y:S04]  /*23770*/  LDL.LU.64 R54, [R1+0x78] ;  /* 0x0000780001367983 */ /* 0x001ea80000300a00 */
[----:B------:R-:W-:Y:S04]  /*23780*/  STS.U8 [R2+UR8+0x4780], R163 ;  /* 0x004780a302007988 */ /* 0x000fe80008000008 */
[----:B------:R-:W2:Y:S04]  /*23790*/  LDL.LU.64 R56, [R1+0x80] ;  /* 0x0000800001387983 */ /* 0x000ea80000300a00 */
        /* <DEDUP_REMOVED lines=26> */
[----:B------:R0:W-:Y:S04]  /*23940*/  STS.U8 [R2+UR8+0x7f80], R4 ;  /* 0x007f800402007988 */ /* 0x0001e80008000008 */
[----:B------:R-:W2:Y:S04]  /*23950*/  LDL.LU.64 R84, [R1+0xf0] ;  /* 0x0000f00001547983 */ /* 0x000ea80000300a00 */
[----:B------:R-:W2:Y:S01]  /*23960*/  LDL.LU.64 R86, [R1+0xf8] ;  /* 0x0000f80001567983 */ /* 0x000ea20000300a00 */
[----:B0-----:R-:W0:Y:S03]  /*23970*/  LDC R2, c[0x0][0x230] ;  /* 0x00008c00ff027b82 */ /* 0x001e260000000800 */
[----:B------:R-:W2:Y:S04]  /*23980*/  LDL.LU.64 R88, [R1+0x100] ;  /* 0x0001000001587983 */ /* 0x000ea80000300a00 */
        /* <DEDUP_REMOVED lines=17> */
[----:B------:R-:W2:Y:S01]  /*23aa0*/  LDL.LU.64 R124, [R1+0x190] ;  /* 0x00019000017c7983 */ /* 0x000ea20000300a00 */
[----:B0-----:R-:W-:-:S03]  /*23ab0*/  VIADD R2, R2, 0x7f ;  /* 0x0000007f02027836 */ /* 0x001fc60000000000 */
[----:B------:R-:W2:Y:S04]  /*23ac0*/  LDL.LU.64 R126, [R1+0x198] ;  /* 0x00019800017e7983 */ /* 0x000ea80000300a00 */
[----:B------:R-:W2:Y:S04]  /*23ad0*/  LDL.LU.64 R128, [R1+0x1a0] ;  /* 0x0001a00001807983 */ /* 0x000ea80000300a00 */
[----:B------:R-:W2:Y:S04]  /*23ae0*/  LDL.LU.64 R130, [R1+0x1a8] ;  /* 0x0001a80001827983 */ /* 0x000ea80000300a00 */
[----:B------:R-:W2:Y:S04]  /*23af0*/  LDL.LU.64 R132, [R1+0x1b0] ;  /* 0x0001b00001847983 */ /* 0x000ea80000300a00 */
[----:B------:R-:W2:Y:S01]  /*23b00*/  LDL.LU.64 R134, [R1+0x1b8] ;  /* 0x0001b80001867983 */ /* 0x000ea20000300a00 */
[----:B------:R-:W-:-:S03]  /*23b10*/  SHF.R.S32.HI R3, RZ, 0x1f, R2 ;  /* 0x0000001fff037819 */ /* 0x000fc60000011402 */
[----:B------:R-:W2:Y:S01]  /*23b20*/  LDL.LU.64 R136, [R1+0x1c0] ;  /* 0x0001c00001887983 */ /* 0x000ea20000300a00 */
[----:B------:R-:W-:-:S03]  /*23b30*/  VIADD R202, R202, 0x1 ;  /* 0x00000001caca7836 */ /* 0x000fc60000000000 */
[----:B------:R-:W2:Y:S04]  /*23b40*/  LDL.LU.64 R138, [R1+0x1c8] ;  /* 0x0001c800018a7983 */ /* 0x000ea80000300a00 */
[----:B------:R-:W2:Y:S04]  /*23b50*/  LDL.LU.64 R140, [R1+0x1d0] ;  /* 0x0001d000018c7983 */ /* 0x000ea80000300a00 */
[----:B------:R-:W2:Y:S04]  /*23b60*/  LDL.LU.64 R142, [R1+0x1d8] ;  /* 0x0001d800018e7983 */ /* 0x000ea80000300a00 */
[----:B------:R-:W2:Y:S01]  /*23b70*/  LDL.LU.64 R144, [R1+0x1e0] ;  /* 0x0001e00001907983 */ /* 0x000ea20000300a00 */
[----:B------:R-:W-:-:S03]  /*23b80*/  LEA.HI R2, R3, R2, RZ, 0x7 ;  /* 0x0000000203027211 */ /* 0x000fc600078f38ff */
[----:B------:R-:W2:Y:S04]  /*23b90*/  LDL.LU.64 R146, [R1+0x1e8] ;  /* 0x0001e80001927983 */ /* 0x000ea80000300a00 */
[----:B------:R-:W2:Y:S04]  /*23ba0*/  LDL.LU.64 R148, [R1+0x1f0] ;  /* 0x0001f00001947983 */ /* 0x000ea80000300a00 */
[----:B------:R-:W2:Y:S04]  /*23bb0*/  LDL.LU.64 R150, [R1+0x1f8] ;  /* 0x0001f80001967983 */ /* 0x000ea80000300a00 */
[----:B------:R0:W-:Y:S04]  /*23bc0*/  STL [R1+0x200], R202 ;  /* 0x000200ca01007387 */ /* 0x0001e80000100800 */
[----:B------:R-:W3:Y:S01]  /*23bd0*/  LDL.LU R3, [R1+0x9e0] ;  /* 0x0009e00001037983 */ /* 0x000ee20000300800 */
[----:B------:R-:W-:Y:S01]  /*23be0*/  SHF.R.S32.HI R2, RZ, 0x7, R2 ;  /* 0x00000007ff027819 */ /* 0x000fe20000011402 */
[----:B------:R1:W-:Y:S06]  /*23bf0*/  MEMBAR.ALL.CTA ;  /* 0x0000000000007992 */ /* 0x0003ec0000008000 */
[----:B-1----:R-:W1:Y:S01]  /*23c00*/  FENCE.VIEW.ASYNC.S ;  /* 0x00000000000073c6 */ /* 0x002e620000000000 */
[----:B------:R-:W-:-:S02]  /*23c10*/  ISETP.NE.U32.AND P0, PT, R202, R2, PT ;  /* 0x00000002ca00720c */ /* 0x000fc40003f05070 */
[----:B0-----:R-:W0:Y:S08]  /*23c20*/  LDC R202, c[0x0][0x238] ;  /* 0x00008e00ffca7b82 */ /* 0x001e300000000800 */
[----:B-1----:R-:W-:Y:S01]  /*23c30*/  BAR.SYNC.DEFER_BLOCKING 0x0 ;  /* 0x0000000000007b1d */ /* 0x002fe20000010000 */
[----:B0-----:R-:W-:-:S05]  /*23c40*/  IMAD.SHL.U32 R202, R202, 0x80, RZ ;  /* 0x00000080caca7824 */ /* 0x001fca00078e00ff */
[----:B---3--:R-:W-:-:S05]  /*23c50*/  IADD3 R3, P5, R202, R3, RZ ;  /* 0x00000003ca037210 */ /* 0x008fca0007fbe0ff */
[----:B------:R0:W-:Y:S04]  /*23c60*/  STL [R1+0x9e0], R3 ;  /* 0x0009e00301007387 */ /* 0x0001e80000100800 */
[----:B0-----:R-:W3:Y:S02]  /*23c70*/  LDL.LU R3, [R1+0x9d8] ;  /* 0x0009d80001037983 */ /* 0x001ee40000300800 */
[----:B---3--:R-:W-:-:S05]  /*23c80*/  IADD3 R3, P6, R202, R3, RZ ;  /* 0x00000003ca037210 */ /* 0x008fca0007fde0ff */
[----:B------:R0:W-:Y:S04]  /*23c90*/  STL [R1+0x9d8], R3 ;  /* 0x0009d80301007387 */ /* 0x0001e80000100800 */
[----:B0-----:R-:W3:Y:S01]  /*23ca0*/  LDL.LU R3, [R1+0x9d0] ;  /* 0x0009d00001037983 */ /* 0x001ee20000300800 */
[C---:B------:R-:W-:Y:S02]  /*23cb0*/  IADD3 R16, P2, R202.reuse, R16, RZ ;  /* 0x00000010ca107210 */ /* 0x040fe40007f5e0ff */
[C---:B------:R-:W-:Y:S02]  /*23cc0*/  IADD3 R10, P3, R202.reuse, R10, RZ ;  /* 0x0000000aca0a7210 */ /* 0x040fe40007f7e0ff */
[----:B---3--:R-:W-:-:S05]  /*23cd0*/  IADD3 R3, P1, R202, R3, RZ ;  /* 0x00000003ca037210 */ /* 0x008fca0007f3e0ff */
[----:B------:R-:W-:Y:S04]  /*23ce0*/  STL [R1+0x9d0], R3 ;  /* 0x0009d00301007387 */ /* 0x000fe80000100800 */
[----:B------:R0:W-:Y:S04]  /*23cf0*/  STL [R1+0x9c8], R16 ;  /* 0x0009c81001007387 */ /* 0x0001e80000100800 */
[----:B0-----:R-:W3:Y:S04]  /*23d00*/  LDL.LU R16, [R1+0x10a8] ;  /* 0x0010a80001107983 */ /* 0x001ee80000300800 */
[----:B------:R0:W-:Y:S04]  /*23d10*/  STL [R1+0x9c0], R10 ;  /* 0x0009c00a01007387 */ /* 0x0001e80000100800 */
[----:B------:R-:W4:Y:S01]  /*23d20*/  LDL.LU R3, [R1+0x9b8] ;  /* 0x0009b80001037983 */ /* 0x000f220000300800 */
[----:B------:R-:W-:-:S02]  /*23d30*/  IADD3 R17, P4, R202, R17, RZ ;  /* 0x00000011ca117210 */ /* 0x000fc40007f9e0ff */
[----:B0-----:R-:W-:-:S05]  /*23d40*/  SHF.R.S32.HI R10, RZ, 0x1f, R202 ;  /* 0x0000001fff0a7819 */ /* 0x001fca00000114ca */
[----:B---3--:R-:W-:Y:S01]  /*23d50*/  IMAD.X R16, R10, 0x1, R16, P4 ;  /* 0x000000010a107824 */ /* 0x008fe200020e0610 */
[----:B----4-:R-:W-:-:S05]  /*23d60*/  IADD3 R3, P4, R202, R3, RZ ;  /* 0x00000003ca037210 */ /* 0x010fca0007f9e0ff */
[----:B------:R0:W-:Y:S04]  /*23d70*/  STL [R1+0x9b8], R3 ;  /* 0x0009b80301007387 */ /* 0x0001e80000100800 */
[----:B0-----:R-:W3:Y:S02]  /*23d80*/  LDL.LU R3, [R1+0x9dc] ;  /* 0x0009dc0001037983 */ /* 0x001ee40000300800 */
[----:B---3--:R-:W-:-:S05]  /*23d90*/  IMAD.X R3, R10, 0x1, R3, P5 ;  /* 0x000000010a037824 */ /* 0x008fca00028e0603 */
[----:B------:R0:W-:Y:S04]  /*23da0*/  STL [R1+0x9dc], R3 ;  /* 0x0009dc0301007387 */ /* 0x0001e80000100800 */
[----:B0-----:R-:W3:Y:S02]  /*23db0*/  LDL.LU R3, [R1+0x9b0] ;  /* 0x0009b00001037983 */ /* 0x001ee40000300800 */
[----:B---3--:R-:W-:-:S05]  /*23dc0*/  IADD3 R3, P5, R202, R3, RZ ;  /* 0x00000003ca037210 */ /* 0x008fca0007fbe0ff */
        /* <DEDUP_REMOVED lines=148> */
[----:B0-----:R-:W3:Y:S01]  /*24710*/  LDL.LU R3, [R1+0x8e8] ;  /* 0x0008e80001037983 */ /* 0x001ee20000300800 */
[----:B--2---:R-:W-:Y:S01]  /*24720*/  WARPGROUP.ARRIVE ;  /* 0x00000000000079c5 */ /* 0x004fe20000000000 */
[----:B------:R-:W-:-:S05]  /*24730*/  UMOV UR13, 0x40000040 ;  /* 0x40000040000d7882 */ /* 0x000fca0000000000 */
[----:B------:R-:W-:Y:S01]  /*24740*/  QGMMA.64x256x32.F32.E5M2.E5M2 R24, gdesc[UR12], R24, gsb0 ;  /* 0x03e000000c1879f3 */ /* 0x000fe20008003818 */
[----:B---3--:R-:W-:-:S05]  /*24750*/  IADD3 R3, P6, R202, R3, RZ ;  /* 0x00000003ca037210 */ /* 0x008fca0007fde0ff */
[----:B------:R0:W-:Y:S04]  /*24760*/  STL [R1+0x8e8], R3 ;  /* 0x0008e80301007387 */ /* 0x0001e80000100800 */
[----:B0-----:R-:W2:Y:S01]  /*24770*/  LDL.LU R3, [R1+0x90c] ;  /* 0x00090c0001037983 */ /* 0x001ea20000300800 */
[----:B------:R-:W-:Y:S02]  /*24780*/  WARPGROUP.DEPBAR.LE gsb0, 0x0 ;  /* 0x00008000000079c5 */ /* 0x000fe40000010000 */
[----:B------:R-:W-:-:S15]  /*24790*/  WARPGROUP.ARRIVE ;  /* 0x00000000000079c5 */ /* 0x000fde0000000000 */
[----:B------:R-:W-:Y:S01]  /*247a0*/  QGMMA.64x256x32.F32.E5M2.E5M2 R24, gdesc[UR4], R24, gsb0 ;  /* 0x03e00000041879f3 */ /* 0x000fe20008003818 */
[----:B--2---:R-:W-:-:S05]  /*247b0*/  IMAD.X R3, R10, 0x1, R3, P1 ;  /* 0x000000010a037824 */ /* 0x004fca00008e0603 */
[----:B------:R0:W-:Y:S04]  /*247c0*/  STL [R1+0x90c], R3 ;  /* 0x00090c0301007387 */ /* 0x0001e80000100800 */
[----:B0-----:R-:W2:Y:S01]  /*247d0*/  LDL.LU R3, [R1+0x8e0] ;  /* 0x0008e00001037983 */ /* 0x001ea20000300800 */
[----:B------:R-:W-:Y:S02]  /*247e0*/  WARPGROUP.DEPBAR.LE gsb0, 0x0 ;  /* 0x00008000000079c5 */ /* 0x000fe40000010000 */
[----:B------:R-:W-:-:S15]  /*247f0*/  WARPGROUP.ARRIVE ;  /* 0x00000000000079c5 */ /* 0x000fde0000000000 */
[----:B------:R-:W-:Y:S01]  /*24800*/  QGMMA.64x256x32.F32.E5M2.E5M2 R24, gdesc[UR24], R24, gsb0 ;  /* 0x03e00000181879f3 */ /* 0x000fe20008003818 */
[----:B--2---:R-:W-:-:S05]  /*24810*/  IADD3 R3, P1, R202, R3, RZ ;  /* 0x00000003ca037210 */ /* 0x004fca0007f3e0ff */
[----:B------:R0:W-:Y:S04]  /*24820*/  STL [R1+0x8e0], R3 ;  /* 0x0008e00301007387 */ /* 0x0001e80000100800 */
[----:B0-----:R-:W2:Y:S01]  /*24830*/  LDL.LU R3, [R1+0x904] ;  /* 0x0009040001037983 */ /* 0x001ea20000300800 */
[----:B------:R-:W-:Y:S02]  /*24840*/  WARPGROUP.DEPBAR.LE gsb0, 0x0 ;  /* 0x00008000000079c5 */ /* 0x000fe40000010000 */
[----:B------:R-:W-:-:S15]  /*24850*/  WARPGROUP.ARRIVE ;  /* 0x00000000000079c5 */ /* 0x000fde0000000000 */
[----:B------:R-:W-:Y:S03]  /*24860*/  QGMMA.64x256x32.F32.E5M2.E5M2 R24, gdesc[UR20], R24, gsb0 ;  /* 0x03e00000141879f3 */ /* 0x000fe60008003818 */
[----:B------:R-:W-:Y:S02]  /*24870*/  WARPGROUP.DEPBAR.LE gsb0, 0x0 ;  /* 0x00008000000079c5 */ /* 0x000fe40000010000 */
[----:B--2---:R-:W-:-:S05]  /*24880*/  IMAD.X R3, R10, 0x1, R3, P2 ;  /* 0x000000010a037824 */ /* 0x004fca00010e0603 */
[----:B------:R-:W-:Y:S04]  /*24890*/  STL [R1+0x904], R3 ;  /* 0x0009040301007387 */ /* 0x000fe80000100800 */
[----:B------:R-:W-:Y:S04]  /*248a0*/  STL.64 [R1], R24 ;  /* 0x0000001801007387 */ /* 0x000fe80000100a00 */
        /* <DEDUP_REMOVED lines=63> */
[----:B0-----:R-:W2:Y:S04]  /*24ca0*/  LDL.LU.64 R150, [R1+0x10a0] ;  /* 0x0010a00001967983 */ /* 0x001ea80000300a00 */
[----:B------:R-:W3:Y:S04]  /*24cb0*/  LDL.LU.64 R148, [R1+0x1098] ;  /* 0x0010980001947983 */ /* 0x000ee80000300a00 */
[----:B------:R-:W4:Y:S04]  /*24cc0*/  LDL.LU.64 R146, [R1+0x1090] ;  /* 0x0010900001927983 */ /* 0x000f280000300a00 */
[----:B------:R-:W2:Y:S04]  /*24cd0*/  LDL.LU.64 R144, [R1+0x1088] ;  /* 0x0010880001907983 */ /* 0x000ea80000300a00 */
[----:B------:R-:W3:Y:S04]  /*24ce0*/  LDL.LU.64 R142, [R1+0x1080] ;  /* 0x00108000018e7983 */ /* 0x000ee80000300a00 */
[----:B------:R-:W4:Y:S04]  /*24cf0*/  LDL.LU.64 R140, [R1+0x1078] ;  /* 0x00107800018c7983 */ /* 0x000f280000300a00 */
[----:B------:R-:W2:Y:S04]  /*24d00*/  LDL.LU.64 R138, [R1+0x1070] ;  /* 0x00107000018a7983 */ /* 0x000ea80000300a00 */
[----:B------:R-:W3:Y:S04]  /*24d10*/  LDL.LU.64 R136, [R1+0x1068] ;  /* 0x0010680001887983 */ /* 0x000ee80000300a00 */
[----:B------:R-:W4:Y:S04]  /*24d20*/  LDL.LU.64 R134, [R1+0x1060] ;  /* 0x0010600001867983 */ /* 0x000f280000300a00 */
[----:B------:R-:W2:Y:S04]  /*24d30*/  LDL.LU.64 R132, [R1+0x1058] ;  /* 0x0010580001847983 */ /* 0x000ea80000300a00 */
[----:B------:R-:W3:Y:S04]  /*24d40*/  LDL.LU.64 R130, [R1+0x1050] ;  /* 0x0010500001827983 */ /* 0x000ee80000300a00 */
        /* <DEDUP_REMOVED lines=52> */
[----:B------:R-:W3:Y:S01]  /*25090*/  LDL.LU.64 R24, [R1+0xea8] ;  /* 0x000ea80001187983 */ /* 0x000ee20000300a00 */
[----:B----4-:R-:W-:-:S02]  /*250a0*/  IMAD.X R134, R10, 0x1, R134, P1 ;  /* 0x000000010a867824 */ /* 0x010fc400008e0686 */
[C---:B--2---:R-:W-:Y:S02]  /*250b0*/  IMAD.X R132, R10.reuse, 0x1, R132, P6 ;  /* 0x000000010a847824 */ /* 0x044fe400030e0684 */
[C---:B---3--:R-:W-:Y:S02]  /*250c0*/  IMAD.X R130, R10.reuse, 0x1, R130, P5 ;  /* 0x000000010a827824 */ /* 0x048fe400028e0682 */
[C---:B------:R-:W-:Y:S02]  /*250d0*/  IMAD.X R128, R10.reuse, 0x1, R128, P4 ;  /* 0x000000010a807824 */ /* 0x040fe400020e0680 */
[----:B------:R-:W-:Y:S01]  /*250e0*/  IMAD.X R126, R10, 0x1, R126, P3 ;  /* 0x000000010a7e7824 */ /* 0x000fe200018e067e */
[C---:B------:R-:W-:Y:S02]  /*250f0*/  IADD3 R125, P2, R202.reuse, R125, RZ ;  /* 0x0000007dca7d7210 */ /* 0x040fe40007f5e0ff */
[----:B------:R-:W-:-:S03]  /*25100*/  IADD3 R127, P3, R202, R127, RZ ;  /* 0x0000007fca7f7210 */ /* 0x000fc60007f7e0ff */
[----:B------:R0:W-:Y:S01]  /*25110*/  STL [R1+0x8d8], R125 ;  /* 0x0008d87d01007387 */ /* 0x0001e20000100800 */
[C---:B------:R-:W-:Y:S02]  /*25120*/  IADD3 R129, P4, R202.reuse, R129, RZ ;  /* 0x00000081ca817210 */ /* 0x040fe40007f9e0ff */
[C---:B------:R-:W-:Y:S01]  /*25130*/  IADD3 R131, P5, R202.reuse, R131, RZ ;  /* 0x00000083ca837210 */ /* 0x040fe20007fbe0ff */
[----:B0-----:R-:W2:Y:S04]  /*25140*/  LDL.LU R125, [R1+0xea4] ;  /* 0x000ea400017d7983 */ /* 0x001ea80000300800 */
[----:B------:R0:W-:Y:S01]  /*25150*/  STL [R1+0x8fc], R126 ;  /* 0x0008fc7e01007387 */ /* 0x0001e20000100800 */
[----:B------:R-:W-:-:S03]  /*25160*/  IADD3 R133, P6, R202, R133, RZ ;  /* 0x00000085ca857210 */ /* 0x000fc60007fde0ff */
[----:B0-----:R-:W2:Y:S04]  /*25170*/  LDL.LU R126, [R1+0xea0] ;  /* 0x000ea000017e7983 */ /* 0x001ea80000300800 */
[----:B------:R0:W-:Y:S04]  /*25180*/  STL [R1+0x8d0], R127 ;  /* 0x0008d07f01007387 */ /* 0x0001e80000100800 */
[----:B0-----:R-:W2:Y:S04]  /*25190*/  LDL.LU R127, [R1+0xe9c] ;  /* 0x000e9c00017f7983 */ /* 0x001ea80000300800 */
[----:B------:R0:W-:Y:S01]  /*251a0*/  STL [R1+0x8f4], R128 ;  /* 0x0008f48001007387 */ /* 0x0001e20000100800 */
[----:B------:R-:W-:-:S03]  /*251b0*/  IADD3 R135, P1, R202, R135, RZ ;  /* 0x00000087ca877210 */ /* 0x000fc60007f3e0ff */
[----:B0-----:R-:W2:Y:S04]  /*251c0*/  LDL.LU R128, [R1+0xe98] ;  /* 0x000e980001807983 */ /* 0x001ea80000300800 */
[----:B------:R0:W-:Y:S01]  /*251d0*/  STL [R1+0x8c8], R129 ;  /* 0x0008c88101007387 */ /* 0x0001e20000100800 */
[----:B------:R-:W-:-:S03]  /*251e0*/  IMAD.X R136, R10, 0x1, R136, P2 ;  /* 0x000000010a887824 */ /* 0x000fc600010e0688 */
        /* <DEDUP_REMOVED lines=46> */
[----:B------:R0:W-:Y:S04]  /*254d0*/  STL [R1+0x888], R145 ;  /* 0x0008889101007387 */ /* 0x0001e80000100800 */
        /* <DEDUP_REMOVED lines=13> */
[----:B------:R-:W3:Y:S02]  /*255b0*/  LDL.LU R3, [R1+0x894] ;  /* 0x0008940001037983 */ /* 0x000ee40000300800 */
        /* <DEDUP_REMOVED lines=483> */
[----:B---3--:R-:W-:-:S05]  /*273f0*/  IADD3 R3, P6, R3, UR9, RZ ;  /* 0x0000000903037c10 */ /* 0x008fca000ffde0ff */
        /* <DEDUP_REMOVED lines=27> */
[----:B------:R0:W-:Y:S02]  /*275b0*/  STL [R1+0x5ec], R3 ;  /* 0x0005ec0301007387 */ /* 0x0001e40000100800 */
[----:B0-----:R-:W-:Y:S02]  /*275c0*/  IMAD.MOV.U32 R3, RZ, RZ, R222 ;  /* 0x000000ffff037224 */ /* 0x001fe400078e00de */
[----:B------:R-:W-:Y:S02]  /*275d0*/  IMAD.MOV.U32 R222, RZ, RZ, R223 ;  /* 0x000000ffffde7224 */ /* 0x000fe400078e00df */
[----:B------:R-:W-:Y:S02]  /*275e0*/  IMAD.MOV.U32 R223, RZ, RZ, R224 ;  /* 0x000000ffffdf7224 */ /* 0x000fe400078e00e0 */
[----:B------:R-:W-:Y:S02]  /*275f0*/  IMAD.MOV.U32 R224, RZ, RZ, R225 ;  /* 0x000000ffffe07224 */ /* 0x000fe400078e00e1 */
[----:B------:R-:W-:-:S02]  /*27600*/  IMAD.MOV.U32 R225, RZ, RZ, R226 ;  /* 0x000000ffffe17224 */ /* 0x000fc400078e00e2 */
[----:B------:R-:W-:Y:S01]  /*27610*/  IMAD.MOV.U32 R226, RZ, RZ, R227 ;  /* 0x000000ffffe27224 */ /* 0x000fe200078e00e3 */
[----:B------:R-:W-:Y:S01]  /*27620*/  IADD3 R3, P5, R3, UR9, RZ ;  /* 0x0000000903037c10 */ /* 0x000fe2000ffbe0ff */
[----:B------:R-:W-:Y:S02]  /*27630*/  IMAD.MOV.U32 R227, RZ, RZ, R228 ;  /* 0x000000ffffe37224 */ /* 0x000fe400078e00e4 */
[----:B------:R-:W-:Y:S02]  /*27640*/  IMAD.MOV.U32 R228, RZ, RZ, R229 ;  /* 0x000000ffffe47224 */ /* 0x000fe400078e00e5 */
[----:B------:R-:W-:Y:S02]  /*27650*/  IMAD.MOV.U32 R229, RZ, RZ, R230 ;  /* 0x000000ffffe57224 */ /* 0x000fe400078e00e6 */
[----:B------:R-:W3:Y:S04]  /*27660*/  LDL.LU R230, [R1+0x29c] ;  /* 0x00029c0001e67983 */ /* 0x000ee80000300800 */
[----:B------:R0:W-:Y:S04]  /*27670*/  STL [R1+0xde8], R3 ;  /* 0x000de80301007387 */ /* 0x0001e80000100800 */
[----:B0-----:R-:W4:Y:S02]  /*27680*/  LDL.LU R3, [R1+0x9fc] ;  /* 0x0009fc0001037983 */ /* 0x001f240000300800 */
[----:B----4-:R-:W-:-:S05]  /*27690*/  IADD3.X R3, R3, UR11, RZ, P6, !PT ;  /* 0x0000000b03037c10 */ /* 0x010fca000b7fe4ff */
[----:B------:R0:W-:Y:S04]  /*276a0*/  STL [R1+0x9fc], R3 ;  /* 0x0009fc0301007387 */ /* 0x0001e80000100800 */
[----:B0-----:R-:W4:Y:S02]  /*276b0*/  LDL.LU R3, [R1+0xde4] ;  /* 0x000de40001037983 */ /* 0x001f240000300800 */
[----:B----4-:R-:W-:-:S05]  /*276c0*/  IADD3 R3, P6, R3, UR9, RZ ;  /* 0x0000000903037c10 */ /* 0x010fca000ffde0ff */
        /* <DEDUP_REMOVED lines=504> */
[----:B------:R0:W-:Y:S02]  /*29650*/  STL [R1+0xb48], R3 ;  /* 0x000b480301007387 */ /* 0x0001e40000100800 */
[----:B0-----:R-:W-:Y:S02]  /*29660*/  IMAD.MOV.U32 R3, RZ, RZ, R222 ;  /* 0x000000ffff037224 */ /* 0x001fe400078e00de */
[----:B------:R-:W-:Y:S02]  /*29670*/  IMAD.MOV.U32 R222, RZ, RZ, R223 ;  /* 0x000000ffffde7224 */ /* 0x000fe400078e00df */
[----:B------:R-:W-:Y:S02]  /*29680*/  IMAD.MOV.U32 R223, RZ, RZ, R225 ;  /* 0x000000ffffdf7224 */ /* 0x000fe400078e00e1 */
[----:B------:R-:W-:Y:S02]  /*29690*/  IMAD.MOV.U32 R225, RZ, RZ, R226 ;  /* 0x000000ffffe17224 */ /* 0x000fe400078e00e2 */
[----:B------:R-:W-:-:S02]  /*296a0*/  IMAD.MOV.U32 R226, RZ, RZ, R227 ;  /* 0x000000ffffe27224 */ /* 0x000fc400078e00e3 */
[----:B------:R-:W-:Y:S01]  /*296b0*/  IMAD.MOV.U32 R227, RZ, RZ, R228 ;  /* 0x000000ffffe37224 */ /* 0x000fe200078e00e4 */
[----:B------:R-:W-:Y:S01]  /*296c0*/  IADD3.X R3, R3, UR11, RZ, P1, !PT ;  /* 0x0000000b03037c10 */ /* 0x000fe20008ffe4ff */
[----:B------:R-:W-:Y:S02]  /*296d0*/  IMAD.MOV.U32 R228, RZ, RZ, R229 ;  /* 0x000000ffffe47224 */ /* 0x000fe400078e00e5 */
[----:B---3--:R-:W-:Y:S02]  /*296e0*/  IMAD.MOV.U32 R229, RZ, RZ, R230 ;  /* 0x000000ffffe57224 */ /* 0x008fe400078e00e6 */
[----:B------:R-:W-:Y:S02]  /*296f0*/  IMAD.MOV.U32 R230, RZ, RZ, R231 ;  /* 0x000000ffffe67224 */ /* 0x000fe400078e00e7 */
[----:B------:R-:W3:Y:S04]  /*29700*/  LDL.LU R231, [R1+0x294] ;  /* 0x0002940001e77983 */ /* 0x000ee80000300800 */
        /* <DEDUP_REMOVED lines=510> */
[----:B------:R0:W-:Y:S02]  /*2b6f0*/  STL [R1+0x4ac], R3 ;  /* 0x0004ac0301007387 */ /* 0x0001e40000100800 */
[----:B0-----:R-:W-:Y:S02]  /*2b700*/  IMAD.MOV.U32 R3, RZ, RZ, R222 ;  /* 0x000000ffff037224 */ /* 0x001fe400078e00de */
[----:B------:R-:W-:Y:S02]  /*2b710*/  IMAD.MOV.U32 R222, RZ, RZ, R223 ;  /* 0x000000ffffde7224 */ /* 0x000fe400078e00df */
[----:B------:R-:W4:Y:S01]  /*2b720*/  LDL.LU R223, [R1+0x2bc] ;  /* 0x0002bc0001df7983 */ /* 0x000f220000300800 */
[----:B------:R-:W-:-:S05]  /*2b730*/  IADD3 R3, P2, R3, UR9, RZ ;  /* 0x0000000903037c10 */ /* 0x000fca000ff5e0ff */
[----:B------:R0:W-:Y:S04]  /*2b740*/  STL [R1+0x480], R3 ;  /* 0x0004800301007387 */ /* 0x0001e80000100800 */
[----:B0-----:R-:W2:Y:S02]  /*2b750*/  LDL.LU R3, [R1+0x4a4] ;  /* 0x0004a40001037983 */ /* 0x001ea40000300800 */
[----:B--2---:R-:W-:-:S05]  /*2b760*/  IADD3.X R3, R3, UR11, RZ, P3, !PT ;  /* 0x0000000b03037c10 */ /* 0x004fca0009ffe4ff */
[----:B------:R0:W-:Y:S04]  /*2b770*/  STL [R1+0x4a4], R3 ;  /* 0x0004a40301007387 */ /* 0x0001e80000100800 */
[----:B0-----:R-:W2:Y:S02]  /*2b780*/  LDL.LU R3, [R1+0x478] ;  /* 0x0004780001037983 */ /* 0x001ea40000300800 */
[----:B--2---:R-:W-:-:S05]  /*2b790*/  IADD3 R3, P3, R3, UR9, RZ ;  /* 0x0000000903037c10 */ /* 0x004fca000ff7e0ff */
        /* <DEDUP_REMOVED lines=128> */
[----:B--2---:R-:W-:Y:S02]  /*2bfa0*/  IADD3.X R3, R3, UR11, RZ, P1, !PT ;  /* 0x0000000b03037c10 */ /* 0x004fe40008ffe4ff */
[----:B------:R-:W-:-:S03]  /*2bfb0*/  IADD3 R251, P1, R251, UR9, RZ ;  /* 0x00000009fbfb7c10 */ /* 0x000fc6000ff3e0ff */
[----:B------:R-:W-:Y:S04]  /*2bfc0*/  STL [R1+0x3f4], R3 ;  /* 0x0003f40301007387 */ /* 0x000fe80000100800 */
[----:B------:R0:W-:Y:S04]  /*2bfd0*/  STL [R1+0x3c8], R251 ;  /* 0x0003c8fb01007387 */ /* 0x0001e80000100800 */
[----:B0-----:R-:W2:Y:S04]  /*2bfe0*/  LDL.LU R251, [R1+0xe38] ;  /* 0x000e380001fb7983 */ /* 0x001ea80000300800 */
[----:B------:R-:W3:Y:S02]  /*2bff0*/  LDL.LU R3, [R1+0x3ec] ;  /* 0x0003ec0001037983 */ /* 0x000ee40000300800 */
[----:B---3--:R-:W-:-:S05]  /*2c000*/  IADD3.X R3, R3, UR11, RZ, P2, !PT ;  /* 0x0000000b03037c10 */ /* 0x008fca00097fe4ff */
[----:B------:R0:W-:Y:S04]  /*2c010*/  STL [R1+0x3ec], R3 ;  /* 0x0003ec0301007387 */ /* 0x0001e80000100800 */
[----:B0-----:R-:W3:Y:S02]  /*2c020*/  LDL.LU R3, [R1+0x3c0] ;  /* 0x0003c00001037983 */ /* 0x001ee40000300800 */
[----:B---3--:R-:W-:-:S05]  /*2c030*/  IADD3 R3, P2, R3, UR9, RZ ;  /* 0x0000000903037c10 */ /* 0x008fca000ff5e0ff */
[----:B------:R0:W-:Y:S04]  /*2c040*/  STL [R1+0x3c0], R3 ;  /* 0x0003c00301007387 */ /* 0x0001e80000100800 */
[----:B0-----:R-:W3:Y:S02]  /*2c050*/  LDL.LU R3, [R1+0x3e4] ;  /* 0x0003e40001037983 */ /* 0x001ee40000300800 */
        /* <DEDUP_REMOVED lines=14> */
[----:B0-----:R-:W3:Y:S01]  /*2c140*/  LDL.LU R3, [R1+0x3a8] ;  /* 0x0003a80001037983 */ /* 0x001ee20000300800 */
[----:B------:R-:W-:Y:S02]  /*2c150*/  IADD3.X R0, R0, UR11, RZ, P6, !PT ;  /* 0x0000000b00007c10 */ /* 0x000fe4000b7fe4ff */
[----:B---3--:R-:W-:-:S05]  /*2c160*/  IADD3 R3, P5, R3, UR9, RZ ;  /* 0x0000000903037c10 */ /* 0x008fca000ffbe0ff */
[----:B------:R-:W-:Y:S04]  /*2c170*/  STL [R1+0x3a8], R3 ;  /* 0x0003a80301007387 */ /* 0x000fe80000100800 */
[----:B------:R0:W-:Y:S04]  /*2c180*/  STL [R1+0x3cc], R0 ;  /* 0x0003cc0001007387 */ /* 0x0001e80000100800 */
[----:B0-----:R-:W3:Y:S04]  /*2c190*/  LDL.LU R0, [R1+0xe34] ;  /* 0x000e340001007983 */ /* 0x001ee80000300800 */
[----:B------:R-:W4:Y:S01]  /*2c1a0*/  LDL.LU R3, [R1+0x3a0] ;  /* 0x0003a00001037983 */ /* 0x000f220000300800 */
[----:B------:R-:W-:-:S02]  /*2c1b0*/  IADD3.X R221, R221, UR11, RZ, P1, !PT ;  /* 0x0000000bdddd7c10 */ /* 0x000fc40008ffe4ff */
[----:B----4-:R-:W-:-:S05]  /*2c1c0*/  IADD3 R3, P6, R3, UR9, RZ ;  /* 0x0000000903037c10 */ /* 0x010fca000ffde0ff */
[----:B------:R-:W-:Y:S04]  /*2c1d0*/  STL [R1+0x3a0], R3 ;  /* 0x0003a00301007387 */ /* 0x000fe80000100800 */
[----:B------:R0:W-:Y:S04]  /*2c1e0*/  STL [R1+0x3c4], R221 ;  /* 0x0003c4dd01007387 */ /* 0x0001e80000100800 */
[----:B0-----:R-:W4:Y:S02]  /*2c1f0*/  LDL.LU R221, [R1+0x398] ;  /* 0x0003980001dd7983 */ /* 0x001f240000300800 */
[----:B----4-:R-:W-:-:S05]  /*2c200*/  IADD3 R221, P1, R221, UR9, RZ ;  /* 0x00000009dddd7c10 */ /* 0x010fca000ff3e0ff */
[----:B------:R0:W-:Y:S04]  /*2c210*/  STL [R1+0x398], R221 ;  /* 0x000398dd01007387 */ /* 0x0001e80000100800 */
[----:B0-----:R-:W4:Y:S02]  /*2c220*/  LDL.LU R221, [R1+0x3bc] ;  /* 0x0003bc0001dd7983 */ /* 0x001f240000300800 */
[----:B----4-:R-:W-:Y:S02]  /*2c230*/  IADD3.X R221, R221, UR11, RZ, P2, !PT ;  /* 0x0000000bdddd7c10 */ /* 0x010fe400097fe4ff */
[----:B------:R-:W-:-:S03]  /*2c240*/  IADD3 R220, P2, R220, UR9, RZ ;  /* 0x00000009dcdc7c10 */ /* 0x000fc6000ff5e0ff */
[----:B------:R0:W-:Y:S04]  /*2c250*/  STL [R1+0x3bc], R221 ;  /* 0x0003bcdd01007387 */ /* 0x0001e80000100800 */
[----:B------:R-:W-:Y:S04]  /*2c260*/  STL [R1+0x390], R220 ;  /* 0x000390dc01007387 */ /* 0x000fe80000100800 */
[----:B0-----:R-:W4:Y:S02]  /*2c270*/  LDL.LU R221, [R1+0x3b4] ;  /* 0x0003b40001dd7983 */ /* 0x001f240000300800 */
[----:B----4-:R-:W-:-:S02]  /*2c280*/  IADD3.X R221, R221, UR11, RZ, P3, !PT ;  /* 0x0000000bdddd7c10 */ /* 0x010fc40009ffe4ff */
[----:B------:R-:W-:-:S03]  /*2c290*/  IADD3 R219, P3, R219, UR9, RZ ;  /* 0x00000009dbdb7c10 */ /* 0x000fc6000ff7e0ff */
[----:B------:R0:W-:Y:S04]  /*2c2a0*/  STL [R1+0x3b4], R221 ;  /* 0x0003b4dd01007387 */ /* 0x0001e80000100800 */
[----:B------:R-:W-:Y:S04]  /*2c2b0*/  STL [R1+0x388], R219 ;  /* 0x000388db01007387 */ /* 0x000fe80000100800 */
        /* <DEDUP_REMOVED lines=21> */
[----:B0-----:R-:W4:Y:S01]  /*2c410*/  LDL.LU R221, [R1+0x368] ;  /* 0x0003680001dd7983 */ /* 0x001f220000300800 */
[----:B------:R-:W-:Y:S02]  /*2c420*/  IADD3.X R218, R218, UR11, RZ, P2, !PT ;  /* 0x0000000bdada7c10 */ /* 0x000fe400097fe4ff */
[----:B----4-:R-:W-:-:S05]  /*2c430*/  IADD3 R221, P1, R221, UR9, RZ ;  /* 0x00000009dddd7c10 */ /* 0x010fca000ff3e0ff */
[----:B------:R0:W-:Y:S04]  /*2c440*/  STL [R1+0x368], R221 ;  /* 0x000368dd01007387 */ /* 0x0001e80000100800 */
[----:B------:R-:W-:Y:S04]  /*2c450*/  STL [R1+0x38c], R218 ;  /* 0x00038cda01007387 */ /* 0x000fe80000100800 */
[----:B0-----:R-:W4:Y:S01]  /*2c460*/  LDL.LU R221, [R1+0x360] ;  /* 0x0003600001dd7983 */ /* 0x001f220000300800 */
[----:B------:R-:W-:Y:S02]  /*2c470*/  IADD3.X R217, R217, UR11, RZ, P3, !PT ;  /* 0x0000000bd9d97c10 */ /* 0x000fe40009ffe4ff */
[----:B----4-:R-:W-:-:S05]  /*2c480*/  IADD3 R221, P2, R221, UR9, RZ ;  /* 0x00000009dddd7c10 */ /* 0x010fca000ff5e0ff */
[----:B------:R0:W-:Y:S04]  /*2c490*/  STL [R1+0x360], R221 ;  /* 0x000360dd01007387 */ /* 0x0001e80000100800 */
[----:B------:R-:W-:Y:S04]  /*2c4a0*/  STL [R1+0x384], R217 ;  /* 0x000384d901007387 */ /* 0x000fe80000100800 */
        /* <DEDUP_REMOVED lines=111> */
[----:B------:R-:W-:Y:S01]  /*2cba0*/  WARPGROUP.ARRIVE ;  /* 0x00000000000079c5 */ /* 0x000fe20000000000 */
[----:B------:R-:W-:Y:S01]  /*2cbb0*/  UMOV UR30, UR14 ;  /* 0x0000000e001e7c82 */ /* 0x000fe20008000000 */
[----:B------:R-:W-:-:S04]  /*2cbc0*/  UMOV UR31, UR15 ;  /* 0x0000000f001f7c82 */ /* 0x000fc80008000000 */
[----:B------:R-:W-:Y:S01]  /*2cbd0*/  QGMMA.64x256x32.F32.E5M2.E5M2 R24, gdesc[UR28], R24, gsb0 ;  /* 0x03e000001c1879f3 */ /* 0x000fe20008003818 */
[----:B----4-:R-:W-:-:S05]  /*2cbe0*/  IADD3 R221, P5, R221, UR9, RZ ;  /* 0x00000009dddd7c10 */ /* 0x010fca000ffbe0ff */
[----:B------:R0:W-:Y:S04]  /*2cbf0*/  STL [R1+0x2b8], R221 ;  /* 0x0002b8dd01007387 */ /* 0x0001e80000100800 */
[----:B0-----:R-:W4:Y:S01]  /*2cc00*/  LDL.LU R221, [R1+0x2dc] ;  /* 0x0002dc0001dd7983 */ /* 0x001f220000300800 */
[----:B------:R-:W-:Y:S02]  /*2cc10*/  WARPGROUP.DEPBAR.LE gsb0, 0x0 ;  /* 0x00008000000079c5 */ /* 0x000fe40000010000 */
[----:B------:R-:W-:Y:S01]  /*2cc20*/  WARPGROUP.ARRIVE ;  /* 0x00000000000079c5 */ /* 0x000fe20000000000 */
[----:B------:R-:W-:Y:S01]  /*2cc30*/  UMOV UR34, UR6 ;  /* 0x0000000600227c82 */ /* 0x000fe20008000000 */
[----:B------:R-:W-:-:S13]  /*2cc40*/  UMOV UR35, UR7 ;  /* 0x0000000700237c82 */ /* 0x000fda0008000000 */
[----:B------:R-:W-:Y:S01]  /*2cc50*/  QGMMA.64x256x32.F32.E5M2.E5M2 R24, gdesc[UR32], R24, gsb0 ;  /* 0x03e00000201879f3 */ /* 0x000fe20008003818 */
[----:B----4-:R-:W-:-:S05]  /*2cc60*/  IADD3.X R221, R221, UR11, RZ, P6, !PT ;  /* 0x0000000bdddd7c10 */ /* 0x010fca000b7fe4ff */
[----:B------:R0:W-:Y:S04]  /*2cc70*/  STL [R1+0x2dc], R221 ;  /* 0x0002dcdd01007387 */ /* 0x0001e80000100800 */
[----:B0-----:R-:W4:Y:S01]  /*2cc80*/  LDL.LU R221, [R1+0x2b0] ;  /* 0x0002b00001dd7983 */ /* 0x001f220000300800 */
[----:B---3--:R-:W-:Y:S01]  /*2cc90*/  IADD3.X R0, R0, UR11, RZ, P1, !PT ;  /* 0x0000000b00007c10 */ /* 0x008fe20008ffe4ff */
[----:B------:R-:W-:Y:S02]  /*2cca0*/  WARPGROUP.DEPBAR.LE gsb0, 0x0 ;  /* 0x00008000000079c5 */ /* 0x000fe40000010000 */
[----:B------:R-:W-:Y:S01]  /*2ccb0*/  WARPGROUP.ARRIVE ;  /* 0x00000000000079c5 */ /* 0x000fe20000000000 */
[----:B------:R-:W-:Y:S01]  /*2ccc0*/  UMOV UR38, UR26 ;  /* 0x0000001a00267c82 */ /* 0x000fe20008000000 */
[----:B------:R-:W-:-:S12]  /*2ccd0*/  UMOV UR39, UR27 ;  /* 0x0000001b00277c82 */ /* 0x000fd80008000000 */
[----:B------:R-:W-:Y:S01]  /*2cce0*/  QGMMA.64x256x32.F32.E5M2.E5M2 R24, gdesc[UR36], R24, gsb0 ;  /* 0x03e00000241879f3 */ /* 0x000fe20008003818 */
[----:B------:R-:W-:Y:S01]  /*2ccf0*/  UMOV UR42, UR22 ;  /* 0x00000016002a7c82 */ /* 0x000fe20008000000 */
[----:B------:R-:W-:Y:S01]  /*2cd00*/  UMOV UR43, UR23 ;  /* 0x00000017002b7c82 */ /* 0x000fe20008000000 */
[----:B----4-:R-:W-:-:S05]  /*2cd10*/  IADD3 R221, P6, R221, UR9, RZ ;  /* 0x00000009dddd7c10 */ /* 0x010fca000ffde0ff */
[----:B------:R-:W-:Y:S04]  /*2cd20*/  STL [R1+0x2b0], R221 ;  /* 0x0002b0dd01007387 */ /* 0x000fe80000100800 */
[----:B------:R0:W-:Y:S04]  /*2cd30*/  STL [R1+0x2d4], R0 ;  /* 0x0002d40001007387 */ /* 0x0001e80000100800 */
[----:B0-----:R-:W3:Y:S04]  /*2cd40*/  LDL.LU R0, [R1+0xe30] ;  /* 0x000e300001007983 */ /* 0x001ee80000300800 */
[----:B------:R-:W4:Y:S01]  /*2cd50*/  LDL.LU R221, [R1+0x2a8] ;  /* 0x0002a80001dd7983 */ /* 0x000f220000300800 */
[----:B------:R-:W-:-:S02]  /*2cd60*/  WARPGROUP.DEPBAR.LE gsb0, 0x0 ;  /* 0x00008000000079c5 */ /* 0x000fc40000010000 */
[----:B------:R-:W-:-:S06]  /*2cd70*/  WARPGROUP.ARRIVE ;  /* 0x00000000000079c5 */ /* 0x000fcc0000000000 */
[----:B------:R-:W-:Y:S01]  /*2cd80*/  QGMMA.64x256x32.F32.E5M2.E5M2 R24, gdesc[UR40], R24, gsb0 ;  /* 0x03e00000281879f3 */ /* 0x000fe20008003818 */
[----:B------:R-:W-:Y:S02]  /*2cd90*/  IADD3.X R206, R206, UR11, RZ, P2, !PT ;  /* 0x0000000bcece7c10 */ /* 0x000fe400097fe4ff */
[----:B------:R-:W-:Y:S02]  /*2cda0*/  IADD3.X R205, R205, UR11, RZ, P3, !PT ;  /* 0x0000000bcdcd7c10 */ /* 0x000fe40009ffe4ff */
[----:B------:R-:W-:Y:S02]  /*2cdb0*/  IADD3 R222, P3, R222, UR9, RZ ;  /* 0x00000009dede7c10 */ /* 0x000fe4000ff7e0ff */
[----:B------:R-:W-:Y:S02]  /*2cdc0*/  IADD3.X R223, R223, UR11, RZ, P4, !PT ;  /* 0x0000000bdfdf7c10 */ /* 0x000fe4000a7fe4ff */
[----:B------:R-:W-:Y:S02]  /*2cdd0*/  IADD3 R204, P4, R204, UR9, RZ ;  /* 0x00000009cccc7c10 */ /* 0x000fe4000ff9e0ff */
[----:B------:R-:W-:-:S02]  /*2cde0*/  IADD3.X R224, R224, UR11, RZ, P5, !PT ;  /* 0x0000000be0e07c10 */ /* 0x000fc4000affe4ff */
[----:B------:R-:W-:Y:S02]  /*2cdf0*/  IADD3 R203, P5, R203, UR9, RZ ;  /* 0x00000009cbcb7c10 */ /* 0x000fe4000ffbe0ff */
        /* <DEDUP_REMOVED lines=21> */
[----:B------:R-:W-:Y:S02]  /*2cf50*/  IADD3.X R250, R250, UR11, RZ, P5, !PT ;  /* 0x0000000bfafa7c10 */ /* 0x000fe4000affe4ff */
[----:B------:R-:W-:-:S02]  /*2cf60*/  IADD3.X R252, R252, UR11, RZ, P6, !PT ;  /* 0x0000000bfcfc7c10 */ /* 0x000fc4000b7fe4ff */
[----:B------:R-:W-:Y:S02]  /*2cf70*/  IADD3.X R192, R192, UR11, RZ, P3, !PT ;  /* 0x0000000bc0c07c10 */ /* 0x000fe40009ffe4ff */
[----:B----4-:R-:W-:Y:S02]  /*2cf80*/  IADD3 R221, P1, R221, UR9, RZ ;  /* 0x00000009dddd7c10 */ /* 0x010fe4000ff3e0ff */
[----:B---3--:R-:W-:-:S03]  /*2cf90*/  IADD3 R0, P2, R0, UR9, RZ ;  /* 0x0000000900007c10 */ /* 0x008fc6000ff5e0ff */
[----:B------:R-:W-:Y:S04]  /*2cfa0*/  STL [R1+0x2a8], R221 ;  /* 0x0002a8dd01007387 */ /* 0x000fe80000100800 */
[----:B------:R-:W-:Y:S04]  /*2cfb0*/  STL [R1+0x2cc], R206 ;  /* 0x0002ccce01007387 */ /* 0x000fe80000100800 */
[----:B------:R0:W-:Y:S01]  /*2cfc0*/  STL [R1+0x2a0], R0 ;  /* 0x0002a00001007387 */ /* 0x0001e20000100800 */
[----:B------:R-:W-:Y:S02]  /*2cfd0*/  IADD3.X R227, R227, UR11, RZ, P1, !PT ;  /* 0x0000000be3e37c10 */ /* 0x000fe40008ffe4ff */
[----:B------:R-:W-:-:S02]  /*2cfe0*/  IADD3 R228, P1, R228, UR9, RZ ;  /* 0x00000009e4e47c10 */ /* 0x000fc4000ff3e0ff */
[----:B------:R-:W-:Y:S01]  /*2cff0*/  IADD3.X R229, R229, UR11, RZ, P2, !PT ;  /* 0x0000000be5e57c10 */ /* 0x000fe200097fe4ff */
[----:B0-----:R0:W5:Y:S04]  /*2d000*/  LDL.LU R0, [R1+0xe2c] ;  /* 0x000e2c0001007983 */ /* 0x0011680000300800 */
[----:B------:R0:W-:Y:S04]  /*2d010*/  STL [R1+0x2c4], R205 ;  /* 0x0002c4cd01007387 */ /* 0x0001e80000100800 */
[----:B------:R0:W-:Y:S04]  /*2d020*/  STL [R1+0x298], R222 ;  /* 0x000298de01007387 */ /* 0x0001e80000100800 */
[----:B------:R0:W-:Y:S04]  /*2d030*/  STL [R1+0x2bc], R223 ;  /* 0x0002bcdf01007387 */ /* 0x0001e80000100800 */
[----:B------:R0:W-:Y:S04]  /*2d040*/  STL [R1+0x290], R204 ;  /* 0x000290cc01007387 */ /* 0x0001e80000100800 */
[----:B------:R0:W-:Y:S04]  /*2d050*/  STL [R1+0x2b4], R224 ;  /* 0x0002b4e001007387 */ /* 0x0001e80000100800 */
[----:B------:R0:W-:Y:S04]  /*2d060*/  STL [R1+0x288], R203 ;  /* 0x000288cb01007387 */ /* 0x0001e80000100800 */
[----:B------:R0:W-:Y:S01]  /*2d070*/  STL [R1+0x2ac], R225 ;  /* 0x0002ace101007387 */ /* 0x0001e20000100800 */
[----:B------:R-:W-:-:S03]  /*2d080*/  IADD3 R230, P2, R230, UR9, RZ ;  /* 0x00000009e6e67c10 */ /* 0x000fc6000ff5e0ff */
[----:B------:R0:W-:Y:S04]  /*2d090*/  STL [R1+0x280], R226 ;  /* 0x000280e201007387 */ /* 0x0001e80000100800 */
[----:B------:R0:W-:Y:S04]  /*2d0a0*/  STL [R1+0x2a4], R227 ;  /* 0x0002a4e301007387 */ /* 0x0001e80000100800 */
[----:B------:R0:W-:Y:S04]  /*2d0b0*/  STL [R1+0x278], R228 ;  /* 0x000278e401007387 */ /* 0x0001e80000100800 */
[----:B------:R0:W-:Y:S04]  /*2d0c0*/  STL [R1+0x29c], R229 ;  /* 0x00029ce501007387 */ /* 0x0001e80000100800 */
[----:B------:R0:W-:Y:S04]  /*2d0d0*/  STL [R1+0x270], R230 ;  /* 0x000270e601007387 */ /* 0x0001e80000100800 */
[----:B------:R0:W-:Y:S04]  /*2d0e0*/  STL [R1+0x294], R231 ;  /* 0x000294e701007387 */ /* 0x0001e80000100800 */
[----:B------:R0:W-:Y:S04]  /*2d0f0*/  STL [R1+0x268], R232 ;  /* 0x000268e801007387 */ /* 0x0001e80000100800 */
[----:B------:R0:W-:Y:S04]  /*2d100*/  STL [R1+0x28c], R201 ;  /* 0x00028cc901007387 */ /* 0x0001e80000100800 */
[----:B------:R0:W-:Y:S01]  /*2d110*/  STL [R1+0x260], R233 ;  /* 0x000260e901007387 */ /* 0x0001e20000100800 */
[----:B------:R-:W-:-:S03]  /*2d120*/  IADD3.X R236, R236, UR11, RZ, P1, !PT ;  /* 0x0000000becec7c10 */ /* 0x000fc60008ffe4ff */
[----:B------:R0:W-:Y:S01]  /*2d130*/  STL [R1+0x284], R200 ;  /* 0x000284c801007387 */ /* 0x0001e20000100800 */
[----:B------:R-:W-:-:S03]  /*2d140*/  IADD3 R198, P1, R198, UR9, RZ ;  /* 0x00000009c6c67c10 */ /* 0x000fc6000ff3e0ff */
[----:B------:R0:W-:Y:S01]  /*2d150*/  STL [R1+0x258], R234 ;  /* 0x000258ea01007387 */ /* 0x0001e20000100800 */
[----:B------:R-:W-:-:S03]  /*2d160*/  IADD3.X R237, R237, UR11, RZ, P2, !PT ;  /* 0x0000000beded7c10 */ /* 0x000fc600097fe4ff */
        /* <DEDUP_REMOVED lines=24> */
[----:B------:R0:W-:Y:S01]  /*2d2f0*/  STL [R1+0x208], R194 ;  /* 0x000208c201007387 */ /* 0x0001e20000100800 */
[----:B--2---:R-:W-:-:S03]  /*2d300*/  IADD3.X R251, R251, UR11, RZ, P1, !PT ;  /* 0x0000000bfbfb7c10 */ /* 0x004fc60008ffe4ff */
[----:B------:R0:W-:Y:S01]  /*2d310*/  STL [R1+0x22c], R249 ;  /* 0x00022cf901007387 */ /* 0x0001e20000100800 */
[----:B------:R-:W-:-:S03]  /*2d320*/  IADD3.X R193, R193, UR11, RZ, P2, !PT ;  /* 0x0000000bc1c17c10 */ /* 0x000fc600097fe4ff */
[----:B------:R0:W-:Y:S04]  /*2d330*/  STL [R1+0x224], R250 ;  /* 0x000224fa01007387 */ /* 0x0001e80000100800 */
[----:B------:R0:W-:Y:S04]  /*2d340*/  STL [R1+0x21c], R252 ;  /* 0x00021cfc01007387 */ /* 0x0001e80000100800 */
[----:B------:R0:W-:Y:S04]  /*2d350*/  STL [R1+0x204], R192 ;  /* 0x000204c001007387 */ /* 0x0001e80000100800 */
[----:B------:R0:W-:Y:S04]  /*2d360*/  STL [R1+0x214], R251 ;  /* 0x000214fb01007387 */ /* 0x0001e80000100800 */
[----:B------:R0:W-:Y:S01]  /*2d370*/  STL [R1+0x20c], R193 ;  /* 0x00020cc101007387 */ /* 0x0001e20000100800 */
[----:B------:R-:W-:-:S02]  /*2d380*/  WARPGROUP.DEPBAR.LE gsb0, 0x0 ;  /* 0x00008000000079c5 */ /* 0x000fc40000010000 */
[----:B------:R-:W-:Y:S05]  /*2d390*/  @P0 BRA `(.L_x_2) ;  /* 0xfffffea000b80947 */ /* 0x000fea000383ffff */
.L_x_1:
[----:B------:R2:W-:Y:S01]  /*2d3a0*/  STL [R1+0xe3c], R149 ;  /* 0x000e3c9501007387 */ /* 0x0005e20000100800 */
[----:B------:R-:W-:Y:S01]  /*2d3b0*/  F2FP.SATFINITE.E5M2.F32.PACK_AB_MERGE_C R30, R31, R30, RZ ;  /* 0x0000001e1f1e723e */ /* 0x000fe200048060ff */
[----:B------:R-:W-:Y:S01]  /*2d3c0*/  ULDC.64 UR4, c[0x0][0x228] ;  /* 0x00008a0000047ab9 */ /* 0x000fe20000000a00 */
[----:B------:R-:W-:Y:S01]  /*2d3d0*/  F2FP.SATFINITE.E5M2.F32.PACK_AB_MERGE_C R27, R27, R26, RZ ;  /* 0x0000001a1b1b723e */ /* 0x000fe200048060ff */
[----:B------:R-:W3:Y:S01]  /*2d3e0*/  LDL.LU R5, [R1+0x4] ;  /* 0x0000040001057983 */ /* 0x000ee20000300800 */
[----:B------:R-:W-:Y:S01]  /*2d3f0*/  F2FP.SATFINITE.E5M2.F32.PACK_AB_MERGE_C R32, R33, R32, RZ ;  /* 0x000000202120723e */ /* 0x000fe200048060ff */
[----:B------:R-:W-:Y:S02]  /*2d400*/  ULDC UR6, c[0x0][0x22c] ;  /* 0x00008b0000067ab9 */ /* 0x000fe40000000800 */
[----:B--2---:R-:W3:Y:S04]  /*2d410*/  LDL.LU R149, [R1] ;  /* 0x0000000001957983 */ /* 0x004ee80000300800 */
[----:B------:R2:W-:Y:S04]  /*2d420*/  STL [R1+0xe38], R148 ;  /* 0x000e389401007387 */ /* 0x0005e80000100800 */
[----:B--2---:R-:W2:Y:S04]  /*2d430*/  LDL.LU R148, [R1+0x8] ;  /* 0x0000080001947983 */ /* 0x004ea80000300800 */
[----:B------:R-:W2:Y:S04]  /*2d440*/  LDL.LU R3, [R1+0xc] ;  /* 0x00000c0001037983 */ /* 0x000ea80000300800 */
[----:B------:R4:W-:Y:S04]  /*2d450*/  STL [R1+0xe34], R151 ;  /* 0x000e349701007387 */ /* 0x0009e80000100800 */
[----:B----4-:R-:W4:Y:S04]  /*2d460*/  LDL.LU R151, [R1+0x10] ;  /* 0x0000100001977983 */ /* 0x010f280000300800 */
[----:B-1----:R-:W4:Y:S04]  /*2d470*/  LDL.LU R2, [R1+0x14] ;  /* 0x0000140001027983 */ /* 0x002f280000300800 */
[----:B------:R1:W-:Y:S04]  /*2d480*/  STL [R1+0xe30], R150 ;  /* 0x000e309601007387 */ /* 0x0003e80000100800 */
[----:B-1----:R-:W4:Y:S04]  /*2d490*/  LDL.LU R150, [R1+0x18] ;  /* 0x0000180001967983 */ /* 0x002f280000300800 */
[----:B------:R-:W4:Y:S04]  /*2d4a0*/  LDL.LU R4, [R1+0x1c] ;  /* 0x00001c0001047983 */ /* 0x000f280000300800 */
[----:B-----5:R1:W-:Y:S04]  /*2d4b0*/  STL [R1+0xe2c], R0 ;  /* 0x000e2c0001007387 */ /* 0x0203e80000100800 */
[----:B-1----:R-:W4:Y:S04]  /*2d4c0*/  LDL.LU R0, [R1+0x20] ;  /* 0x0000200001007983 */ /* 0x002f280000300800 */
[----:B------:R-:W4:Y:S04]  /*2d4d0*/  LDL.LU R6, [R1+0x24] ;  /* 0x0000240001067983 */ /* 0x000f280000300800 */
[----:B------:R-:W4:Y:S04]  /*2d4e0*/  LDL.LU R17, [R1+0x28] ;  /* 0x0000280001117983 */ /* 0x000f280000300800 */
[----:B------:R-:W4:Y:S04]  /*2d4f0*/  LDL.LU R7, [R1+0x2c] ;  /* 0x00002c0001077983 */ /* 0x000f280000300800 */
[----:B------:R-:W4:Y:S04]  /*2d500*/  LDL.LU R16, [R1+0x30] ;  /* 0x0000300001107983 */ /* 0x000f280000300800 */
[----:B------:R-:W4:Y:S04]  /*2d510*/  LDL.LU R9, [R1+0x34] ;  /* 0x0000340001097983 */ /* 0x000f280000300800 */
[----:B------:R-:W4:Y:S04]  /*2d520*/  LDL.LU R202, [R1+0x38] ;  /* 0x0000380001ca7983 */ /* 0x000f280000300800 */
[----:B------:R-:W4:Y:S04]  /*2d530*/  LDL.LU R8, [R1+0x3c] ;  /* 0x00003c0001087983 */ /* 0x000f280000300800 */
[----:B------:R-:W4:Y:S04]  /*2d540*/  LDL.LU R10, [R1+0x40] ;  /* 0x00004000010a7983 */ /* 0x000f280000300800 */
[----:B0-----:R-:W4:Y:S04]  /*2d550*/  LDL.LU R252, [R1+0x44] ;  /* 0x0000440001fc7983 */ /* 0x001f280000300800 */
        /* <DEDUP_REMOVED lines=107> */
[----:B------:R-:W4:Y:S01]  /*2dc10*/  LDL.LU R193, [R1+0x1f4] ;  /* 0x0001f40001c17983 */ /* 0x000f220000300800 */
[----:B---3--:R-:W-:-:S03]  /*2dc20*/  F2FP.SATFINITE.E5M2.F32.PACK_AB_MERGE_C R5, R5, R149, RZ ;  /* 0x000000950505723e */ /* 0x008fc600048060ff */
[----:B------:R-:W3:Y:S01]  /*2dc30*/  LDL.LU R194, [R1+0x1f8] ;  /* 0x0001f80001c27983 */ /* 0x000ee20000300800 */
[----:B--2---:R-:W-:-:S03]  /*2dc40*/  F2FP.SATFINITE.E5M2.F32.PACK_AB_MERGE_C R3, R3, R148, RZ ;  /* 0x000000940303723e */ /* 0x004fc600048060ff */
[----:B------:R-:W3:Y:S01]  /*2dc50*/  LDL.LU R192, [R1+0x1fc] ;  /* 0x0001fc0001c07983 */ /* 0x000ee20000300800 */
[----:B----4-:R-:W-:-:S03]  /*2dc60*/  F2FP.SATFINITE.E5M2.F32.PACK_AB_MERGE_C R2, R2, R151, RZ ;  /* 0x000000970202723e */ /* 0x010fc600048060ff */
[----:B------:R-:W2:Y:S01]  /*2dc70*/  LDL.LU R149, [R1+0xe3c] ;  /* 0x000e3c0001957983 */ /* 0x000ea20000300800 */
[----:B------:R-:W-:-:S03]  /*2dc80*/  F2FP.SATFINITE.E5M2.F32.PACK_AB_MERGE_C R4, R4, R150, RZ ;  /* 0x000000960404723e */ /* 0x000fc600048060ff */
[----:B------:R-:W2:Y:S01]  /*2dc90*/  LDL.LU R148, [R1+0xe38] ;  /* 0x000e380001947983 */ /* 0x000ea20000300800 */
[----:B------:R-:W-:-:S03]  /*2dca0*/  F2FP.SATFINITE.E5M2.F32.PACK_AB_MERGE_C R6, R6, R0, RZ ;  /* 0x000000000606723e */ /* 0x000fc600048060ff */
[----:B------:R-:W4:Y:S04]  /*2dcb0*/  LDL.LU R151, [R1+0xe34] ;  /* 0x000e340001977983 */ /* 0x000f280000300800 */
[----:B------:R-:W4:Y:S04]  /*2dcc0*/  LDL.LU R150, [R1+0xe30] ;  /* 0x000e300001967983 */ /* 0x000f280000300800 */
[----:B------:R-:W2:Y:S01]  /*2dcd0*/  LDL.LU R0, [R1+0xe2c] ;  /* 0x000e2c0001007983 */ /* 0x000ea20000300800 */
[----:B------:R-:W0:Y:S01]  /*2dce0*/  S2R R31, SR_TID.X ;  /* 0x00000000001f7919 */ /* 0x000e220000002100 */
[----:B------:R-:W-:-:S02]  /*2dcf0*/  F2FP.SATFINITE.E5M2.F32.PACK_AB_MERGE_C R29, R29, R28, RZ ;  /* 0x0000001c1d1d723e */ /* 0x000fc400048060ff */
[----:B------:R-:W-:Y:S02]  /*2dd00*/  F2FP.SATFINITE.E5M2.F32.PACK_AB_MERGE_C R64, R65, R64, RZ ;  /* 0x000000404140723e */ /* 0x000fe400048060ff */
[----:B------:R-:W-:Y:S02]  /*2dd10*/  PRMT R27, R27, 0x5410, R30 ;  /* 0x000054101b1b7816 */ /* 0x000fe4000000001e */
[----:B------:R-:W-:Y:S02]  /*2dd20*/  F2FP.SATFINITE.E5M2.F32.PACK_AB_MERGE_C R7, R7, R17, RZ ;  /* 0x000000110707723e */ /* 0x000fe400048060ff */
[----:B------:R-:W-:Y:S02]  /*2dd30*/  F2FP.SATFINITE.E5M2.F32.PACK_AB_MERGE_C R9, R9, R16, RZ ;  /* 0x000000100909723e */ /* 0x000fe400048060ff */
[----:B------:R-:W-:Y:S02]  /*2dd40*/  F2FP.SATFINITE.E5M2.F32.PACK_AB_MERGE_C R8, R8, R202, RZ ;  /* 0x000000ca0808723e */ /* 0x000fe400048060ff */
[----:B------:R-:W-:-:S02]  /*2dd50*/  F2FP.SATFINITE.E5M2.F32.PACK_AB_MERGE_C R37, R37, R36, RZ ;  /* 0x000000242525723e */ /* 0x000fc400048060ff */
[----:B------:R-:W-:Y:S02]  /*2dd60*/  F2FP.SATFINITE.E5M2.F32.PACK_AB_MERGE_C R39, R39, R38, RZ ;  /* 0x000000262727723e */ /* 0x000fe400048060ff */
[----:B------:R-:W-:Y:S02]  /*2dd70*/  F2FP.SATFINITE.E5M2.F32.PACK_AB_MERGE_C R10, R252, R10, RZ ;  /* 0x0000000afc0a723e */ /* 0x000fe400048060ff */
        /* <DEDUP_REMOVED lines=102> */
[----:B------:R-:W4:Y:S01]  /*2e3e0*/  LDL.LU R196, [R1+0xe24] ;  /* 0x000e240001c47983 */ /* 0x000f220000300800 */
[----:B------:R-:W-:-:S03]  /*2e3f0*/  F2FP.SATFINITE.E5M2.F32.PACK_AB_MERGE_C R193, R193, R195, RZ ;  /* 0x000000c3c1c1723e */ /* 0x000fc600048060ff */
[----:B------:R-:W4:Y:S01]  /*2e400*/  LDL.LU R195, [R1+0xe28] ;  /* 0x000e280001c37983 */ /* 0x000f220000300800 */
[----:B---3--:R-:W-:Y:S02]  /*2e410*/  F2FP.SATFINITE.E5M2.F32.PACK_AB_MERGE_C R192, R192, R194, RZ ;  /* 0x000000c2c0c0723e */ /* 0x008fe400048060ff */
[----:B------:R-:W-:Y:S01]  /*2e420*/  F2FP.SATFINITE.E5M2.F32.PACK_AB_MERGE_C R194, R25, R24, RZ ;  /* 0x0000001819c2723e */ /* 0x000fe200048060ff */
[----:B0-----:R-:W-:Y:S02]  /*2e430*/  IMAD.SHL.U32 R25, R31, 0x40, RZ ;  /* 0x000000401f197824 */ /* 0x001fe400078e00ff */
[----:B--2---:R-:W-:-:S03]  /*2e440*/  VIADD R26, R0, 0xff ;  /* 0x000000ff001a7836 */ /* 0x004fc60000000000 */
[----:B------:R-:W-:Y:S01]  /*2e450*/  LOP3.LUT R25, R25, 0x400, RZ, 0xc0, !PT ;  /* 0x0000040019197812 */ /* 0x000fe200078ec0ff */
[----:B------:R-:W-:Y:S01]  /*2e460*/  VIADD R33, R0, 0x1 ;  /* 0x0000000100217836 */ /* 0x000fe20000000000 */
[----:B------:R-:W-:Y:S02]  /*2e470*/  F2FP.SATFINITE.E5M2.F32.PACK_AB_MERGE_C R28, R35, R34, RZ ;  /* 0x00000022231c723e */ /* 0x000fe400048060ff */
[----:B------:R-:W-:Y:S02]  /*2e480*/  F2FP.SATFINITE.E5M2.F32.PACK_AB_MERGE_C R17, R245, R246, RZ ;  /* 0x000000f6f511723e */ /* 0x000fe400048060ff */
[----:B------:R-:W-:Y:S01]  /*2e490*/  F2FP.SATFINITE.E5M2.F32.PACK_AB_MERGE_C R16, R243, R244, RZ ;  /* 0x000000f4f310723e */ /* 0x000fe200048060ff */
[----:B------:R-:W-:Y:S01]  /*2e4a0*/  BAR.SYNC.DEFER_BLOCKING 0x0 ;  /* 0x0000000000007b1d */ /* 0x000fe20000010000 */
[----:B----4-:R-:W-:-:S04]  /*2e4b0*/  LOP3.LUT R24, R196, 0xf0, RZ, 0xc0, !PT ;  /* 0x000000f0c4187812 */ /* 0x010fc800078ec0ff */
[----:B------:R-:W-:Y:S01]  /*2e4c0*/  IADD3 R25, R25, UR8, R24 ;  /* 0x0000000819197c10 */ /* 0x000fe2000fffe018 */
[----:B------:R-:W-:Y:S01]  /*2e4d0*/  IMAD.SHL.U32 R24, R31, 0x8, RZ ;  /* 0x000000081f187824 */ /* 0x000fe200078e00ff */
[----:B------:R-:W-:Y:S01]  /*2e4e0*/  ISETP.GE.AND P0, PT, R195, UR4, PT ;  /* 0x00000004c3007c0c */ /* 0x000fe2000bf06270 */
[----:B------:R-:W-:-:S03]  /*2e4f0*/  ULDC UR4, c[0x0][0x22c] ;  /* 0x00008b0000047ab9 */ /* 0x000fc60000000800 */
[----:B------:R-:W-:Y:S02]  /*2e500*/  LOP3.LUT R24, R24, 0x300, RZ, 0xc0, !PT ;  /* 0x0000030018187812 */ /* 0x000fe400078ec0ff */
[----:B------:R-:W-:Y:S01]  /*2e510*/  ISETP.LT.AND P1, PT, R26, UR6, !P0 ;  /* 0x000000061a007c0c */ /* 0x000fe2000c721270 */
[----:B------:R-:W-:Y:S01]  /*2e520*/  VIADD R26, R0, 0x2 ;  /* 0x00000002001a7836 */ /* 0x000fe20000000000 */
[----:B------:R-:W-:Y:S01]  /*2e530*/  ISETP.LT.AND P3, PT, R33, UR4, !P0 ;  /* 0x0000000421007c0c */ /* 0x000fe2000c761270 */
[----:B------:R-:W-:Y:S01]  /*2e540*/  ULDC UR4, c[0x0][0x22c] ;  /* 0x00008b0000047ab9 */ /* 0x000fe20000000800 */
[----:B------:R-:W-:Y:S01]  /*2e550*/  IMAD.IADD R65, R24, 0x1, R25 ;  /* 0x0000000118417824 */ /* 0x000fe200078e0219 */
[----:B------:R-:W-:Y:S01]  /*2e560*/  PRMT R24, R5, 0x5410, R2 ;  /* 0x0000541005187816 */ /* 0x000fe20000000002 */
[----:B------:R-:W-:Y:S01]  /*2e570*/  ULDC UR6, c[0x0][0x22c] ;  /* 0x00008b0000067ab9 */ /* 0x000fe20000000800 */
[----:B------:R-:W-:Y:S01]  /*2e580*/  ISETP.LT.AND P5, PT, R26, UR4, !P0 ;  /* 0x000000041a007c0c */ /* 0x000fe2000c7a1270 */
[----:B------:R-:W-:Y:S01]  /*2e590*/  VIADD R33, R0, 0x3 ;  /* 0x0000000300217836 */ /* 0x000fe20000000000 */
[----:B------:R-:W-:Y:S01]  /*2e5a0*/  PRMT R25, R3, 0x5410, R4 ;  /* 0x0000541003197816 */ /* 0x000fe20000000004 */
[----:B------:R-:W-:Y:S01]  /*2e5b0*/  ULDC UR4, c[0x0][0x244] ;  /* 0x0000910000047ab9 */ /* 0x000fe20000000800 */
[----:B------:R-:W-:-:S05]  /*2e5c0*/  PRMT R26, R194, 0x5410, R29 ;  /* 0x00005410c21a7816 */ /* 0x000fca000000001d */
[----:B------:R0:W-:Y:S01]  /*2e5d0*/  STSM.16.M88.4 [R65], R24 ;  /* 0x0000001841007844 */ /* 0x0001e20000000200 */
[----:B------:R-:W-:-:S04]  /*2e5e0*/  LOP3.LUT R2, R31, 0x7f, RZ, 0xc0, !PT ;  /* 0x0000007f1f027812 */ /* 0x000fc800078ec0ff */
[----:B------:R-:W-:Y:S02]  /*2e5f0*/  LEA R2, R2, UR8, 0x4 ;  /* 0x0000000802027c11 */ /* 0x000fe4000f8e20ff */
[----:B0-----:R-:W-:Y:S02]  /*2e600*/  PRMT R24, R6, 0x5410, R9 ;  /* 0x0000541006187816 */ /* 0x001fe40000000009 */
[----:B------:R-:W-:Y:S01]  /*2e610*/  PRMT R25, R7, 0x5410, R8 ;  /* 0x0000541007197816 */ /* 0x000fe20000000008 */
[----:B------:R-:W-:Y:S01]  /*2e620*/  BAR.SYNC.DEFER_BLOCKING 0x0 ;  /* 0x0000000000007b1d */ /* 0x000fe20000010000 */
[----:B------:R-:W-:Y:S02]  /*2e630*/  PRMT R26, R32, 0x5410, R37 ;  /* 0x00005410201a7816 */ /* 0x000fe40000000025 */
[----:B------:R-:W-:-:S03]  /*2e640*/  PRMT R27, R28, 0x5410, R39 ;  /* 0x000054101c1b7816 */ /* 0x000fc60000000027 */
[----:B------:R-:W0:Y:S02]  /*2e650*/  LDS.128 R4, [R2] ;  /* 0x0000000002047984 */ /* 0x000e240000000c00 */
[----:B------:R-:W-:Y:S06]  /*2e660*/  BAR.SYNC.DEFER_BLOCKING 0x0 ;  /* 0x0000000000007b1d */ /* 0x000fec0000010000 */
[----:B------:R1:W-:Y:S02]  /*2e670*/  STSM.16.M88.4 [R65], R24 ;  /* 0x0000001841007844 */ /* 0x0003e40000000200 */
[----:B-1----:R-:W-:-:S02]  /*2e680*/  PRMT R24, R10, 0x5410, R13 ;  /* 0x000054100a187816 */ /* 0x002fc4000000000d */
[----:B------:R-:W-:Y:S01]  /*2e690*/  PRMT R25, R11, 0x5410, R12 ;  /* 0x000054100b197816 */ /* 0x000fe2000000000c */
[----:B------:R-:W-:Y:S01]  /*2e6a0*/  BAR.SYNC.DEFER_BLOCKING 0x0 ;  /* 0x0000000000007b1d */ /* 0x000fe20000010000 */
[----:B------:R-:W-:Y:S02]  /*2e6b0*/  PRMT R26, R40, 0x5410, R45 ;  /* 0x00005410281a7816 */ /* 0x000fe4000000002d */
[----:B------:R-:W-:-:S03]  /*2e6c0*/  PRMT R27, R42, 0x5410, R47 ;  /* 0x000054102a1b7816 */ /* 0x000fc6000000002f */
[----:B------:R-:W1:Y:S02]  /*2e6d0*/  LDS.128 R8, [R2] ;  /* 0x0000000002087984 */ /* 0x000e640000000c00 */
[----:B------:R-:W-:Y:S06]  /*2e6e0*/  BAR.SYNC.DEFER_BLOCKING 0x0 ;  /* 0x0000000000007b1d */ /* 0x000fec0000010000 */
[----:B------:R2:W-:Y:S02]  /*2e6f0*/  STSM.16.M88.4 [R65], R24 ;  /* 0x0000001841007844 */ /* 0x0005e40000000200 */
[----:B--2---:R-:W-:-:S02]  /*2e700*/  PRMT R24, R14, 0x5410, R17 ;  /* 0x000054100e187816 */ /* 0x004fc40000000011 */
[----:B------:R-:W-:Y:S01]  /*2e710*/  PRMT R25, R15, 0x5410, R16 ;  /* 0x000054100f197816 */ /* 0x000fe20000000010 */
[----:B------:R-:W-:Y:S01]  /*2e720*/  BAR.SYNC.DEFER_BLOCKING 0x0 ;  /* 0x0000000000007b1d */ /* 0x000fe20000010000 */
[----:B------:R-:W-:Y:S02]  /*2e730*/  PRMT R26, R48, 0x5410, R53 ;  /* 0x00005410301a7816 */ /* 0x000fe40000000035 */
[----:B------:R-:W-:-:S03]  /*2e740*/  PRMT R27, R50, 0x5410, R55 ;  /* 0x00005410321b7816 */ /* 0x000fc60000000037 */
[----:B------:R-:W2:Y:S02]  /*2e750*/  LDS.128 R12, [R2] ;  /* 0x00000000020c7984 */ /* 0x000ea40000000c00 */
[----:B------:R-:W-:Y:S06]  /*2e760*/  BAR.SYNC.DEFER_BLOCKING 0x0 ;  /* 0x0000000000007b1d */ /* 0x000fec0000010000 */
[----:B------:R3:W-:Y:S02]  /*2e770*/  STSM.16.M88.4 [R65], R24 ;  /* 0x0000001841007844 */ /* 0x0007e40000000200 */
[----:B---3--:R-:W-:-:S02]  /*2e780*/  PRMT R24, R18, 0x5410, R21 ;  /* 0x0000541012187816 */ /* 0x008fc40000000015 */
[----:B------:R-:W-:Y:S01]  /*2e790*/  PRMT R25, R19, 0x5410, R20 ;  /* 0x0000541013197816 */ /* 0x000fe20000000014 */
[----:B------:R-:W-:Y:S01]  /*2e7a0*/  BAR.SYNC.DEFER_BLOCKING 0x0 ;  /* 0x0000000000007b1d */ /* 0x000fe20000010000 */
[----:B------:R-:W-:Y:S02]  /*2e7b0*/  PRMT R26, R56, 0x5410, R61 ;  /* 0x00005410381a7816 */ /* 0x000fe4000000003d */
[----:B------:R-:W-:-:S03]  /*2e7c0*/  PRMT R27, R58, 0x5410, R63 ;  /* 0x000054103a1b7816 */ /* 0x000fc6000000003f */
[----:B------:R-:W3:Y:S02]  /*2e7d0*/  LDS.128 R16, [R2] ;  /* 0x0000000002107984 */ /* 0x000ee40000000c00 */
[----:B------:R-:W-:Y:S06]  /*2e7e0*/  BAR.SYNC.DEFER_BLOCKING 0x0 ;  /* 0x0000000000007b1d */ /* 0x000fec0000010000 */
[----:B------:R4:W-:Y:S02]  /*2e7f0*/  STSM.16.M88.4 [R65], R24 ;  /* 0x0000001841007844 */ /* 0x0009e40000000200 */
[----:B----4-:R-:W-:-:S02]  /*2e800*/  PRMT R24, R22, 0x5410, R153 ;  /* 0x0000541016187816 */ /* 0x010fc40000000099 */
[----:B------:R-:W-:Y:S01]  /*2e810*/  PRMT R25, R23, 0x5410, R152 ;  /* 0x0000541017197816 */ /* 0x000fe20000000098 */
[----:B------:R-:W-:Y:S01]  /*2e820*/  BAR.SYNC.DEFER_BLOCKING 0x0 ;  /* 0x0000000000007b1d */ /* 0x000fe20000010000 */
[----:B------:R-:W-:Y:S02]  /*2e830*/  PRMT R26, R64, 0x5410, R69 ;  /* 0x00005410401a7816 */ /* 0x000fe40000000045 */
[----:B------:R-:W-:-:S03]  /*2e840*/  PRMT R27, R66, 0x5410, R71 ;  /* 0x00005410421b7816 */ /* 0x000fc60000000047 */
[----:B------:R-:W4:Y:S02]  /*2e850*/  LDS.128 R20, [R2] ;  /* 0x0000000002147984 */ /* 0x000f240000000c00 */
[----:B------:R-:W-:Y:S06]  /*2e860*/  BAR.SYNC.DEFER_BLOCKING 0x0 ;  /* 0x0000000000007b1d */ /* 0x000fec0000010000 */
[----:B------:R-:W-:Y:S02]  /*2e870*/  STSM.16.M88.4 [R65], R24 ;  /* 0x0000001841007844 */ /* 0x000fe40000000200 */
[----:B------:R-:W-:Y:S01]  /*2e880*/  BAR.SYNC.DEFER_BLOCKING 0x0 ;  /* 0x0000000000007b1d */ /* 0x000fe20000010000 */
[----:B------:R-:W-:-:S02]  /*2e890*/  F2FP.SATFINITE.E5M2.F32.PACK_AB_MERGE_C R34, R73, R72, RZ ;  /* 0x000000484922723e */ /* 0x000fc400048060ff */
[----:B------:R-:W-:Y:S02]  /*2e8a0*/  F2FP.SATFINITE.E5M2.F32.PACK_AB_MERGE_C R35, R75, R74, RZ ;  /* 0x0000004a4b23723e */ /* 0x000fe400048060ff */
[----:B------:R-:W-:Y:S02]  /*2e8b0*/  ISETP.LT.AND P2, PT, R33, UR6, !P0 ;  /* 0x0000000621007c0c */ /* 0x000fe4000c741270 */
[----:B------:R-:W-:Y:S02]  /*2e8c0*/  PRMT R32, R154, 0x5410, R157 ;  /* 0x000054109a207816 */ /* 0x000fe4000000009d */
[----:B------:R-:W-:Y:S02]  /*2e8d0*/  PRMT R48, R170, 0x5410, R173 ;  /* 0x00005410aa307816 */ /* 0x000fe400000000ad */
[----:B------:R-:W-:Y:S02]  /*2e8e0*/  PRMT R49, R171, 0x5410, R172 ;  /* 0x00005410ab317816 */ /* 0x000fe400000000ac */
[----:B------:R-:W-:-:S02]  /*2e8f0*/  PRMT R50, R104, 0x5410, R109 ;  /* 0x0000541068327816 */ /* 0x000fc4000000006d */
[----:B------:R-:W-:Y:S02]  /*2e900*/  PRMT R51, R106, 0x5410, R111 ;  /* 0x000054106a337816 */ /* 0x000fe4000000006f */
[----:B------:R-:W-:Y:S02]  /*2e910*/  PRMT R52, R174, 0x5410, R177 ;  /* 0x00005410ae347816 */ /* 0x000fe400000000b1 */
[----:B------:R-:W-:Y:S02]  /*2e920*/  PRMT R53, R175, 0x5410, R176 ;  /* 0x00005410af357816 */ /* 0x000fe400000000b0 */
[----:B------:R-:W-:Y:S02]  /*2e930*/  PRMT R54, R112, 0x5410, R117 ;  /* 0x0000541070367816 */ /* 0x000fe40000000075 */
[----:B------:R-:W-:Y:S01]  /*2e940*/  PRMT R55, R114, 0x5410, R119 ;  /* 0x0000541072377816 */ /* 0x000fe20000000077 */
[----:B------:R-:W4:Y:S01]  /*2e950*/  LDS.128 R28, [R2] ;  /* 0x00000000021c7984 */ /* 0x000f220000000c00 */
[----:B------:R-:W-:-:S02]  /*2e960*/  PRMT R33, R155, 0x5410, R156 ;  /* 0x000054109b217816 */ /* 0x000fc4000000009c */
[----:B------:R-:W-:Y:S02]  /*2e970*/  PRMT R56, R178, 0x5410, R181 ;  /* 0x00005410b2387816 */ /* 0x000fe400000000b5 */
[----:B------:R-:W-:Y:S02]  /*2e980*/  PRMT R57, R179, 0x5410, R180 ;  /* 0x00005410b3397816 */ /* 0x000fe400000000b4 */
[----:B------:R-:W-:Y:S02]  /*2e990*/  PRMT R58, R120, 0x5410, R125 ;  /* 0x00005410783a7816 */ /* 0x000fe4000000007d */
[----:B------:R-:W-:Y:S01]  /*2e9a0*/  PRMT R59, R122, 0x5410, R127 ;  /* 0x000054107a3b7816 */ /* 0x000fe2000000007f */
[----:B------:R-:W-:Y:S01]  /*2e9b0*/  BAR.SYNC.DEFER_BLOCKING 0x0 ;  /* 0x0000000000007b1d */ /* 0x000fe20000010000 */
[----:B------:R-:W-:Y:S02]  /*2e9c0*/  PRMT R34, R34, 0x5410, R77 ;  /* 0x0000541022227816 */ /* 0x000fe4000000004d */
[----:B------:R-:W-:-:S02]  /*2e9d0*/  PRMT R35, R35, 0x5410, R78 ;  /* 0x0000541023237816 */ /* 0x000fc4000000004e */
[----:B------:R-:W-:Y:S02]  /*2e9e0*/  PRMT R60, R186, 0x5410, R189 ;  /* 0x00005410ba3c7816 */ /* 0x000fe400000000bd */
[----:B------:R-:W-:Y:S02]  /*2e9f0*/  PRMT R61, R187, 0x5410, R188 ;  /* 0x00005410bb3d7816 */ /* 0x000fe400000000bc */
[----:B------:R-:W-:Y:S02]  /*2ea00*/  PRMT R62, R136, 0x5410, R141 ;  /* 0x00005410883e7816 */ /* 0x000fe4000000008d */
[----:B------:R-:W-:Y:S02]  /*2ea10*/  PRMT R63, R138, 0x5410, R143 ;  /* 0x000054108a3f7816 */ /* 0x000fe4000000008f */
[----:B------:R-:W-:Y:S02]  /*2ea20*/  F2FP.SATFINITE.E5M2.F32.PACK_AB_MERGE_C R149, R149, R148, RZ ;  /* 0x000000949595723e */ /* 0x000fe400048060ff */
[----:B------:R-:W-:-:S02]  /*2ea30*/  F2FP.SATFINITE.E5M2.F32.PACK_AB_MERGE_C R151, R151, R150, RZ ;  /* 0x000000969797723e */ /* 0x000fc400048060ff */
[----:B------:R-:W-:Y:S01]  /*2ea40*/  PRMT R76, R190, 0x5410, R193 ;  /* 0x00005410be4c7816 */ /* 0x000fe200000000c1 */
[----:B------:R-:W-:Y:S01]  /*2ea50*/  IMAD R64, R195, UR4, RZ ;  /* 0x00000004c3407c24 */ /* 0x000fe2000f8e02ff */
[----:B------:R-:W-:Y:S01]  /*2ea60*/  ULDC.64 UR6, c[0x0][0x220] ;  /* 0x0000880000067ab9 */ /* 0x000fe20000000a00 */
[----:B------:R0:W-:Y:S01]  /*2ea70*/  STSM.16.M88.4 [R65], R32 ;  /* 0x0000002041007844 */ /* 0x0001e20000000200 */
[----:B------:R-:W-:Y:S01]  /*2ea80*/  PRMT R77, R191, 0x5410, R192 ;  /* 0x00005410bf4d7816 */ /* 0x000fe200000000c0 */
[----:B------:R-:W-:Y:S01]  /*2ea90*/  ULDC UR4, c[0x0][0x248] ;  /* 0x0000920000047ab9 */ /* 0x000fe20000000800 */
[----:B------:R-:W-:Y:S06]  /*2eaa0*/  BAR.SYNC.DEFER_BLOCKING 0x0 ;  /* 0x0000000000007b1d */ /* 0x000fec0000010000 */
[----:B------:R-:W4:Y:S01]  /*2eab0*/  LDS.128 R24, [R2] ;  /* 0x0000000002187984 */ /* 0x000f220000000c00 */
[----:B0-----:R-:W-:-:S02]  /*2eac0*/  PRMT R32, R158, 0x5410, R161 ;  /* 0x000054109e207816 */ /* 0x001fc400000000a1 */
[----:B------:R-:W-:Y:S02]  /*2ead0*/  PRMT R33, R159, 0x5410, R160 ;  /* 0x000054109f217816 */ /* 0x000fe400000000a0 */
[----:B------:R-:W-:Y:S02]  /*2eae0*/  PRMT R34, R80, 0x5410, R85 ;  /* 0x0000541050227816 */ /* 0x000fe40000000055 */
[----:B------:R-:W-:Y:S01]  /*2eaf0*/  PRMT R35, R82, 0x5410, R87 ;  /* 0x0000541052237816 */ /* 0x000fe20000000057 */
[----:B------:R-:W-:Y:S06]  /*2eb00*/  BAR.SYNC.DEFER_BLOCKING 0x0 ;  /* 0x0000000000007b1d */ /* 0x000fec0000010000 */
[----:B------:R0:W-:Y:S02]  /*2eb10*/  STSM.16.M88.4 [R65], R32 ;  /* 0x0000002041007844 */ /* 0x0001e40000000200 */
        /* <DEDUP_REMOVED lines=15> */
[----:B------:R-:W-:Y:S02]  /*2ec10*/  STSM.16.M88.4 [R65], R32 ;  /* 0x0000002041007844 */ /* 0x000fe40000000200 */
[----:B------:R-:W-:Y:S06]  /*2ec20*/  BAR.SYNC.DEFER_BLOCKING 0x0 ;  /* 0x0000000000007b1d */ /* 0x000fec0000010000 */
[----:B------:R-:W0:Y:S02]  /*2ec30*/  LDS.128 R44, [R2] ;  /* 0x00000000022c7984 */ /* 0x000e240000000c00 */
        /* <DEDUP_REMOVED lines=9> */
[----:B------:R1:W-:Y:S02]  /*2ecd0*/  STSM.16.M88.4 [R65], R56 ;  /* 0x0000003841007844 */ /* 0x0003e40000000200 */
[----:B------:R-:W-:Y:S06]  /*2ece0*/  BAR.SYNC.DEFER_BLOCKING 0x0 ;  /* 0x0000000000007b1d */ /* 0x000fec0000010000 */
[----:B------:R-:W0:Y:S01]  /*2ecf0*/  LDS.128 R52, [R2] ;  /* 0x0000000002347984 */ /* 0x000e220000000c00 */
[----:B-1----:R-:W-:-:S02]  /*2ed00*/  PRMT R56, R182, 0x5410, R185 ;  /* 0x00005410b6387816 */ /* 0x002fc400000000b9 */
[----:B------:R-:W-:Y:S02]  /*2ed10*/  PRMT R57, R183, 0x5410, R184 ;  /* 0x00005410b7397816 */ /* 0x000fe400000000b8 */
[----:B------:R-:W-:Y:S02]  /*2ed20*/  PRMT R58, R128, 0x5410, R133 ;  /* 0x00005410803a7816 */ /* 0x000fe40000000085 */
[----:B------:R-:W-:Y:S01]  /*2ed30*/  PRMT R59, R130, 0x5410, R135 ;  /* 0x00005410823b7816 */ /* 0x000fe20000000087 */
[----:B------:R-:W-:Y:S06]  /*2ed40*/  BAR.SYNC.DEFER_BLOCKING 0x0 ;  /* 0x0000000000007b1d */ /* 0x000fec0000010000 */
[----:B------:R-:W-:Y:S02]  /*2ed50*/  STSM.16.M88.4 [R65], R56 ;  /* 0x0000003841007844 */ /* 0x000fe40000000200 */
[----:B------:R-:W-:Y:S06]  /*2ed60*/  BAR.SYNC.DEFER_BLOCKING 0x0 ;  /* 0x0000000000007b1d */ /* 0x000fec0000010000 */
[----:B------:R-:W1:Y:S02]  /*2ed70*/  LDS.128 R56, [R2] ;  /* 0x0000000002387984 */ /* 0x000e640000000c00 */
[----:B------:R-:W-:Y:S06]  /*2ed80*/  BAR.SYNC.DEFER_BLOCKING 0x0 ;  /* 0x0000000000007b1d */ /* 0x000fec0000010000 */
[----:B------:R-:W-:Y:S02]  /*2ed90*/  STSM.16.M88.4 [R65], R60 ;  /* 0x0000003c41007844 */ /* 0x000fe40000000200 */
[----:B------:R-:W-:Y:S01]  /*2eda0*/  BAR.SYNC.DEFER_BLOCKING 0x0 ;  /* 0x0000000000007b1d */ /* 0x000fe20000010000 */
[----:B------:R-:W-:-:S02]  /*2edb0*/  PRMT R78, R144, 0x5410, R149 ;  /* 0x00005410904e7816 */ /* 0x000fc40000000095 */
[----:B------:R-:W-:-:S03]  /*2edc0*/  PRMT R79, R146, 0x5410, R151 ;  /* 0x00005410924f7816 */ /* 0x000fc60000000097 */
[----:B------:R-:W1:Y:S02]  /*2edd0*/  LDS.128 R60, [R2] ;  /* 0x00000000023c7984 */ /* 0x000e640000000c00 */
[----:B------:R-:W-:Y:S01]  /*2ede0*/  BAR.SYNC.DEFER_BLOCKING 0x0 ;  /* 0x0000000000007b1d */ /* 0x000fe20000010000 */
[----:B------:R-:W-:Y:S01]  /*2edf0*/  IMAD R68, R0, UR4, RZ ;  /* 0x0000000400447c24 */ /* 0x000fe2000f8e02ff */
[----:B------:R-:W-:Y:S02]  /*2ee00*/  IADD3 R3, P6, R64, UR6, RZ ;  /* 0x0000000640037c10 */ /* 0x000fe4000ffde0ff */
[----:B------:R-:W-:Y:S02]  /*2ee10*/  ISETP.LT.AND P4, PT, R0, UR5, !P0 ;  /* 0x0000000500007c0c */ /* 0x000fe4000c781270 */
[----:B------:R-:W-:Y:S01]  /*2ee20*/  LEA.HI.X.SX32 R64, R64, UR7, 0x1, P6 ;  /* 0x0000000740407c11 */ /* 0x000fe2000b0f0eff */
[C---:B------:R-:W-:Y:S01]  /*2ee30*/  VIADD R69, R68.reuse, UR4 ;  /* 0x0000000444457c36 */ /* 0x040fe20008000000 */
[-C--:B------:R-:W-:Y:S01]  /*2ee40*/  IADD3 R66, P6, R68, R3.reuse, RZ ;  /* 0x0000000344427210 */ /* 0x080fe20007fde0ff */
[----:B------:R-:W-:Y:S01]  /*2ee50*/  VIADD R70, R0, 0x4 ;  /* 0x0000000400467836 */ /* 0x000fe20000000000 */
[----:B------:R-:W-:Y:S01]  /*2ee60*/  PRMT R73, R4, 0x7770, RZ ;  /* 0x0000777004497816 */ /* 0x000fe200000000ff */
[----:B------:R-:W-:Y:S01]  /*2ee70*/  ULDC UR5, c[0x0][0x22c] ;  /* 0x00008b0000057ab9 */ /* 0x000fe20000000800 */
[----:B------:R2:W-:Y:S01]  /*2ee80*/  STSM.16.M88.4 [R65], R76 ;  /* 0x0000004c41007844 */ /* 0x0005e20000000200 */
[----:B------:R-:W-:Y:S01]  /*2ee90*/  LEA.HI.X.SX32 R67, R68, R64, 0x1, P6 ;  /* 0x0000004044437211 */ /* 0x000fe200030f0eff */
[----:B------:R-:W-:Y:S01]  /*2eea0*/  ULDC UR6, c[0x0][0x248] ;  /* 0x0000920000067ab9 */ /* 0x000fe20000000800 */
[----:B------:R-:W-:Y:S01]  /*2eeb0*/  PRMT R75, R4, 0x7771, RZ ;  /* 0x00007771044b7816 */ /* 0x000fe200000000ff */
[----:B------:R-:W-:Y:S01]  /*2eec0*/  BAR.SYNC.DEFER_BLOCKING 0x0 ;  /* 0x0000000000007b1d */ /* 0x000fe20000010000 */
[C---:B------:R-:W-:Y:S01]  /*2eed0*/  IADD3 R68, P6, R69.reuse, R3, RZ ;  /* 0x0000000345447210 */ /* 0x040fe20007fde0ff */
[----:B------:R-:W-:-:S03]  /*2eee0*/  VIADD R72, R69, UR4 ;  /* 0x0000000445487c36 */ /* 0x000fc60008000000 */
[----:B------:R-:W-:Y:S01]  /*2eef0*/  LEA.HI.X.SX32 R69, R69, R64, 0x1, P6 ;  /* 0x0000004045457211 */ /* 0x000fe200030f0eff */
[----:B------:R-:W-:Y:S01]  /*2ef00*/  ULDC UR7, c[0x0][0x22c] ;  /* 0x00008b0000077ab9 */ /* 0x000fe20000000800 */
[----:B--2---:R-:W-:Y:S01]  /*2ef10*/  VIADD R65, R0, 0x5 ;  /* 0x0000000500417836 */ /* 0x004fe20000000000 */
[----:B------:R2:W-:Y:S01]  /*2ef20*/  @P4 STG.E.U8 desc[UR16][R66.64], R73 ;  /* 0x0000004942004986 */ /* 0x0005e2000c101110 */
[----:B------:R-:W-:Y:S01]  /*2ef30*/  ISETP.LT.AND P4, PT, R70, UR5, !P0 ;  /* 0x0000000546007c0c */ /* 0x000fe2000c781270 */
[----:B------:R-:W-:Y:S01]  /*2ef40*/  ULDC UR5, c[0x0][0x22c] ;  /* 0x00008b0000057ab9 */ /* 0x000fe20000000800 */
[----:B------:R-:W-:-:S04]  /*2ef50*/  IADD3 R70, P6, R72, R3, RZ ;  /* 0x0000000348467210 */ /* 0x000fc80007fde0ff */
[CC--:B------:R-:W-:Y:S01]  /*2ef60*/  LEA.HI.X.SX32 R71, R72.reuse, R64.reuse, 0x1, P6 ;  /* 0x0000004048477211 */ /* 0x0c0fe200030f0eff */
[----:B------:R-:W-:Y:S01]  /*2ef70*/  VIADD R72, R72, UR4 ;  /* 0x0000000448487c36 */ /* 0x000fe20008000000 */
[----:B------:R3:W-:Y:S01]  /*2ef80*/  @P3 STG.E.U8 desc[UR16][R68.64], R75 ;  /* 0x0000004b44003986 */ /* 0x0007e2000c101110 */
[----:B------:R-:W-:Y:S01]  /*2ef90*/  ISETP.LT.AND P3, PT, R65, UR5, !P0 ;  /* 0x0000000541007c0c */ /* 0x000fe2000c761270 */
[----:B------:R-:W-:Y:S01]  /*2efa0*/  ULDC UR5, c[0x0][0x22c] ;  /* 0x00008b0000057ab9 */ /* 0x000fe20000000800 */
[----:B--2---:R-:W-:Y:S01]  /*2efb0*/  PRMT R73, R5, 0x7770, RZ ;  /* 0x0000777005497816 */ /* 0x004fe200000000ff */
[----:B------:R-:W-:Y:S01]  /*2efc0*/  VIADD R67, R0, 0x6 ;  /* 0x0000000600437836 */ /* 0x000fe20000000000 */
[C---:B------:R-:W-:Y:S01]  /*2efd0*/  IADD3 R66, P6, R72.reuse, R3, RZ ;  /* 0x0000000348427210 */ /* 0x040fe20007fde0ff */
[C---:B------:R-:W-:Y:S02]  /*2efe0*/  VIADD R65, R72.reuse, UR4 ;  /* 0x0000000448417c36 */ /* 0x040fe40008000000 */
[----:B------:R2:W-:Y:S01]  /*2eff0*/  @P5 STG.E.U8 desc[UR16][R70.64], R73 ;  /* 0x0000004946005986 */ /* 0x0005e2000c101110 */
[----:B------:R-:W-:Y:S01]  /*2f000*/  ISETP.LT.AND P5, PT, R67, UR5, !P0 ;  /* 0x0000000543007c0c */ /* 0x000fe2000c7a1270 */
[----:B------:R-:W-:Y:S01]  /*2f010*/  ULDC UR5, c[0x0][0x22c] ;  /* 0x00008b0000057ab9 */ /* 0x000fe20000000800 */
[----:B------:R-:W-:-:S02]  /*2f020*/  LEA.HI.X.SX32 R67, R72, R64, 0x1, P6 ;  /* 0x0000004048437211 */ /* 0x000fc400030f0eff */
[-C--:B---3--:R-:W-:Y:S01]  /*2f030*/  IADD3 R68, P6, R65, R3.reuse, RZ ;  /* 0x0000000341447210 */ /* 0x088fe20007fde0ff */
[----:B------:R-:W-:Y:S01]  /*2f040*/  VIADD R72, R0, 0x7 ;  /* 0x0000000700487836 */ /* 0x000fe20000000000 */
[----:B------:R-:W-:Y:S02]  /*2f050*/  PRMT R75, R5, 0x7771, RZ ;  /* 0x00007771054b7816 */ /* 0x000fe400000000ff */
[CC--:B------:R-:W-:Y:S01]  /*2f060*/  LEA.HI.X.SX32 R69, R65.reuse, R64.reuse, 0x1, P6 ;  /* 0x0000004041457211 */ /* 0x0c0fe200030f0eff */
[----:B------:R-:W-:Y:S01]  /*2f070*/  VIADD R65, R65, UR4 ;  /* 0x0000000441417c36 */ /* 0x000fe20008000000 */
[----:B--2---:R-:W-:Y:S01]  /*2f080*/  PRMT R73, R6, 0x7770, RZ ;  /* 0x0000777006497816 */ /* 0x004fe200000000ff */
[----:B------:R2:W-:Y:S01]  /*2f090*/  @P2 STG.E.U8 desc[UR16][R66.64], R75 ;  /* 0x0000004b42002986 */ /* 0x0005e2000c101110 */
[----:B------:R-:W-:Y:S01]  /*2f0a0*/  VIADD R71, R0, 0x8 ;  /* 0x0000000800477836 */ /* 0x000fe20000000000 */
[----:B------:R-:W-:Y:S01]  /*2f0b0*/  ISETP.LT.AND P2, PT, R72, UR5, !P0 ;  /* 0x0000000548007c0c */ /* 0x000fe2000c741270 */
[C---:B------:R-:W-:Y:S01]  /*2f0c0*/  VIADD R72, R65.reuse, UR4 ;  /* 0x0000000441487c36 */ /* 0x040fe20008000000 */
[----:B------:R-:W-:Y:S01]  /*2f0d0*/  IADD3 R70, P6, R65, R3, RZ ;  /* 0x0000000341467210 */ /* 0x000fe20007fde0ff */
[----:B------:R-:W-:Y:S01]  /*2f0e0*/  ULDC UR5, c[0x0][0x22c] ;  /* 0x00008b0000057ab9 */ /* 0x000fe20000000800 */
[----:B------:R3:W-:Y:S01]  /*2f0f0*/  @P4 STG.E.U8 desc[UR16][R68.64], R73 ;  /* 0x0000004944004986 */ /* 0x0007e2000c101110 */
[----:B------:R-:W-:Y:S01]  /*2f100*/  ISETP.LT.AND P4, PT, R71, UR5, !P0 ;  /* 0x0000000547007c0c */ /* 0x000fe2000c781270 */
[----:B------:R-:W-:Y:S01]  /*2f110*/  ULDC UR5, c[0x0][0x22c] ;  /* 0x00008b0000057ab9 */ /* 0x000fe20000000800 */
[----:B------:R-:W-:-:S02]  /*2f120*/  LEA.HI.X.SX32 R71, R65, R64, 0x1, P6 ;  /* 0x0000004041477211 */ /* 0x000fc400030f0eff */
[-C--:B--2---:R-:W-:Y:S01]  /*2f130*/  IADD3 R66, P6, R72, R3.reuse, RZ ;  /* 0x0000000348427210 */ /* 0x084fe20007fde0ff */
[----:B------:R-:W-:Y:S01]  /*2f140*/  VIADD R65, R0, 0x9 ;  /* 0x0000000900417836 */ /* 0x000fe20000000000 */
[----:B------:R-:W-:Y:S02]  /*2f150*/  PRMT R75, R6, 0x7771, RZ ;  /* 0x00007771064b7816 */ /* 0x000fe400000000ff */
[CC--:B------:R-:W-:Y:S01]  /*2f160*/  LEA.HI.X.SX32 R67, R72.reuse, R64.reuse, 0x1, P6 ;  /* 0x0000004048437211 */ /* 0x0c0fe200030f0eff */
[----:B------:R-:W-:Y:S01]  /*2f170*/  VIADD R72, R72, UR4 ;  /* 0x0000000448487c36 */ /* 0x000fe20008000000 */
[----:B---3--:R-:W-:Y:S01]  /*2f180*/  PRMT R73, R7, 0x7770, RZ ;  /* 0x0000777007497816 */ /* 0x008fe200000000ff */
[----:B------:R2:W-:Y:S01]  /*2f190*/  @P3 STG.E.U8 desc[UR16][R70.64], R75 ;  /* 0x0000004b46003986 */ /* 0x0005e2000c101110 */
[----:B------:R-:W-:Y:S01]  /*2f1a0*/  VIADD R69, R0, 0xa ;  /* 0x0000000a00457836 */ /* 0x000fe20000000000 */
[----:B------:R-:W-:Y:S01]  /*2f1b0*/  ISETP.LT.AND P3, PT, R65, UR5, !P0 ;  /* 0x0000000541007c0c */ /* 0x000fe2000c761270 */
[C---:B------:R-:W-:Y:S01]  /*2f1c0*/  VIADD R65, R72.reuse, UR4 ;  /* 0x0000000448417c36 */ /* 0x040fe20008000000 */
[C---:B------:R-:W-:Y:S01]  /*2f1d0*/  IADD3 R68, P6, R72.reuse, R3, RZ ;  /* 0x0000000348447210 */ /* 0x040fe20007fde0ff */
        /* <DEDUP_REMOVED lines=21> */
[-C--:B--2---:R-:W-:Y:S02]  /*2f330*/  IADD3 R68, P6, R72, R3.reuse, RZ ;  /* 0x0000000348447210 */ /* 0x084fe40007fde0ff */
[----:B------:R-:W-:Y:S01]  /*2f340*/  PRMT R75, R4, 0x7773, RZ ;  /* 0x00007773044b7816 */ /* 0x000fe200000000ff */
[----:B------:R-:W-:Y:S01]  /*2f350*/  VIADD R4, R0, 0xd ;  /* 0x0000000d00047836 */ /* 0x000fe20000000000 */
[CC--:B------:R-:W-:Y:S01]  /*2f360*/  LEA.HI.X.SX32 R69, R72.reuse, R64.reuse, 0x1, P6 ;  /* 0x0000004048457211 */ /* 0x0c0fe200030f0eff */
[----:B------:R-:W-:Y:S01]  /*2f370*/  VIADD R72, R72, UR4 ;  /* 0x0000000448487c36 */ /* 0x000fe20008000000 */
[----:B---3--:R-:W-:Y:S01]  /*2f380*/  PRMT R73, R5, 0x7772, RZ ;  /* 0x0000777205497816 */ /* 0x008fe200000000ff */
[----:B------:R2:W-:Y:S01]  /*2f390*/  @P3 STG.E.U8 desc[UR16][R66.64], R75 ;  /* 0x0000004b42003986 */ /* 0x0005e2000c101110 */
[----:B------:R-:W-:Y:S01]  /*2f3a0*/  ISETP.LT.AND P3, PT, R4, UR5, !P0 ;  /* 0x0000000504007c0c */ /* 0x000fe2000c761270 */
[----:B------:R-:W-:Y:S01]  /*2f3b0*/  VIADD R4, R0, 0xe ;  /* 0x0000000e00047836 */ /* 0x000fe20000000000 */
[C---:B------:R-:W-:Y:S01]  /*2f3c0*/  IADD3 R70, P6, R72.reuse, R3, RZ ;  /* 0x0000000348467210 */ /* 0x040fe20007fde0ff */
[----:B------:R-:W-:Y:S01]  /*2f3d0*/  VIADD R65, R72, UR4 ;  /* 0x0000000448417c36 */ /* 0x000fe20008000000 */
[----:B------:R-:W-:Y:S01]  /*2f3e0*/  ULDC UR5, c[0x0][0x22c] ;  /* 0x00008b0000057ab9 */ /* 0x000fe20000000800 */
[----:B------:R3:W-:Y:S01]  /*2f3f0*/  @P5 STG.E.U8 desc[UR16][R68.64], R73 ;  /* 0x0000004944005986 */ /* 0x0007e2000c101110 */
[----:B------:R-:W-:Y:S01]  /*2f400*/  ISETP.LT.AND P5, PT, R4, UR5, !P0 ;  /* 0x0000000504007c0c */ /* 0x000fe2000c7a1270 */
[----:B------:R-:W-:Y:S01]  /*2f410*/  ULDC UR5, c[0x0][0x22c] ;  /* 0x00008b0000057ab9 */ /* 0x000fe20000000800 */
[----:B------:R-:W-:-:S02]  /*2f420*/  LEA.HI.X.SX32 R71, R72, R64, 0x1, P6 ;  /* 0x0000004048477211 */ /* 0x000fc400030f0eff */
[-C--:B------:R-:W-:Y:S01]  /*2f430*/  IADD3 R4, P6, R65, R3.reuse, RZ ;  /* 0x0000000341047210 */ /* 0x080fe20007fde0ff */
[----:B--2---:R-:W-:Y:S01]  /*2f440*/  VIADD R66, R0, 0xf ;  /* 0x0000000f00427836 */ /* 0x004fe20000000000 */
        /* <DEDUP_REMOVED lines=14> */
[-C--:B------:R-:W-:Y:S02]  /*2f530*/  IADD3 R68, P6, R72, R3.reuse, RZ ;  /* 0x0000000348447210 */ /* 0x080fe40007fde0ff */
[----:B--2---:R-:W-:Y:S01]  /*2f540*/  PRMT R75, R6, 0x7773, RZ ;  /* 0x00007773064b7816 */ /* 0x004fe200000000ff */
[----:B------:R-:W-:Y:S01]  /*2f550*/  VIADD R6, R0, 0x11 ;  /* 0x0000001100067836 */ /* 0x000fe20000000000 */
[CC--:B------:R-:W-:Y:S01]  /*2f560*/  LEA.HI.X.SX32 R69, R72.reuse, R64.reuse, 0x1, P6 ;  /* 0x0000004048457211 */ /* 0x0c0fe200030f0eff */
[----:B------:R-:W-:Y:S01]  /*2f570*/  VIADD R72, R72, UR4 ;  /* 0x0000000448487c36 */ /* 0x000fe20008000000 */
[----:B---3--:R-:W-:Y:S01]  /*2f580*/  PRMT R73, R7, 0x7772, RZ ;  /* 0x0000777207497816 */ /* 0x008fe200000000ff */
[----:B------:R-:W-:Y:S01]  /*2f590*/  VIADD R5, R0, 0x12 ;  /* 0x0000001200057836 */ /* 0x000fe20000000000 */
[----:B------:R2:W-:Y:S01]  /*2f5a0*/  @P3 STG.E.U8 desc[UR16][R66.64], R75 ;  /* 0x0000004b42003986 */ /* 0x0005e2000c101110 */
        /* <DEDUP_REMOVED lines=8> */
[-C--:B------:R-:W-:Y:S02]  /*2f630*/  IADD3 R6, P6, R65, R3.reuse, RZ ;  /* 0x0000000341067210 */ /* 0x080fe40007fde0ff */
[----:B------:R-:W-:Y:S01]  /*2f640*/  PRMT R71, R7, 0x7773, RZ ;  /* 0x0000777307477816 */ /* 0x000fe200000000ff */
[----:B--2---:R-:W-:Y:S01]  /*2f650*/  VIADD R66, R0, 0x13 ;  /* 0x0000001300427836 */ /* 0x004fe20000000000 */
        /* <DEDUP_REMOVED lines=18> */
[----:B------:R-:W-:Y:S01]  /*2f780*/  PRMT R71, R9, 0x7770, RZ ;  /* 0x0000777009477816 */ /* 0x000fe200000000ff */
[----:B------:R2:W-:Y:S01]  /*2f790*/  @P3 STG.E.U8 desc[UR16][R66.64], R69 ;  /* 0x0000004542003986 */ /* 0x0005e2000c101110 */
[----:B---3--:R-:W-:Y:S01]  /*2f7a0*/  VIADD R7, R0, 0x16 ;  /* 0x0000001600077836 */ /* 0x008fe20000000000 */
        /* <DEDUP_REMOVED lines=61> */
[----:B------:R-:W-:Y:S01]  /*2fb80*/  PRMT R65, R9, 0x7772, RZ ;  /* 0x0000777209417816 */ /* 0x000fe200000000ff */
[----:B---3--:R-:W-:Y:S01]  /*2fb90*/  VIADD R5, R0, 0x1e ;  /* 0x0000001e00057836 */ /* 0x008fe20000000000 */
[----:B------:R2:W-:Y:S01]  /*2fba0*/  @P3 STG.E.U8 desc[UR16][R6.64], R69 ;  /* 0x0000004506003986 */ /* 0x0005e2000c101110 */
[----:B------:R-:W-:Y:S01]  /*2fbb0*/  ISETP.LT.AND P3, PT, R8, UR5, !P0 ;  /* 0x0000000508007c0c */ /* 0x000fe2000c761270 */
[----:B------:R-:W-:Y:S01]  /*2fbc0*/  ULDC UR5, c[0x0][0x22c] ;  /* 0x00008b0000057ab9 */ /* 0x000fe20000000800 */
[CC--:B------:R-:W-:Y:S01]  /*2fbd0*/  IADD3 R4, P6, R68.reuse, R3.reuse, RZ ;  /* 0x0000000344047210 */ /* 0x0c0fe20007fde0ff */
[----:B------:R3:W-:Y:S01]  /*2fbe0*/  @P5 STG.E.U8 desc[UR16][R66.64], R65 ;  /* 0x0000004142005986 */ /* 0x0007e2000c101110 */
[----:B------:R-:W-:Y:S01]  /*2fbf0*/  ISETP.LT.AND P5, PT, R5, UR5, !P0 ;  /* 0x0000000505007c0c */ /* 0x000fe2000c7a1270 */
[C---:B------:R-:W-:Y:S01]  /*2fc00*/  VIADD R8, R68.reuse, UR4 ;  /* 0x0000000444087c36 */ /* 0x040fe20008000000 */
[----:B------:R-:W-:Y:S01]  /*2fc10*/  LEA.HI.X.SX32 R5, R68, R64, 0x1, P6 ;  /* 0x0000004044057211 */ /* 0x000fe200030f0eff */
[----:B------:R-:W-:Y:S01]  /*2fc20*/  ULDC UR5, c[0x0][0x22c] ;  /* 0x00008b0000057ab9 */ /* 0x000fe20000000800 */
[----:B--2---:R-:W-:Y:S01]  /*2fc30*/  PRMT R69, R9, 0x7773, RZ ;  /* 0x0000777309457816 */ /* 0x004fe200000000ff */
[----:B------:R-:W-:Y:S01]  /*2fc40*/  VIADD R9, R0, 0x1f ;  /* 0x0000001f00097836 */ /* 0x000fe20000000000 */
[----:B------:R-:W-:-:S03]  /*2fc50*/  IADD3 R6, P6, R8, R3, RZ ;  /* 0x0000000308067210 */ /* 0x000fc60007fde0ff */
[----:B------:R2:W-:Y:S01]  /*2fc60*/  @P2 STG.E.U8 desc[UR16][R4.64], R69 ;  /* 0x0000004504002986 */ /* 0x0005e2000c101110 */
[----:B------:R-:W-:Y:S01]  /*2fc70*/  ISETP.LT.AND P2, PT, R9, UR5, !P0 ;  /* 0x0000000509007c0c */ /* 0x000fe2000c741270 */
[C---:B------:R-:W-:Y:S01]  /*2fc80*/  VIADD R9, R8.reuse, UR4 ;  /* 0x0000000408097c36 */ /* 0x040fe20008000000 */
[----:B------:R-:W-:Y:S01]  /*2fc90*/  LEA.HI.X.SX32 R7, R8, R64, 0x1, P6 ;  /* 0x0000004008077211 */ /* 0x000fe200030f0eff */
[----:B---3--:R-:W-:Y:S01]  /*2fca0*/  VIADD R66, R0, 0x20 ;  /* 0x0000002000427836 */ /* 0x008fe20000000000 */
[----:B------:R-:W-:Y:S01]  /*2fcb0*/  PRMT R67, R10, 0x7772, RZ ;  /* 0x000077720a437816 */ /* 0x000fe200000000ff */
[C---:B------:R-:W-:Y:S01]  /*2fcc0*/  VIADD R65, R9.reuse, UR4 ;  /* 0x0000000409417c36 */ /* 0x040fe20008000000 */
[----:B------:R-:W-:Y:S01]  /*2fcd0*/  IADD3 R8, P6, R9, R3, RZ ;  /* 0x0000000309087210 */ /* 0x000fe20007fde0ff */
[----:B------:R-:W-:-:S03]  /*2fce0*/  ULDC UR5, c[0x0][0x22c] ;  /* 0x00008b0000057ab9 */ /* 0x000fc60000000800 */
[-C--:B------:R-:W-:Y:S02]  /*2fcf0*/  LEA.HI.X.SX32 R9, R9, R64.reuse, 0x1, P6 ;  /* 0x0000004009097211 */ /* 0x080fe400030f0eff */
[CC--:B--2---:R-:W-:Y:S02]  /*2fd00*/  IADD3 R4, P6, R65.reuse, R3.reuse, RZ ;  /* 0x0000000341047210 */ /* 0x0c4fe40007fde0ff */
[----:B------:R-:W-:Y:S01]  /*2fd10*/  PRMT R71, R10, 0x7773, RZ ;  /* 0x000077730a477816 */ /* 0x000fe200000000ff */
[----:B------:R-:W-:Y:S01]  /*2fd20*/  VIADD R10, R0, 0x21 ;  /* 0x00000021000a7836 */ /* 0x000fe20000000000 */
[CC--:B------:R-:W-:Y:S01]  /*2fd30*/  LEA.HI.X.SX32 R5, R65.reuse, R64.reuse, 0x1, P6 ;  /* 0x0000004041057211 */ /* 0x0c0fe200030f0eff */
[----:B------:R2:W-:Y:S01]  /*2fd40*/  @P4 STG.E.U8 desc[UR16][R6.64], R67 ;  /* 0x0000004306004986 */ /* 0x0005e2000c101110 */
[----:B------:R-:W-:Y:S01]  /*2fd50*/  VIADD R65, R65, UR4 ;  /* 0x0000000441417c36 */ /* 0x000fe20008000000 */
[----:B------:R-:W-:Y:S01]  /*2fd60*/  ISETP.LT.AND P4, PT, R66, UR5, !P0 ;  /* 0x0000000542007c0c */ /* 0x000fe2000c781270 */
[----:B------:R-:W-:Y:S01]  /*2fd70*/  ULDC UR5, c[0x0][0x22c] ;  /* 0x00008b0000057ab9 */ /* 0x000fe20000000800 */
[----:B------:R-:W-:Y:S01]  /*2fd80*/  PRMT R69, R11, 0x7772, RZ ;  /* 0x000077720b457816 */ /* 0x000fe200000000ff */
[----:B------:R3:W-:Y:S01]  /*2fd90*/  @P3 STG.E.U8 desc[UR16][R8.64], R71 ;  /* 0x0000004708003986 */ /* 0x0007e2000c101110 */
[----:B------:R-:W-:Y:S01]  /*2fda0*/  ISETP.LT.AND P3, PT, R10, UR5, !P0 ;  /* 0x000000050a007c0c */ /* 0x000fe2000c761270 */
[C---:B------:R-:W-:Y:S01]  /*2fdb0*/  VIADD R10, R65.reuse, UR4 ;  /* 0x00000004410a7c36 */ /* 0x040fe20008000000 */
[----:B------:R-:W-:Y:S01]  /*2fdc0*/  ULDC UR5, c[0x0][0x22c] ;  /* 0x00008b0000057ab9 */ /* 0x000fe20000000800 */
[----:B--2---:R-:W-:Y:S01]  /*2fdd0*/  VIADD R7, R0, 0x22 ;  /* 0x0000002200077836 */ /* 0x004fe20000000000 */
[----:B------:R-:W-:Y:S01]  /*2fde0*/  IADD3 R6, P6, R65, R3, RZ ;  /* 0x0000000341067210 */ /* 0x000fe20007fde0ff */
[----:B------:R2:W-:Y:S03]  /*2fdf0*/  @P5 STG.E.U8 desc[UR16][R4.64], R69 ;  /* 0x0000004504005986 */ /* 0x0005e6000c101110 */
[----:B------:R-:W-:Y:S01]  /*2fe00*/  ISETP.LT.AND P5, PT, R7, UR5, !P0 ;  /* 0x0000000507007c0c */ /* 0x000fe2000c7a1270 */
[----:B------:R-:W-:Y:S01]  /*2fe10*/  ULDC UR5, c[0x0][0x22c] ;  /* 0x00008b0000057ab9 */ /* 0x000fe20000000800 */
[----:B------:R-:W-:-:S02]  /*2fe20*/  LEA.HI.X.SX32 R7, R65, R64, 0x1, P6 ;  /* 0x0000004041077211 */ /* 0x000fc400030f0eff */
[-C--:B---3--:R-:W-:Y:S02]  /*2fe30*/  IADD3 R8, P6, R10, R3.reuse, RZ ;  /* 0x000000030a087210 */ /* 0x088fe40007fde0ff */
[----:B------:R-:W-:Y:S01]  /*2fe40*/  PRMT R67, R11, 0x7773, RZ ;  /* 0x000077730b437816 */ /* 0x000fe200000000ff */
[----:B------:R-:W-:Y:S01]  /*2fe50*/  VIADD R11, R0, 0x23 ;  /* 0x00000023000b7836 */ /* 0x000fe20000000000 */
[CC--:B------:R-:W-:Y:S01]  /*2fe60*/  LEA.HI.X.SX32 R9, R10.reuse, R64.reuse, 0x1, P6 ;  /* 0x000000400a097211 */ /* 0x0c0fe200030f0eff */
[----:B------:R-:W-:Y:S01]  /*2fe70*/  VIADD R10, R10, UR4 ;  /* 0x000000040a0a7c36 */ /* 0x000fe20008000000 */
[----:B--2---:R-:W-:Y:S01]  /*2fe80*/  PRMT R69, R12, 0x7770, RZ ;  /* 0x000077700c457816 */ /* 0x004fe200000000ff */
        /* <DEDUP_REMOVED lines=10> */
[CC--:B--2---:R-:W-:Y:S01]  /*2ff30*/  IADD3 R6, P6, R11.reuse, R3.reuse, RZ ;  /* 0x000000030b067210 */ /* 0x0c4fe20007fde0ff */
        /* <DEDUP_REMOVED lines=244> */
[----:B----4-:R-:W-:Y:S01]  /*30e80*/  PRMT R13, R20, 0x7770, RZ ;  /* 0x00007770140d7816 */ /* 0x010fe200000000ff */
        /* <DEDUP_REMOVED lines=618> */
[CC--:B--2---:R-:W-:Y:S02]  /*33530*/  IADD3 R6, P6, R11.reuse, R3.reuse, RZ ;  /* 0x000000030b067210 */ /* 0x0c4fe40007fde0ff */
[----:B------:R-:W-:Y:S01]  /*33540*/  PRMT R15, R42, 0x7773, RZ ;  /* 0x000077732a0f7816 */ /* 0x000fe200000000ff */
[C---:B------:R-:W-:Y:S01]  /*33550*/  VIADD R10, R0.reuse, 0x91 ;  /* 0x00000091000a7836 */ /* 0x040fe20000000000 */
[CC--:B------:R-:W-:Y:S01]  /*33560*/  LEA.HI.X.SX32 R7, R11.reuse, R64.reuse, 0x1, P6 ;  /* 0x000000400b077211 */ /* 0x0c0fe200030f0eff */
[----:B------:R-:W-:Y:S01]  /*33570*/  VIADD R11, R11, UR4 ;  /* 0x000000040b0b7c36 */ /* 0x000fe20008000000 */
[----:B---3--:R-:W-:Y:S01]  /*33580*/  PRMT R13, R43, 0x7772, RZ ;  /* 0x000077722b0d7816 */ /* 0x008fe200000000ff */
[----:B------:R2:W-:Y:S01]  /*33590*/  @P3 STG.E.U8 desc[UR16][R4.64], R15 ;  /* 0x0000000f04003986 */ /* 0x0005e2000c101110 */
[----:B------:R-:W-:Y:S01]  /*335a0*/  VIADD R9, R0, 0x92 ;  /* 0x0000009200097836 */ /* 0x000fe20000000000 */
[----:B------:R-:W-:Y:S01]  /*335b0*/  ISETP.LT.AND P3, PT, R10, UR5, !P0 ;  /* 0x000000050a007c0c */ /* 0x000fe2000c761270 */
[----:B------:R-:W-:Y:S01]  /*335c0*/  ULDC UR5, c[0x0][0x22c] ;  /* 0x00008b0000057ab9 */ /* 0x000fe20000000800 */
[----:B------:R0:W-:Y:S01]  /*335d0*/  @P5 STG.E.U8 desc[UR16][R6.64], R13 ;  /* 0x0000000d06005986 */ /* 0x0001e2000c101110 */
[-C--:B------:R-:W-:Y:S01]  /*335e0*/  IADD3 R8, P5, R11, R3.reuse, RZ ;  /* 0x000000030b087210 */ /* 0x080fe20007fbe0ff */
[----:B------:R-:W-:Y:S01]  /*335f0*/  ULDC UR4, c[0x0][0x248] ;  /* 0x0000920000047ab9 */ /* 0x000fe20000000800 */
[----:B------:R-:W-:Y:S01]  /*33600*/  ISETP.LT.AND P6, PT, R9, UR5, !P0 ;  /* 0x0000000509007c0c */ /* 0x000fe2000c7c1270 */
[C---:B------:R-:W-:Y:S01]  /*33610*/  VIADD R10, R11.reuse, UR4 ;  /* 0x000000040b0a7c36 */ /* 0x040fe20008000000 */
[----:B------:R-:W-:Y:S01]  /*33620*/  LEA.HI.X.SX32 R9, R11, R64, 0x1, P5 ;  /* 0x000000400b097211 */ /* 0x000fe200028f0eff */
[----:B------:R-:W-:Y:S01]  /*33630*/  ULDC UR4, c[0x0][0x22c] ;  /* 0x00008b0000047ab9 */ /* 0x000fe20000000800 */
[----:B------:R-:W-:Y:S01]  /*33640*/  PRMT R43, R43, 0x7773, RZ ;  /* 0x000077732b2b7816 */ /* 0x000fe200000000ff */
[----:B--2---:R-:W-:Y:S01]  /*33650*/  VIADD R5, R0, 0x93 ;  /* 0x0000009300057836 */ /* 0x004fe20000000000 */
[----:B------:R-:W-:Y:S01]  /*33660*/  IADD3 R4, P5, R10, R3, RZ ;  /* 0x000000030a047210 */ /* 0x000fe20007fbe0ff */
[----:B------:R-:W-:-:S02]  /*33670*/  ULDC UR5, c[0x0][0x22c] ;  /* 0x00008b0000057ab9 */ /* 0x000fc40000000800 */
[----:B------:R2:W-:Y:S01]  /*33680*/  @P2 STG.E.U8 desc[UR16][R8.64], R43 ;  /* 0x0000002b08002986 */ /* 0x0005e2000c101110 */
[----:B------:R-:W-:Y:S01]  /*33690*/  ISETP.LT.AND P2, PT, R5, UR4, !P0 ;  /* 0x0000000405007c0c */ /* 0x000fe2000c741270 */
[----:B------:R-:W-:Y:S01]  /*336a0*/  ULDC UR4, c[0x0][0x248] ;  /* 0x0000920000047ab9 */ /* 0x000fe20000000800 */
[C---:B------:R-:W-:Y:S01]  /*336b0*/  LEA.HI.X.SX32 R5, R10.reuse, R64, 0x1, P5 ;  /* 0x000000400a057211 */ /* 0x040fe200028f0eff */
[----:B------:R-:W-:Y:S01]  /*336c0*/  VIADD R10, R10, UR4 ;  /* 0x000000040a0a7c36 */ /* 0x000fe20008000000 */
[----:B0-----:R-:W-:Y:S01]  /*336d0*/  PRMT R13, R44, 0x7770, RZ ;  /* 0x000077702c0d7816 */ /* 0x001fe200000000ff */
[----:B------:R-:W-:Y:S01]  /*336e0*/  VIADD R7, R0, 0x94 ;  /* 0x0000009400077836 */ /* 0x000fe20000000000 */
[----:B------:R-:W-:-:S03]  /*336f0*/  ULDC UR4, c[0x0][0x22c] ;  /* 0x00008b0000047ab9 */ /* 0x000fc60000000800 */
[----:B------:R0:W-:Y:S01]  /*33700*/  @P4 STG.E.U8 desc[UR16][R4.64], R13 ;  /* 0x0000000d04004986 */ /* 0x0001e2000c101110 */
[C---:B------:R-:W-:Y:S02]  /*33710*/  IADD3 R6, P4, R10.reuse, R3, RZ ;  /* 0x000000030a067210 */ /* 0x040fe40007f9e0ff */
[----:B------:R-:W-:Y:S01]  /*33720*/  ISETP.LT.AND P5, PT, R7, UR4, !P0 ;  /* 0x0000000407007c0c */ /* 0x000fe2000c7a1270 */
[----:B------:R-:W-:Y:S01]  /*33730*/  ULDC UR4, c[0x0][0x248] ;  /* 0x0000920000047ab9 */ /* 0x000fe20000000800 */
[C---:B------:R-:W-:Y:S01]  /*33740*/  LEA.HI.X.SX32 R7, R10.reuse, R64, 0x1, P4 ;  /* 0x000000400a077211 */ /* 0x040fe200020f0eff */
[----:B------:R-:W-:Y:S01]  /*33750*/  VIADD R10, R10, UR4 ;  /* 0x000000040a0a7c36 */ /* 0x000fe20008000000 */
[----:B------:R-:W-:Y:S01]  /*33760*/  PRMT R11, R44, 0x7771, RZ ;  /* 0x000077712c0b7816 */ /* 0x000fe200000000ff */
[----:B--2---:R-:W-:Y:S01]  /*33770*/  VIADD R8, R0, 0x95 ;  /* 0x0000009500087836 */ /* 0x004fe20000000000 */
[----:B------:R-:W-:-:S03]  /*33780*/  ULDC UR4, c[0x0][0x248] ;  /* 0x0000920000047ab9 */ /* 0x000fc60000000800 */
[----:B------:R2:W-:Y:S01]  /*33790*/  @P3 STG.E.U8 desc[UR16][R6.64], R11 ;  /* 0x0000000b06003986 */ /* 0x0005e2000c101110 */
[CC--:B0-----:R-:W-:Y:S01]  /*337a0*/  IADD3 R4, P3, R10.reuse, R3.reuse, RZ ;  /* 0x000000030a047210 */ /* 0x0c1fe20007f7e0ff */
[----:B------:R-:W-:Y:S01]  /*337b0*/  VIADD R9, R10, UR4 ;  /* 0x000000040a097c36 */ /* 0x000fe20008000000 */
[----:B------:R-:W-:Y:S01]  /*337c0*/  ISETP.LT.AND P4, PT, R8, UR5, !P0 ;  /* 0x0000000508007c0c */ /* 0x000fe2000c781270 */
[----:B------:R-:W-:Y:S01]  /*337d0*/  ULDC UR5, c[0x0][0x248] ;  /* 0x0000920000057ab9 */ /* 0x000fe20000000800 */
[-C--:B------:R-:W-:Y:S01]  /*337e0*/  LEA.HI.X.SX32 R5, R10, R64.reuse, 0x1, P3 ;  /* 0x000000400a057211 */ /* 0x080fe200018f0eff */
[----:B------:R-:W-:Y:S01]  /*337f0*/  VIADD R10, R9, UR5 ;  /* 0x00000005090a7c36 */ /* 0x000fe20008000000 */
[----:B------:R-:W-:Y:S01]  /*33800*/  PRMT R15, R45, 0x7770, RZ ;  /* 0x000077702d0f7816 */ /* 0x000fe200000000ff */
[----:B------:R-:W-:Y:S01]  /*33810*/  VIADD R12, R0, 0x96 ;  /* 0x00000096000c7836 */ /* 0x000fe20000000000 */
[-C--:B------:R-:W-:Y:S01]  /*33820*/  IADD3 R8, P3, R9, R3.reuse, RZ ;  /* 0x0000000309087210 */ /* 0x080fe20007f7e0ff */
[----:B------:R-:W-:Y:S01]  /*33830*/  ULDC UR4, c[0x0][0x22c] ;  /* 0x00008b0000047ab9 */ /* 0x000fe20000000800 */
[----:B------:R-:W-:Y:S01]  /*33840*/  PRMT R13, R45, 0x7771, RZ ;  /* 0x000077712d0d7816 */ /* 0x000fe200000000ff */
[----:B------:R0:W-:Y:S01]  /*33850*/  @P6 STG.E.U8 desc[UR16][R4.64], R15 ;  /* 0x0000000f04006986 */ /* 0x0001e2000c101110 */
[----:B--2---:R-:W-:Y:S01]  /*33860*/  IADD3 R6, P6, R10, R3, RZ ;  /* 0x000000030a067210 */ /* 0x004fe20007fde0ff */
[----:B------:R-:W-:Y:S01]  /*33870*/  ULDC UR5, c[0x0][0x22c] ;  /* 0x00008b0000057ab9 */ /* 0x000fe20000000800 */
[----:B------:R-:W-:-:S02]  /*33880*/  LEA.HI.X.SX32 R9, R9, R64, 0x1, P3 ;  /* 0x0000004009097211 */ /* 0x000fc400018f0eff */
[----:B------:R-:W-:Y:S01]  /*33890*/  ISETP.LT.AND P3, PT, R12, UR4, !P0 ;  /* 0x000000040c007c0c */ /* 0x000fe2000c761270 */
[----:B------:R-:W-:Y:S01]  /*338a0*/  ULDC UR4, c[0x0][0x248] ;  /* 0x0000920000047ab9 */ /* 0x000fe20000000800 */
[-C--:B------:R-:W-:Y:S01]  /*338b0*/  LEA.HI.X.SX32 R7, R10, R64.reuse, 0x1, P6 ;  /* 0x000000400a077211 */ /* 0x080fe200030f0eff */
[----:B------:R-:W-:Y:S01]  /*338c0*/  VIADD R12, R0, 0x97 ;  /* 0x00000097000c7836 */ /* 0x000fe20000000000 */
[----:B------:R-:W-:Y:S01]  /*338d0*/  PRMT R11, R46, 0x7770, RZ ;  /* 0x000077702e0b7816 */ /* 0x000fe200000000ff */
[----:B------:R-:W-:Y:S01]  /*338e0*/  VIADD R10, R10, UR4 ;  /* 0x000000040a0a7c36 */ /* 0x000fe20008000000 */
[----:B------:R2:W-:Y:S01]  /*338f0*/  @P2 STG.E.U8 desc[UR16][R8.64], R13 ;  /* 0x0000000d08002986 */ /* 0x0005e2000c101110 */
[----:B0-----:R-:W-:Y:S01]  /*33900*/  VIADD R5, R0, 0x98 ;  /* 0x0000009800057836 */ /* 0x001fe20000000000 */
[----:B------:R-:W-:Y:S01]  /*33910*/  ISETP.LT.AND P2, PT, R12, UR5, !P0 ;  /* 0x000000050c007c0c */ /* 0x000fe2000c741270 */
[----:B------:R-:W-:Y:S01]  /*33920*/  ULDC UR5, c[0x0][0x22c] ;  /* 0x00008b0000057ab9 */ /* 0x000fe20000000800 */
[----:B------:R0:W-:Y:S01]  /*33930*/  @P5 STG.E.U8 desc[UR16][R6.64], R11 ;  /* 0x0000000b06005986 */ /* 0x0001e2000c101110 */
[C---:B------:R-:W-:Y:S01]  /*33940*/  IADD3 R4, P5, R10.reuse, R3, RZ ;  /* 0x000000030a047210 */ /* 0x040fe20007fbe0ff */
[----:B------:R-:W-:Y:S01]  /*33950*/  ULDC UR4, c[0x0][0x248] ;  /* 0x0000920000047ab9 */ /* 0x000fe20000000800 */
[----:B------:R-:W-:Y:S01]  /*33960*/  ISETP.LT.AND P6, PT, R5, UR5, !P0 ;  /* 0x0000000505007c0c */ /* 0x000fe2000c7c1270 */
[----:B------:R-:W-:Y:S01]  /*33970*/  ULDC UR5, c[0x0][0x22c] ;  /* 0x00008b0000057ab9 */ /* 0x000fe20000000800 */
[C---:B------:R-:W-:Y:S01]  /*33980*/  LEA.HI.X.SX32 R5, R10.reuse, R64, 0x1, P5 ;  /* 0x000000400a057211 */ /* 0x040fe200028f0eff */
[----:B--2---:R-:W-:Y:S01]  /*33990*/  VIADD R8, R10, UR4 ;  /* 0x000000040a087c36 */ /* 0x004fe20008000000 */
[----:B------:R-:W-:Y:S01]  /*339a0*/  PRMT R13, R46, 0x7771, RZ ;  /* 0x000077712e0d7816 */ /* 0x000fe200000000ff */
[----:B------:R-:W-:Y:S01]  /*339b0*/  VIADD R9, R0, 0x99 ;  /* 0x0000009900097836 */ /* 0x000fe20000000000 */
[----:B------:R-:W-:-:S02]  /*339c0*/  ULDC UR4, c[0x0][0x22c] ;  /* 0x00008b0000047ab9 */ /* 0x000fc40000000800 */
[C---:B0-----:R-:W-:Y:S01]  /*339d0*/  IADD3 R6, P5, R8.reuse, R3, RZ ;  /* 0x0000000308067210 */ /* 0x041fe20007fbe0ff */
[----:B------:R0:W-:Y:S01]  /*339e0*/  @P4 STG.E.U8 desc[UR16][R4.64], R13 ;  /* 0x0000000d04004986 */ /* 0x0001e2000c101110 */
[----:B------:R-:W-:Y:S01]  /*339f0*/  ISETP.LT.AND P4, PT, R9, UR4, !P0 ;  /* 0x0000000409007c0c */ /* 0x000fe2000c781270 */
[----:B------:R-:W-:Y:S01]  /*33a00*/  ULDC UR4, c[0x0][0x248] ;  /* 0x0000920000047ab9 */ /* 0x000fe20000000800 */
[C---:B------:R-:W-:Y:S01]  /*33a10*/  LEA.HI.X.SX32 R7, R8.reuse, R64, 0x1, P5 ;  /* 0x0000004008077211 */ /* 0x040fe200028f0eff */
[----:B------:R-:W-:Y:S01]  /*33a20*/  VIADD R10, R8, UR4 ;  /* 0x00000004080a7c36 */ /* 0x000fe20008000000 */
[----:B------:R-:W-:Y:S01]  /*33a30*/  PRMT R11, R47, 0x7770, RZ ;  /* 0x000077702f0b7816 */ /* 0x000fe200000000ff */
[----:B------:R-:W-:Y:S01]  /*33a40*/  VIADD R9, R0, 0x9a ;  /* 0x0000009a00097836 */ /* 0x000fe20000000000 */
[----:B------:R-:W-:-:S03]  /*33a50*/  ULDC UR4, c[0x0][0x22c] ;  /* 0x00008b0000047ab9 */ /* 0x000fc60000000800 */
[----:B------:R2:W-:Y:S01]  /*33a60*/  @P3 STG.E.U8 desc[UR16][R6.64], R11 ;  /* 0x0000000b06003986 */ /* 0x0005e2000c101110 */
[----:B------:R-:W-:Y:S02]  /*33a70*/  IADD3 R8, P3, R10, R3, RZ ;  /* 0x000000030a087210 */ /* 0x000fe40007f7e0ff */
[----:B------:R-:W-:Y:S01]  /*33a80*/  ISETP.LT.AND P5, PT, R9, UR4, !P0 ;  /* 0x0000000409007c0c */ /* 0x000fe2000c7a1270 */
[----:B------:R-:W-:Y:S01]  /*33a90*/  ULDC UR4, c[0x0][0x248] ;  /* 0x0000920000047ab9 */ /* 0x000fe20000000800 */
[----:B0-----:R-:W-:Y:S01]  /*33aa0*/  VIADD R4, R0, 0x9b ;  /* 0x0000009b00047836 */ /* 0x001fe20000000000 */
[C---:B------:R-:W-:Y:S01]  /*33ab0*/  LEA.HI.X.SX32 R9, R10.reuse, R64, 0x1, P3 ;  /* 0x000000400a097211 */ /* 0x040fe200018f0eff */
[----:B------:R-:W-:Y:S01]  /*33ac0*/  VIADD R10, R10, UR4 ;  /* 0x000000040a0a7c36 */ /* 0x000fe20008000000 */
[----:B------:R-:W-:Y:S01]  /*33ad0*/  PRMT R13, R47, 0x7771, RZ ;  /* 0x000077712f0d7816 */ /* 0x000fe200000000ff */
[----:B------:R-:W-:Y:S01]  /*33ae0*/  ULDC UR4, c[0x0][0x248] ;  /* 0x0000920000047ab9 */ /* 0x000fe20000000800 */
[----:B------:R-:W-:Y:S01]  /*33af0*/  ISETP.LT.AND P3, PT, R4, UR5, !P0 ;  /* 0x0000000504007c0c */ /* 0x000fe2000c761270 */
[----:B------:R-:W-:-:S02]  /*33b00*/  ULDC UR5, c[0x0][0x248] ;  /* 0x0000920000057ab9 */ /* 0x000fc40000000800 */
[----:B------:R0:W-:Y:S01]  /*33b10*/  @P2 STG.E.U8 desc[UR16][R8.64], R13 ;  /* 0x0000000d08002986 */ /* 0x0001e2000c101110 */
[CC--:B------:R-:W-:Y:S01]  /*33b20*/  IADD3 R4, P2, R10.reuse, R3.reuse, RZ ;  /* 0x000000030a047210 */ /* 0x0c0fe20007f5e0ff */
[----:B--2---:R-:W-:Y:S01]  /*33b30*/  VIADD R7, R10, UR4 ;  /* 0x000000040a077c36 */ /* 0x004fe20008000000 */
[----:B------:R-:W-:Y:S01]  /*33b40*/  PRMT R15, R44, 0x7772, RZ ;  /* 0x000077722c0f7816 */ /* 0x000fe200000000ff */
[----:B------:R-:W-:Y:S01]  /*33b50*/  VIADD R12, R0, 0x9c ;  /* 0x0000009c000c7836 */ /* 0x000fe20000000000 */
[-C--:B------:R-:W-:Y:S01]  /*33b60*/  LEA.HI.X.SX32 R5, R10, R64.reuse, 0x1, P2 ;  /* 0x000000400a057211 */ /* 0x080fe200010f0eff */
[C---:B------:R-:W-:Y:S01]  /*33b70*/  VIADD R10, R7.reuse, UR5 ;  /* 0x00000005070a7c36 */ /* 0x040fe20008000000 */
[CC--:B------:R-:W-:Y:S01]  /*33b80*/  IADD3 R6, P2, R7.reuse, R3.reuse, RZ ;  /* 0x0000000307067210 */ /* 0x0c0fe20007f5e0ff */
[----:B------:R-:W-:Y:S01]  /*33b90*/  ULDC UR4, c[0x0][0x22c] ;  /* 0x00008b0000047ab9 */ /* 0x000fe20000000800 */
[----:B------:R-:W-:Y:S01]  /*33ba0*/  PRMT R11, R44, 0x7773, RZ ;  /* 0x000077732c0b7816 */ /* 0x000fe200000000ff */
[----:B------:R2:W-:Y:S01]  /*33bb0*/  @P6 STG.E.U8 desc[UR16][R4.64], R15 ;  /* 0x0000000f04006986 */ /* 0x0005e2000c101110 */
[----:B------:R-:W-:Y:S01]  /*33bc0*/  LEA.HI.X.SX32 R7, R7, R64, 0x1, P2 ;  /* 0x0000004007077211 */ /* 0x000fe200010f0eff */
[----:B------:R-:W-:Y:S01]  /*33bd0*/  ULDC UR5, c[0x0][0x22c] ;  /* 0x00008b0000057ab9 */ /* 0x000fe20000000800 */
[----:B0-----:R-:W-:-:S02]  /*33be0*/  IADD3 R8, P6, R10, R3, RZ ;  /* 0x000000030a087210 */ /* 0x001fc40007fde0ff */
[----:B------:R-:W-:Y:S01]  /*33bf0*/  ISETP.LT.AND P2, PT, R12, UR4, !P0 ;  /* 0x000000040c007c0c */ /* 0x000fe2000c741270 */
[----:B------:R-:W-:Y:S01]  /*33c00*/  ULDC UR4, c[0x0][0x248] ;  /* 0x0000920000047ab9 */ /* 0x000fe20000000800 */
[-C--:B------:R-:W-:Y:S01]  /*33c10*/  LEA.HI.X.SX32 R9, R10, R64.reuse, 0x1, P6 ;  /* 0x000000400a097211 */ /* 0x080fe200030f0eff */
[----:B------:R-:W-:Y:S01]  /*33c20*/  VIADD R12, R0, 0x9d ;  /* 0x0000009d000c7836 */ /* 0x000fe20000000000 */
[----:B------:R-:W-:Y:S01]  /*33c30*/  PRMT R13, R45, 0x7772, RZ ;  /* 0x000077722d0d7816 */ /* 0x000fe200000000ff */
[----:B------:R-:W-:Y:S01]  /*33c40*/  VIADD R10, R10, UR4 ;  /* 0x000000040a0a7c36 */ /* 0x000fe20008000000 */
[----:B------:R0:W-:Y:S01]  /*33c50*/  @P4 STG.E.U8 desc[UR16][R6.64], R11 ;  /* 0x0000000b06004986 */ /* 0x0001e2000c101110 */
[----:B--2---:R-:W-:Y:S01]  /*33c60*/  VIADD R5, R0, 0x9e ;  /* 0x0000009e00057836 */ /* 0x004fe20000000000 */
[----:B------:R-:W-:Y:S01]  /*33c70*/  ISETP.LT.AND P4, PT, R12, UR5, !P0 ;  /* 0x000000050c007c0c */ /* 0x000fe2000c781270 */
[----:B------:R-:W-:Y:S01]  /*33c80*/  ULDC UR5, c[0x0][0x22c] ;  /* 0x00008b0000057ab9 */ /* 0x000fe20000000800 */
[----:B------:R2:W-:Y:S01]  /*33c90*/  @P5 STG.E.U8 desc[UR16][R8.64], R13 ;  /* 0x0000000d08005986 */ /* 0x0005e2000c101110 */
[C---:B------:R-:W-:Y:S01]  /*33ca0*/  IADD3 R4, P5, R10.reuse, R3, RZ ;  /* 0x000000030a047210 */ /* 0x040fe20007fbe0ff */
[----:B------:R-:W-:Y:S01]  /*33cb0*/  ULDC UR4, c[0x0][0x248] ;  /* 0x0000920000047ab9 */ /* 0x000fe20000000800 */
[----:B------:R-:W-:Y:S01]  /*33cc0*/  ISETP.LT.AND P6, PT, R5, UR5, !P0 ;  /* 0x0000000505007c0c */ /* 0x000fe2000c7c1270 */
[----:B------:R-:W-:Y:S01]  /*33cd0*/  ULDC UR5, c[0x0][0x22c] ;  /* 0x00008b0000057ab9 */ /* 0x000fe20000000800 */
[----:B------:R-:W-:-:S02]  /*33ce0*/  LEA.HI.X.SX32 R5, R10, R64, 0x1, P5 ;  /* 0x000000400a057211 */ /* 0x000fc400028f0eff */
[----:B------:R-:W-:Y:S01]  /*33cf0*/  PRMT R45, R45, 0x7773, RZ ;  /* 0x000077732d2d7816 */ /* 0x000fe200000000ff */
[----:B0-----:R-:W-:Y:S01]  /*33d00*/  VIADD R11, R10, UR4 ;  /* 0x000000040a0b7c36 */ /* 0x001fe20008000000 */
[----:B------:R-:W-:Y:S01]  /*33d10*/  ULDC UR4, c[0x0][0x22c] ;  /* 0x00008b0000047ab9 */ /* 0x000fe20000000800 */
[----:B------:R-:W-:Y:S02]  /*33d20*/  VIADD R7, R0, 0x9f ;  /* 0x0000009f00077836 */ /* 0x000fe40000000000 */
[----:B------:R0:W-:Y:S01]  /*33d30*/  @P3 STG.E.U8 desc[UR16][R4.64], R45 ;  /* 0x0000002d04003986 */ /* 0x0001e2000c101110 */
[----:B------:R-:W-:Y:S02]  /*33d40*/  IADD3 R6, P5, R11, R3, RZ ;  /* 0x000000030b067210 */ /* 0x000fe40007fbe0ff */
[----:B------:R-:W-:Y:S01]  /*33d50*/  ISETP.LT.AND P3, PT, R7, UR4, !P0 ;  /* 0x0000000407007c0c */ /* 0x000fe2000c761270 */
[----:B------:R-:W-:Y:S01]  /*33d60*/  ULDC UR4, c[0x0][0x248] ;  /* 0x0000920000047ab9 */ /* 0x000fe20000000800 */
[C---:B------:R-:W-:Y:S01]  /*33d70*/  LEA.HI.X.SX32 R7, R11.reuse, R64, 0x1, P5 ;  /* 0x000000400b077211 */ /* 0x040fe200028f0eff */
[----:B------:R-:W-:Y:S01]  /*33d80*/  VIADD R11, R11, UR4 ;  /* 0x000000040b0b7c36 */ /* 0x000fe20008000000 */
[----:B--2---:R-:W-:Y:S01]  /*33d90*/  PRMT R13, R46, 0x7772, RZ ;  /* 0x000077722e0d7816 */ /* 0x004fe200000000ff */
        /* <DEDUP_REMOVED lines=16> */
[C---:B------:R-:W-:Y:S01]  /*33ea0*/  PRMT R13, R47.reuse, 0x7773, RZ ;  /* 0x000077732f0d7816 */ /* 0x040fe200000000ff */
[----:B------:R-:W-:Y:S01]  /*33eb0*/  ULDC UR4, c[0x0][0x248] ;  /* 0x0000920000047ab9 */ /* 0x000fe20000000800 */
[----:B------:R-:W-:Y:S01]  /*33ec0*/  PRMT R47, R47, 0x7772, RZ ;  /* 0x000077722f2f7816 */ /* 0x000fe200000000ff */
[----:B------:R-:W-:Y:S01]  /*33ed0*/  VIADD R10, R7, UR4 ;  /* 0x00000004070a7c36 */ /* 0x000fe20008000000 */
[----:B------:R-:W-:Y:S01]  /*33ee0*/  LEA.HI.X.SX32 R5, R11, R64, 0x1, P4 ;  /* 0x000000400b057211 */ /* 0x000fe200020f0eff */
[----:B------:R-:W-:Y:S01]  /*33ef0*/  VIADD R11, R0, 0xa2 ;  /* 0x000000a2000b7836 */ /* 0x000fe20000000000 */
[----:B------:R-:W-:Y:S01]  /*33f00*/  IADD3 R6, P4, R7, R3, RZ ;  /* 0x0000000307067210 */ /* 0x000fe20007f9e0ff */
[----:B------:R-:W-:-:S02]  /*33f10*/  ULDC UR4, c[0x0][0x248] ;  /* 0x0000920000047ab9 */ /* 0x000fc40000000800 */
[----:B------:R2:W-:Y:S01]  /*33f20*/  @P6 STG.E.U8 desc[UR16][R4.64], R47 ;  /* 0x0000002f04006986 */ /* 0x0005e2000c101110 */
[-C--:B0-----:R-:W-:Y:S02]  /*33f30*/  IADD3 R8, P6, R10, R3.reuse, RZ ;  /* 0x000000030a087210 */ /* 0x081fe40007fde0ff */
[-C--:B------:R-:W-:Y:S02]  /*33f40*/  LEA.HI.X.SX32 R7, R7, R64.reuse, 0x1, P4 ;  /* 0x0000004007077211 */ /* 0x080fe400020f0eff */
[----:B------:R-:W-:Y:S01]  /*33f50*/  ISETP.LT.AND P4, PT, R11, UR5, !P0 ;  /* 0x000000050b007c0c */ /* 0x000fe2000c781270 */
[----:B------:R-:W-:Y:S01]  /*33f60*/  VIADD R11, R0, 0xa3 ;  /* 0x000000a3000b7836 */ /* 0x000fe20000000000 */
[CC--:B------:R-:W-:Y:S01]  /*33f70*/  LEA.HI.X.SX32 R9, R10.reuse, R64.reuse, 0x1, P6 ;  /* 0x000000400a097211 */ /* 0x0c0fe200030f0eff */
[----:B------:R-:W-:Y:S01]  /*33f80*/  VIADD R10, R10, UR4 ;  /* 0x000000040a0a7c36 */ /* 0x000fe20008000000 */
[----:B------:R-:W-:Y:S01]  /*33f90*/  PRMT R17, R32, 0x7770, RZ ;  /* 0x0000777020117816 */ /* 0x000fe200000000ff */
[----:B------:R0:W-:Y:S01]  /*33fa0*/  @P3 STG.E.U8 desc[UR16][R6.64], R13 ;  /* 0x0000000d06003986 */ /* 0x0001e2000c101110 */
[----:B------:R-:W-:Y:S01]  /*33fb0*/  ULDC UR5, c[0x0][0x22c] ;  /* 0x00008b0000057ab9 */ /* 0x000fe20000000800 */
[----:B--2---:R-:W-:Y:S01]  /*33fc0*/  VIADD R5, R0, 0xa4 ;  /* 0x000000a400057836 */ /* 0x004fe20000000000 */
[----:B------:R-:W-:Y:S01]  /*33fd0*/  ISETP.LT.AND P3, PT, R11, UR5, !P0 ;  /* 0x000000050b007c0c */ /* 0x000fe2000c761270 */
[----:B------:R2:W-:Y:S01]  /*33fe0*/  @P5 STG.E.U8 desc[UR16][R8.64], R17 ;  /* 0x0000001108005986 */ /* 0x0005e2000c101110 */
[CC--:B------:R-:W-:Y:S01]  /*33ff0*/  IADD3 R4, P5, R10.reuse, R3.reuse, RZ ;  /* 0x000000030a047210 */ /* 0x0c0fe20007fbe0ff */
[----:B------:R-:W-:Y:S01]  /*34000*/  ULDC UR5, c[0x0][0x22c] ;  /* 0x00008b0000057ab9 */ /* 0x000fe20000000800 */
[----:B------:R-:W-:Y:S01]  /*34010*/  ULDC UR4, c[0x0][0x248] ;  /* 0x0000920000047ab9 */ /* 0x000fe20000000800 */
[----:B------:R-:W-:Y:S01]  /*34020*/  ISETP.LT.AND P6, PT, R5, UR5, !P0 ;  /* 0x0000000505007c0c */ /* 0x000fe2000c7c1270 */
[C---:B------:R-:W-:Y:S01]  /*34030*/  VIADD R11, R10.reuse, UR4 ;  /* 0x000000040a0b7c36 */ /* 0x040fe20008000000 */
[----:B------:R-:W-:Y:S01]  /*34040*/  LEA.HI.X.SX32 R5, R10, R64, 0x1, P5 ;  /* 0x000000400a057211 */ /* 0x000fe200028f0eff */
[----:B------:R-:W-:Y:S01]  /*34050*/  ULDC UR4, c[0x0][0x22c] ;  /* 0x00008b0000047ab9 */ /* 0x000fe20000000800 */
[----:B------:R-:W-:Y:S01]  /*34060*/  PRMT R15, R32, 0x7771, RZ ;  /* 0x00007771200f7816 */ /* 0x000fe200000000ff */
[----:B0-----:R-:W-:Y:S01]  /*34070*/  VIADD R7, R0, 0xa5 ;  /* 0x000000a500077836 */ /* 0x001fe20000000000 */
[----:B------:R-:W-:Y:S01]  /*34080*/  IADD3 R6, P5, R11, R3, RZ ;  /* 0x000000030b067210 */ /* 0x000fe20007fbe0ff */
[----:B------:R-:W-:-:S02]  /*34090*/  ULDC UR5, c[0x0][0x22c] ;  /* 0x00008b0000057ab9 */ /* 0x000fc40000000800 */
[----:B------:R0:W-:Y:S01]  /*340a0*/  @P2 STG.E.U8 desc[UR16][R4.64], R15 ;  /* 0x0000000f04002986 */ /* 0x0001e2000c101110 */
        /* <DEDUP_REMOVED lines=20> */
[C---:B--2---:R-:W-:Y:S01]  /*341f0*/  VIADD R7, R11.reuse, UR4 ;  /* 0x000000040b077c36 */ /* 0x044fe20008000000 */
        /* <DEDUP_REMOVED lines=54> */
[----:B------:R-:W-:Y:S02]  /*34560*/  ULDC UR4, c[0x0][0x22c] ;  /* 0x00008b0000047ab9 */ /* 0x000fe40000000800 */
[----:B------:R-:W-:Y:S01]  /*34570*/  LEA.HI.X.SX32 R5, R11, R64, 0x1, P2 ;  /* 0x000000400b057211 */ /* 0x000fe200010f0eff */
[----:B------:R-:W-:Y:S01]  /*34580*/  VIADD R10, R7, UR5 ;  /* 0x00000005070a7c36 */ /* 0x000fe20008000000 */
[----:B------:R-:W-:Y:S01]  /*34590*/  PRMT R11, R33, 0x7772, RZ ;  /* 0x00007772210b7816 */ /* 0x000fe200000000ff */
[----:B------:R-:W-:Y:S01]  /*345a0*/  VIADD R12, R0, 0xae ;  /* 0x000000ae000c7836 */ /* 0x000fe20000000000 */
[----:B------:R-:W-:Y:S01]  /*345b0*/  IADD3 R6, P2, R7, R3, RZ ;  /* 0x0000000307067210 */ /* 0x000fe20007f5e0ff */
[----:B------:R-:W-:-:S02]  /*345c0*/  ULDC UR5, c[0x0][0x22c] ;  /* 0x00008b0000057ab9 */ /* 0x000fc40000000800 */
[----:B------:R2:W-:Y:S01]  /*345d0*/  @P6 STG.E.U8 desc[UR16][R4.64], R11 ;  /* 0x0000000b04006986 */ /* 0x0005e2000c101110 */
[-C--:B0-----:R-:W-:Y:S02]  /*345e0*/  IADD3 R8, P6, R10, R3.reuse, RZ ;  /* 0x000000030a087210 */ /* 0x081fe40007fde0ff */
[-C--:B------:R-:W-:Y:S02]  /*345f0*/  LEA.HI.X.SX32 R7, R7, R64.reuse, 0x1, P2 ;  /* 0x0000004007077211 */ /* 0x080fe400010f0eff */
[----:B------:R-:W-:Y:S01]  /*34600*/  ISETP.LT.AND P2, PT, R12, UR4, !P0 ;  /* 0x000000040c007c0c */ /* 0x000fe2000c741270 */
[----:B------:R-:W-:Y:S01]  /*34610*/  ULDC UR4, c[0x0][0x248] ;  /* 0x0000920000047ab9 */ /* 0x000fe20000000800 */
[----:B------:R-:W-:Y:S01]  /*34620*/  PRMT R33, R33, 0x7773, RZ ;  /* 0x0000777321217816 */ /* 0x000fe200000000ff */
[----:B------:R-:W-:Y:S01]  /*34630*/  VIADD R12, R0, 0xaf ;  /* 0x000000af000c7836 */ /* 0x000fe20000000000 */
[CC--:B------:R-:W-:Y:S01]  /*34640*/  LEA.HI.X.SX32 R9, R10.reuse, R64.reuse, 0x1, P6 ;  /* 0x000000400a097211 */ /* 0x0c0fe200030f0eff */
[----:B------:R-:W-:Y:S01]  /*34650*/  VIADD R10, R10, UR4 ;  /* 0x000000040a0a7c36 */ /* 0x000fe20008000000 */
[----:B------:R-:W-:Y:S01]  /*34660*/  PRMT R13, R34, 0x7772, RZ ;  /* 0x00007772220d7816 */ /* 0x000fe200000000ff */
[----:B------:R0:W-:Y:S01]  /*34670*/  @P4 STG.E.U8 desc[UR16][R6.64], R33 ;  /* 0x0000002106004986 */ /* 0x0001e2000c101110 */
[----:B--2---:R-:W-:Y:S01]  /*34680*/  VIADD R5, R0, 0xb0 ;  /* 0x000000b000057836 */ /* 0x004fe20000000000 */
[----:B------:R-:W-:Y:S01]  /*34690*/  ISETP.LT.AND P4, PT, R12, UR5, !P0 ;  /* 0x000000050c007c0c */ /* 0x000fe2000c781270 */
[----:B------:R-:W-:Y:S01]  /*346a0*/  ULDC UR5, c[0x0][0x22c] ;  /* 0x00008b0000057ab9 */ /* 0x000fe20000000800 */
[----:B------:R2:W-:Y:S01]  /*346b0*/  @P5 STG.E.U8 desc[UR16][R8.64], R13 ;  /* 0x0000000d08005986 */ /* 0x0005e2000c101110 */
[CC--:B------:R-:W-:Y:S01]  /*346c0*/  IADD3 R4, P5, R10.reuse, R3.reuse, RZ ;  /* 0x000000030a047210 */ /* 0x0c0fe20007fbe0ff */
        /* <DEDUP_REMOVED lines=18> */
[-C--:B------:R-:W-:Y:S02]  /*347f0*/  IADD3 R8, P2, R11, R3.reuse, RZ ;  /* 0x000000030b087210 */ /* 0x080fe40007f5e0ff */
[----:B------:R-:W-:Y:S01]  /*34800*/  ISETP.LT.AND P5, PT, R9, UR4, !P0 ;  /* 0x0000000409007c0c */ /* 0x000fe2000c7a1270 */
[----:B------:R-:W-:Y:S01]  /*34810*/  ULDC UR4, c[0x0][0x248] ;  /* 0x0000920000047ab9 */ /* 0x000fe20000000800 */
[----:B------:R-:W-:Y:S01]  /*34820*/  PRMT R35, R35, 0x7773, RZ ;  /* 0x0000777323237816 */ /* 0x000fe200000000ff */
[----:B0-----:R-:W-:Y:S01]  /*34830*/  VIADD R4, R0, 0xb3 ;  /* 0x000000b300047836 */ /* 0x001fe20000000000 */
[CC--:B------:R-:W-:Y:S01]  /*34840*/  LEA.HI.X.SX32 R9, R11.reuse, R64.reuse, 0x1, P2 ;  /* 0x000000400b097211 */ /* 0x0c0fe200010f0eff */
[----:B------:R-:W-:Y:S01]  /*34850*/  VIADD R11, R11, UR4 ;  /* 0x000000040b0b7c36 */ /* 0x000fe20008000000 */
[----:B------:R-:W-:Y:S02]  /*34860*/  ULDC UR4, c[0x0][0x248] ;  /* 0x0000920000047ab9 */ /* 0x000fe40000000800 */
[----:B------:R-:W-:Y:S01]  /*34870*/  ISETP.LT.AND P2, PT, R4, UR5, !P0 ;  /* 0x0000000504007c0c */ /* 0x000fe2000c741270 */
[----:B------:R0:W-:Y:S01]  /*34880*/  @P4 STG.E.U8 desc[UR16][R8.64], R35 ;  /* 0x0000002308004986 */ /* 0x0001e2000c101110 */
[CC--:B------:R-:W-:Y:S01]  /*34890*/  IADD3 R4, P4, R11.reuse, R3.reuse, RZ ;  /* 0x000000030b047210 */ /* 0x0c0fe20007f9e0ff */
[C---:B--2---:R-:W-:Y:S01]  /*348a0*/  VIADD R7, R11.reuse, UR4 ;  /* 0x000000040b077c36 */ /* 0x044fe20008000000 */
[----:B------:R-:W-:Y:S01]  /*348b0*/  ULDC UR5, c[0x0][0x248] ;  /* 0x0000920000057ab9 */ /* 0x000fe20000000800 */
        /* <DEDUP_REMOVED lines=8> */
[----:B0-----:R-:W-:Y:S01]  /*34940*/  IADD3 R8, P6, R10, R3, RZ ;  /* 0x000000030a087210 */ /* 0x001fe20007fde0ff */
        /* <DEDUP_REMOVED lines=49> */
[-C--:B------:R-:W-:Y:S01]  /*34c60*/  IADD3 R6, P3, R7, R3.reuse, RZ ;  /* 0x0000000307067210 */ /* 0x080fe20007f7e0ff */
        /* <DEDUP_REMOVED lines=25> */
[C---:B------:R-:W-:Y:S02]  /*34e00*/  VIADD R7, R0.reuse, 0xbd ;  /* 0x000000bd00077836 */ /* 0x040fe40000000000 */
        /* <DEDUP_REMOVED lines=200> */
[----:B-1----:R-:W-:Y:S01]  /*35a90*/  PRMT R17, R56, 0x7770, RZ ;  /* 0x0000777038117816 */ /* 0x002fe200000000ff */
        /* <DEDUP_REMOVED lines=22> */
[----:B-1----:R-:W-:Y:S01]  /*35c00*/  VIADD R9, R0, 0xd6 ;  /* 0x000000d600097836 */ /* 0x002fe20000000000 */
        /* <DEDUP_REMOVED lines=14> */
[C---:B-1----:R-:W-:Y:S01]  /*35cf0*/  VIADD R7, R11.reuse, UR4 ;  /* 0x000000040b077c36 */ /* 0x042fe20008000000 */
        /* <DEDUP_REMOVED lines=18> */
[----:B-1----:R-:W-:Y:S01]  /*35e20*/  VIADD R5, R0, 0xda ;  /* 0x000000da00057836 */ /* 0x002fe20000000000 */
        /* <DEDUP_REMOVED lines=18> */
[----:B-1----:R-:W-:Y:S01]  /*35f50*/  PRMT R15, R56, 0x7772, RZ ;  /* 0x00007772380f7816 */ /* 0x002fe200000000ff */
        /* <DEDUP_REMOVED lines=34> */
[----:B-1----:R-:W-:Y:S01]  /*36180*/  VIADD R5, R0, 0xe0 ;  /* 0x000000e000057836 */ /* 0x002fe20000000000 */
        /* <DEDUP_REMOVED lines=33> */
[C---:B-1----:R-:W-:Y:S01]  /*363a0*/  VIADD R7, R11.reuse, UR4 ;  /* 0x000000040b077c36 */ /* 0x042fe20008000000 */
        /* <DEDUP_REMOVED lines=54> */
[----:B-1----:R-:W-:Y:S01]  /*36710*/  VIADD R7, R11, UR4 ;  /* 0x000000040b077c36 */ /* 0x002fe20008000000 */
        /* <DEDUP_REMOVED lines=50> */
[C---:B------:R-:W-:Y:S01]  /*36a40*/  VIADD R14, R11.reuse, UR4 ;  /* 0x000000040b0e7c36 */ /* 0x040fe20008000000 */
[----:B------:R-:W0:Y:S01]  /*36a50*/  LDS.128 R4, [R2] ;  /* 0x0000000002047984 */ /* 0x000e220000000c00 */
[----:B------:R-:W-:Y:S01]  /*36a60*/  VIADD R16, R0, 0xf0 ;  /* 0x000000f000107836 */ /* 0x000fe20000000000 */
[----:B------:R-:W-:Y:S01]  /*36a70*/  ULDC UR4, c[0x0][0x22c] ;  /* 0x00008b0000047ab9 */ /* 0x000fe20000000800 */
[----:B------:R-:W-:Y:S01]  /*36a80*/  PRMT R15, R62, 0x7772, RZ ;  /* 0x000077723e0f7816 */ /* 0x000fe200000000ff */
[----:B------:R2:W-:Y:S01]  /*36a90*/  @P3 STG.E.U8 desc[UR16][R8.64], R61 ;  /* 0x0000003d08003986 */ /* 0x0005e2000c101110 */
[----:B------:R-:W-:Y:S01]  /*36aa0*/  IADD3 R10, P3, R11, R3, RZ ;  /* 0x000000030b0a7210 */ /* 0x000fe20007f7e0ff */
[----:B------:R-:W-:-:S03]  /*36ab0*/  ULDC UR5, c[0x0][0x22c] ;  /* 0x00008b0000057ab9 */ /* 0x000fc60000000800 */
[----:B------:R-:W-:Y:S02]  /*36ac0*/  LEA.HI.X.SX32 R11, R11, R64, 0x1, P3 ;  /* 0x000000400b0b7211 */ /* 0x000fe400018f0eff */
[----:B------:R-:W-:-:S04]  /*36ad0*/  IADD3 R12, P3, R14, R3, RZ ;  /* 0x000000030e0c7210 */ /* 0x000fc80007f7e0ff */
[-C--:B-1----:R-:W-:Y:S02]  /*36ae0*/  LEA.HI.X.SX32 R13, R14, R64.reuse, 0x1, P3 ;  /* 0x000000400e0d7211 */ /* 0x082fe400018f0eff */
[----:B------:R-:W-:Y:S01]  /*36af0*/  ISETP.LT.AND P3, PT, R16, UR4, !P0 ;  /* 0x0000000410007c0c */ /* 0x000fe2000c761270 */
[----:B------:R-:W-:Y:S02]  /*36b00*/  ULDC UR4, c[0x0][0x248] ;  /* 0x0000920000047ab9 */ /* 0x000fe40000000800 */
[----:B------:R-:W-:Y:S01]  /*36b10*/  VIADD R14, R14, UR4 ;  /* 0x000000040e0e7c36 */ /* 0x000fe20008000000 */
[----:B------:R-:W-:Y:S01]  /*36b20*/  PRMT R17, R62, 0x7773, RZ ;  /* 0x000077733e117816 */ /* 0x000fe200000000ff */
[----:B--2---:R-:W-:Y:S01]  /*36b30*/  VIADD R9, R0, 0xf1 ;  /* 0x000000f100097836 */ /* 0x004fe20000000000 */
[----:B------:R1:W-:Y:S01]  /*36b40*/  @P6 STG.E.U8 desc[UR16][R10.64], R15 ;  /* 0x0000000f0a006986 */ /* 0x0003e2000c101110 */
[----:B------:R-:W-:Y:S01]  /*36b50*/  ULDC UR4, c[0x0][0x248] ;  /* 0x0000920000047ab9 */ /* 0x000fe20000000800 */
[C---:B------:R-:W-:Y:S01]  /*36b60*/  IADD3 R8, P6, R14.reuse, R3, RZ ;  /* 0x000000030e087210 */ /* 0x040fe20007fde0ff */
[C---:B------:R-:W-:Y:S01]  /*36b70*/  VIADD R2, R14.reuse, UR4 ;  /* 0x000000040e027c36 */ /* 0x040fe20008000000 */
[----:B------:R2:W-:Y:S01]  /*36b80*/  @P2 STG.E.U8 desc[UR16][R12.64], R17 ;  /* 0x000000110c002986 */ /* 0x0005e2000c101110 */
[----:B------:R-:W-:Y:S01]  /*36b90*/  ISETP.LT.AND P2, PT, R9, UR5, !P0 ;  /* 0x0000000509007c0c */ /* 0x000fe2000c741270 */
[----:B------:R-:W-:Y:S01]  /*36ba0*/  ULDC UR4, c[0x0][0x22c] ;  /* 0x00008b0000047ab9 */ /* 0x000fe20000000800 */
[----:B------:R-:W-:Y:S01]  /*36bb0*/  LEA.HI.X.SX32 R9, R14, R64, 0x1, P6 ;  /* 0x000000400e097211 */ /* 0x000fe200030f0eff */
[----:B------:R-:W-:Y:S01]  /*36bc0*/  ULDC UR5, c[0x0][0x22c] ;  /* 0x00008b0000057ab9 */ /* 0x000fe20000000800 */
[----:B-1----:R-:W-:-:S02]  /*36bd0*/  PRMT R15, R63, 0x7773, RZ ;  /* 0x000077733f0f7816 */ /* 0x002fc400000000ff */
[----:B------:R-:W-:Y:S01]  /*36be0*/  PRMT R63, R63, 0x7772, RZ ;  /* 0x000077723f3f7816 */ /* 0x000fe200000000ff */
[----:B--2---:R-:W-:Y:S01]  /*36bf0*/  VIADD R12, R0, 0xf2 ;  /* 0x000000f2000c7836 */ /* 0x004fe20000000000 */
[----:B------:R-:W-:-:S03]  /*36c00*/  IADD3 R10, P6, R2, R3, RZ ;  /* 0x00000003020a7210 */ /* 0x000fc60007fde0ff */
[----:B------:R1:W-:Y:S01]  /*36c10*/  @P5 STG.E.U8 desc[UR16][R8.64], R63 ;  /* 0x0000003f08005986 */ /* 0x0003e2000c101110 */
[----:B------:R-:W-:Y:S01]  /*36c20*/  ISETP.LT.AND P5, PT, R12, UR4, !P0 ;  /* 0x000000040c007c0c */ /* 0x000fe2000c7a1270 */
[----:B------:R-:W-:Y:S01]  /*36c30*/  ULDC UR4, c[0x0][0x248] ;  /* 0x0000920000047ab9 */ /* 0x000fe20000000800 */
[C---:B------:R-:W-:Y:S01]  /*36c40*/  LEA.HI.X.SX32 R11, R2.reuse, R64, 0x1, P6 ;  /* 0x00000040020b7211 */ /* 0x040fe200030f0eff */
[----:B------:R-:W-:Y:S01]  /*36c50*/  VIADD R2, R2, UR4 ;  /* 0x0000000402027c36 */ /* 0x000fe20008000000 */
[----:B------:R-:W-:Y:S01]  /*36c60*/  ULDC UR4, c[0x0][0x248] ;  /* 0x0000920000047ab9 */ /* 0x000fe20000000800 */
[----:B------:R-:W-:-:S03]  /*36c70*/  VIADD R13, R0, 0xf3 ;  /* 0x000000f3000d7836 */ /* 0x000fc60000000000 */
[CC--:B------:R-:W-:Y:S01]  /*36c80*/  IADD3 R12, P6, R2.reuse, R3.reuse, RZ ;  /* 0x00000003020c7210 */ /* 0x0c0fe20007fde0ff */
[----:B------:R2:W-:Y:S01]  /*36c90*/  @P4 STG.E.U8 desc[UR16][R10.64], R15 ;  /* 0x0000000f0a004986 */ /* 0x0005e2000c101110 */
[C---:B------:R-:W-:Y:S01]  /*36ca0*/  VIADD R14, R2.reuse, UR4 ;  /* 0x00000004020e7c36 */ /* 0x040fe20008000000 */
[----:B------:R-:W-:Y:S01]  /*36cb0*/  ISETP.LT.AND P4, PT, R13, UR5, !P0 ;  /* 0x000000050d007c0c */ /* 0x000fe2000c781270 */
[----:B------:R-:W-:Y:S01]  /*36cc0*/  ULDC UR4, c[0x0][0x22c] ;  /* 0x00008b0000047ab9 */ /* 0x000fe20000000800 */
[----:B------:R-:W-:Y:S01]  /*36cd0*/  LEA.HI.X.SX32 R13, R2, R64, 0x1, P6 ;  /* 0x00000040020d7211 */ /* 0x000fe200030f0eff */
[----:B------:R-:W-:Y:S01]  /*36ce0*/  VIADD R2, R0, 0xf4 ;  /* 0x000000f400027836 */ /* 0x000fe20000000000 */
[----:B0-----:R-:W-:Y:S01]  /*36cf0*/  PRMT R17, R4, 0x7770, RZ ;  /* 0x0000777004117816 */ /* 0x001fe200000000ff */
[----:B------:R-:W-:Y:S01]  /*36d00*/  ULDC UR5, c[0x0][0x22c] ;  /* 0x00008b0000057ab9 */ /* 0x000fe20000000800 */
[----:B-1----:R-:W-:-:S03]  /*36d10*/  IADD3 R8, P6, R14, R3, RZ ;  /* 0x000000030e087210 */ /* 0x002fc60007fde0ff */
[----:B------:R0:W-:Y:S01]  /*36d20*/  @P3 STG.E.U8 desc[UR16][R12.64], R17 ;  /* 0x000000110c003986 */ /* 0x0001e2000c101110 */
[----:B------:R-:W-:Y:S01]  /*36d30*/  ISETP.LT.AND P3, PT, R2, UR4, !P0 ;  /* 0x0000000402007c0c */ /* 0x000fe2000c761270 */
[----:B------:R-:W-:Y:S01]  /*36d40*/  ULDC UR4, c[0x0][0x248] ;  /* 0x0000920000047ab9 */ /* 0x000fe20000000800 */
[CC--:B------:R-:W-:Y:S01]  /*36d50*/  LEA.HI.X.SX32 R9, R14.reuse, R64.reuse, 0x1, P6 ;  /* 0x000000400e097211 */ /* 0x0c0fe200030f0eff */
[----:B------:R-:W-:Y:S01]  /*36d60*/  VIADD R14, R14, UR4 ;  /* 0x000000040e0e7c36 */ /* 0x000fe20008000000 */
[----:B--2---:R-:W-:Y:S01]  /*36d70*/  PRMT R15, R4, 0x7771, RZ ;  /* 0x00007771040f7816 */ /* 0x004fe200000000ff */
[----:B------:R-:W-:Y:S01]  /*36d80*/  VIADD R11, R0, 0xf5 ;  /* 0x000000f5000b7836 */ /* 0x000fe20000000000 */
[----:B------:R-:W-:Y:S02]  /*36d90*/  ULDC UR4, c[0x0][0x248] ;  /* 0x0000920000047ab9 */ /* 0x000fe40000000800 */
[C---:B------:R-:W-:Y:S01]  /*36da0*/  IADD3 R10, P6, R14.reuse, R3, RZ ;  /* 0x000000030e0a7210 */ /* 0x040fe20007fde0ff */
[----:B------:R1:W-:Y:S01]  /*36db0*/  @P2 STG.E.U8 desc[UR16][R8.64], R15 ;  /* 0x0000000f08002986 */ /* 0x0003e2000c101110 */
[C---:B------:R-:W-:Y:S01]  /*36dc0*/  VIADD R2, R14.reuse, UR4 ;  /* 0x000000040e027c36 */ /* 0x040fe20008000000 */
[----:B------:R-:W-:Y:S01]  /*36dd0*/  ISETP.LT.AND P2, PT, R11, UR5, !P0 ;  /* 0x000000050b007c0c */ /* 0x000fe2000c741270 */
[----:B------:R-:W-:Y:S01]  /*36de0*/  ULDC UR4, c[0x0][0x22c] ;  /* 0x00008b0000047ab9 */ /* 0x000fe20000000800 */
[----:B------:R-:W-:Y:S01]  /*36df0*/  LEA.HI.X.SX32 R11, R14, R64, 0x1, P6 ;  /* 0x000000400e0b7211 */ /* 0x000fe200030f0eff */
[----:B------:R-:W-:Y:S01]  /*36e00*/  ULDC UR5, c[0x0][0x22c] ;  /* 0x00008b0000057ab9 */ /* 0x000fe20000000800 */
[----:B0-----:R-:W-:-:S02]  /*36e10*/  PRMT R17, R5, 0x7770, RZ ;  /* 0x0000777005117816 */ /* 0x001fc400000000ff */
[----:B------:R-:W-:Y:S01]  /*36e20*/  IADD3 R12, P6, R2, R3, RZ ;  /* 0x00000003020c7210 */ /* 0x000fe20007fde0ff */
[----:B-1----:R-:W-:Y:S02]  /*36e30*/  VIADD R8, R0, 0xf6 ;  /* 0x000000f600087836 */ /* 0x002fe40000000000 */
[----:B------:R0:W-:Y:S01]  /*36e40*/  @P5 STG.E.U8 desc[UR16][R10.64], R17 ;  /* 0x000000110a005986 */ /* 0x0001e2000c101110 */
[----:B------:R-:W-:Y:S02]  /*36e50*/  LEA.HI.X.SX32 R13, R2, R64, 0x1, P6 ;  /* 0x00000040020d7211 */ /* 0x000fe400030f0eff */
[----:B------:R-:W-:Y:S01]  /*36e60*/  ISETP.LT.AND P5, PT, R8, UR4, !P0 ;  /* 0x0000000408007c0c */ /* 0x000fe2000c7a1270 */
[----:B------:R-:W-:Y:S02]  /*36e70*/  ULDC UR4, c[0x0][0x248] ;  /* 0x0000920000047ab9 */ /* 0x000fe40000000800 */
[----:B------:R-:W-:Y:S01]  /*36e80*/  VIADD R2, R2, UR4 ;  /* 0x0000000402027c36 */ /* 0x000fe20008000000 */
[----:B------:R-:W-:Y:S01]  /*36e90*/  PRMT R15, R5, 0x7771, RZ ;  /* 0x00007771050f7816 */ /* 0x000fe200000000ff */
[----:B------:R-:W-:Y:S01]  /*36ea0*/  VIADD R9, R0, 0xf7 ;  /* 0x000000f700097836 */ /* 0x000fe20000000000 */
[----:B------:R-:W-:-:S02]  /*36eb0*/  ULDC UR4, c[0x0][0x248] ;  /* 0x0000920000047ab9 */ /* 0x000fc40000000800 */
        /* <DEDUP_REMOVED lines=9> */
[----:B------:R-:W-:-:S03]  /*36f50*/  IADD3 R10, P6, R14, R3, RZ ;  /* 0x000000030e0a7210 */ /* 0x000fc60007fde0ff */
[----:B------:R0:W-:Y:S01]  /*36f60*/  @P3 STG.E.U8 desc[UR16][R8.64], R17 ;  /* 0x0000001108003986 */ /* 0x0001e2000c101110 */
[----:B------:R-:W-:Y:S01]  /*36f70*/  ISETP.LT.AND P3, PT, R2, UR4, !P0 ;  /* 0x0000000402007c0c */ /* 0x000fe2000c761270 */
[----:B------:R-:W-:Y:S01]  /*36f80*/  ULDC UR4, c[0x0][0x248] ;  /* 0x0000920000047ab9 */ /* 0x000fe20000000800 */
[CC--:B------:R-:W-:Y:S01]  /*36f90*/  LEA.HI.X.SX32 R11, R14.reuse, R64.reuse, 0x1, P6 ;  /* 0x000000400e0b7211 */ /* 0x0c0fe200030f0eff */
[----:B------:R-:W-:Y:S01]  /*36fa0*/  VIADD R14, R14, UR4 ;  /* 0x000000040e0e7c36 */ /* 0x000fe20008000000 */
[----:B-1----:R-:W-:Y:S01]  /*36fb0*/  PRMT R15, R6, 0x7771, RZ ;  /* 0x00007771060f7816 */ /* 0x002fe200000000ff */
        /* <DEDUP_REMOVED lines=25> */
[-C--:B------:R-:W-:Y:S01]  /*37150*/  LEA.HI.X.SX32 R11, R2, R64.reuse, 0x1, P6 ;  /* 0x00000040020b7211 */ /* 0x080fe200030f0eff */
[----:B------:R-:W-:Y:S01]  /*37160*/  VIADD R2, R0, 0xfc ;  /* 0x000000fc00027836 */ /* 0x000fe20000000000 */
[----:B0-----:R-:W-:Y:S01]  /*37170*/  IADD3 R12, P6, R14, R3, RZ ;  /* 0x000000030e0c7210 */ /* 0x001fe20007fde0ff */
[----:B------:R-:W-:Y:S01]  /*37180*/  ULDC UR5, c[0x0][0x248] ;  /* 0x0000920000057ab9 */ /* 0x000fe20000000800 */
[----:B-1----:R-:W-:Y:S02]  /*37190*/  PRMT R9, R4, 0x7772, RZ ;  /* 0x0000777204097816 */ /* 0x002fe400000000ff */
[----:B------:R-:W-:-:S03]  /*371a0*/  LEA.HI.X.SX32 R13, R14, R64, 0x1, P6 ;  /* 0x000000400e0d7211 */ /* 0x000fc600030f0eff */
[----:B------:R0:W-:Y:S01]  /*371b0*/  @P3 STG.E.U8 desc[UR16][R10.64], R9 ;  /* 0x000000090a003986 */ /* 0x0001e2000c101110 */
[----:B------:R-:W-:Y:S01]  /*371c0*/  ISETP.LT.AND P3, PT, R2, UR4, !P0 ;  /* 0x0000000402007c0c */ /* 0x000fe2000c761270 */
[----:B------:R-:W-:Y:S02]  /*371d0*/  ULDC UR4, c[0x0][0x248] ;  /* 0x0000920000047ab9 */ /* 0x000fe40000000800 */
[----:B------:R-:W-:Y:S01]  /*371e0*/  VIADD R14, R14, UR4 ;  /* 0x000000040e0e7c36 */ /* 0x000fe20008000000 */
[----:B------:R-:W-:Y:S01]  /*371f0*/  ULDC UR4, c[0x0][0x248] ;  /* 0x0000920000047ab9 */ /* 0x000fe20000000800 */
[----:B------:R-:W-:Y:S02]  /*37200*/  PRMT R15, R4, 0x7773, RZ ;  /* 0x00007773040f7816 */ /* 0x000fe400000000ff */
[----:B------:R-:W-:Y:S01]  /*37210*/  VIADD R2, R14, UR4 ;  /* 0x000000040e027c36 */ /* 0x000fe20008000000 */
[----:B------:R-:W-:-:S03]  /*37220*/  ULDC UR4, c[0x0][0x248] ;  /* 0x0000920000047ab9 */ /* 0x000fc60000000800 */
[----:B------:R-:W-:Y:S01]  /*37230*/  VIADD R4, R2, UR5 ;  /* 0x0000000502047c36 */ /* 0x000fe20008000000 */
[----:B------:R1:W-:Y:S01]  /*37240*/  @P2 STG.E.U8 desc[UR16][R12.64], R15 ;  /* 0x0000000f0c002986 */ /* 0x0003e2000c101110 */
[----:B------:R-:W-:Y:S01]  /*37250*/  VIADD R18, R0, 0xfd ;  /* 0x000000fd00127836 */ /* 0x000fe20000000000 */
[-C--:B------:R-:W-:Y:S01]  /*37260*/  IADD3 R8, P2, R14, R3.reuse, RZ ;  /* 0x000000030e087210 */ /* 0x080fe20007f5e0ff */
[----:B------:R-:W-:Y:S01]  /*37270*/  VIADD R19, R0, 0xfe ;  /* 0x000000fe00137836 */ /* 0x000fe20000000000 */
[----:B------:R-:W-:Y:S01]  /*37280*/  ULDC UR5, c[0x0][0x248] ;  /* 0x0000920000057ab9 */ /* 0x000fe20000000800 */
[----:B------:R-:W-:Y:S01]  /*37290*/  VIADD R0, R4, UR6 ;  /* 0x0000000604007c36 */ /* 0x000fe20008000000 */
[----:B0-----:R-:W-:Y:S02]  /*372a0*/  LEA.HI.X.SX32 R9, R14, R64, 0x1, P2 ;  /* 0x000000400e097211 */ /* 0x001fe400010f0eff */
[-C--:B------:R-:W-:Y:S01]  /*372b0*/  IADD3 R10, P2, R2, R3.reuse, RZ ;  /* 0x00000003020a7210 */ /* 0x080fe20007f5e0ff */
[----:B------:R-:W-:Y:S01]  /*372c0*/  VIADD R17, R0, UR4 ;  /* 0x0000000400117c36 */ /* 0x000fe20008000000 */
[----:B------:R-:W-:Y:S01]  /*372d0*/  ULDC UR4, c[0x0][0x22c] ;  /* 0x00008b0000047ab9 */ /* 0x000fe20000000800 */
[----:B-1----:R-:W-:-:S02]  /*372e0*/  IADD3 R12, P6, R4, R3, RZ ;  /* 0x00000003040c7210 */ /* 0x002fc40007fde0ff */
[-C--:B------:R-:W-:Y:S02]  /*372f0*/  LEA.HI.X.SX32 R11, R2, R64.reuse, 0x1, P2 ;  /* 0x00000040020b7211 */ /* 0x080fe400010f0eff */
[-C--:B------:R-:W-:Y:S01]  /*37300*/  LEA.HI.X.SX32 R13, R4, R64.reuse, 0x1, P6 ;  /* 0x00000040040d7211 */ /* 0x080fe200030f0eff */
[C---:B------:R-:W-:Y:S01]  /*37310*/  VIADD R4, R17.reuse, UR5 ;  /* 0x0000000511047c36 */ /* 0x040fe20008000000 */
[CC--:B------:R-:W-:Y:S02]  /*37320*/  IADD3 R14, P6, R0.reuse, R3.reuse, RZ ;  /* 0x00000003000e7210 */ /* 0x0c0fe40007fde0ff */
[-C--:B------:R-:W-:Y:S02]  /*37330*/  IADD3 R2, P2, R17, R3.reuse, RZ ;  /* 0x0000000311027210 */ /* 0x080fe40007f5e0ff */
[----:B------:R-:W-:Y:S02]  /*37340*/  LEA.HI.X.SX32 R15, R0, R64, 0x1, P6 ;  /* 0x00000040000f7211 */ /* 0x000fe400030f0eff */
[----:B------:R-:W-:-:S02]  /*37350*/  IADD3 R16, P6, R4, R3, RZ ;  /* 0x0000000304107210 */ /* 0x000fc40007fde0ff */
[----:B------:R-:W-:Y:S02]  /*37360*/  LEA.HI.X.SX32 R3, R17, R64, 0x1, P2 ;  /* 0x0000004011037211 */ /* 0x000fe400010f0eff */
[----:B------:R-:W-:Y:S02]  /*37370*/  ISETP.LT.AND P2, PT, R18, UR7, !P0 ;  /* 0x0000000712007c0c */ /* 0x000fe4000c741270 */
[----:B------:R-:W-:Y:S02]  /*37380*/  ISETP.LT.AND P0, PT, R19, UR4, !P0 ;  /* 0x0000000413007c0c */ /* 0x000fe4000c701270 */
[C---:B------:R-:W-:Y:S02]  /*37390*/  PRMT R25, R5.reuse, 0x7772, RZ ;  /* 0x0000777205197816 */ /* 0x040fe400000000ff */
[----:B------:R-:W-:Y:S02]  /*373a0*/  PRMT R23, R5, 0x7773, RZ ;  /* 0x0000777305177816 */ /* 0x000fe400000000ff */
[----:B------:R-:W-:-:S02]  /*373b0*/  PRMT R21, R6, 0x7772, RZ ;  /* 0x0000777206157816 */ /* 0x000fc400000000ff */
[----:B------:R-:W-:Y:S02]  /*373c0*/  PRMT R19, R6, 0x7773, RZ ;  /* 0x0000777306137816 */ /* 0x000fe400000000ff */
[C---:B------:R-:W-:Y:S01]  /*373d0*/  PRMT R5, R7.reuse, 0x7773, RZ ;  /* 0x0000777307057816 */ /* 0x040fe200000000ff */
[----:B------:R0:W-:Y:S01]  /*373e0*/  @P5 STG.E.U8 desc[UR16][R8.64], R25 ;  /* 0x0000001908005986 */ /* 0x0001e2000c101110 */
[----:B------:R-:W-:-:S03]  /*373f0*/  PRMT R7, R7, 0x7772, RZ ;  /* 0x0000777207077816 */ /* 0x000fc600000000ff */
[----:B------:R0:W-:Y:S04]  /*37400*/  @P4 STG.E.U8 desc[UR16][R10.64], R23 ;  /* 0x000000170a004986 */ /* 0x0001e8000c101110 */
[----:B------:R0:W-:Y:S04]  /*37410*/  @P3 STG.E.U8 desc[UR16][R12.64], R21 ;  /* 0x000000150c003986 */ /* 0x0001e8000c101110 */
[----:B------:R0:W-:Y:S01]  /*37420*/  @P2 STG.E.U8 desc[UR16][R14.64], R19 ;  /* 0x000000130e002986 */ /* 0x0001e2000c101110 */
[----:B------:R-:W-:-:S03]  /*37430*/  LEA.HI.X.SX32 R17, R4, R64, 0x1, P6 ;  /* 0x0000004004117211 */ /* 0x000fc600030f0eff */
[----:B------:R0:W-:Y:S01]  /*37440*/  @P0 STG.E.U8 desc[UR16][R2.64], R7 ;  /* 0x0000000702000986 */ /* 0x0001e2000c101110 */
[----:B------:R-:W-:Y:S05]  /*37450*/  @!P1 EXIT ;  /* 0x000000000000994d */ /* 0x000fea0003800000 */
[----:B------:R-:W-:Y:S01]  /*37460*/  STG.E.U8 desc[UR16][R16.64], R5 ;  /* 0x0000000510007986 */ /* 0x000fe2000c101110 */
[----:B------:R-:W-:Y:S05]  /*37470*/  EXIT ;  /* 0x000000000000794d */ /* 0x000fea0003800000 */
.L_x_3:
[----:B------:R-:W-:-:S00]  /*37480*/  BRA `(.L_x_3) ;  /* 0xfffffffc00fc7947 */ /* 0x000fc0000383ffff */
[----:B------:R-:W-:-:S00]  /*37490*/  NOP ;  /* 0x0000000000007918 */ /* 0x000fc00000000000 */
        /* <DEDUP_REMOVED lines=14> */
.L_x_4:


//--------------------- .nv.shared.matmul_kernel  --------------------------
	.section	.nv.shared.matmul_kernel,"aw",@nobits
	.sectionflags	@""
	.align	16
	.zero		1024


//--------------------- .nv.shared.reserved.0     --------------------------
	.section	.nv.shared.reserved.0,"aw",@nobits
	.weak		__nv_reservedSMEM_offset_0_alias
	.size		__nv_reservedSMEM_offset_0_alias, 0, 0
	.other		__nv_reservedSMEM_offset_0_alias,@"STO_CUDA_RESERVED_SHARED STV_DEFAULT"
__nv_reservedSMEM_offset_0_alias:
	.zero		0


//--------------------- .nv.constant0.matmul_kernel --------------------------
	.section	.nv.constant0.matmul_kernel,"a",@progbits
	.sectionflags	@""
	.align	4
.nv.constant0.matmul_kernel:
	.zero		608


//--------------------- SYMBOLS --------------------------

	.type		.nv.reservedSmem.offset0,@object
	.size		.nv.reservedSmem.offset0,0x4
